def attn_fwd(
    Q,
    K,
    V,
    Out,
    Lse,
    sm_scale,
    stride_qz,
    stride_qh,
    stride_qm,
    stride_qk,
    stride_kz,
    stride_kh,
    stride_kn,
    stride_kk,
    stride_vz,
    stride_vh,
    stride_vn,
    stride_vk,
    stride_oz,
    stride_oh,
    stride_om,
    stride_ok,
    seqlen_q,
    seqlen_k,
    BLOCK_M: tl.constexpr,
    BLOCK_N: tl.constexpr,
    HEAD_DIM: tl.constexpr,
    CAUSAL: tl.constexpr,
):
    start_m = tl.program_id(0)
    off_hz = tl.program_id(1)
    q_off = off_hz * stride_qh
    k_off = off_hz * stride_kh
    v_off = off_hz * stride_vh
    offs_m = start_m * BLOCK_M + tl.arange(0, BLOCK_M)
    offs_d = tl.arange(0, HEAD_DIM)
    offs_n = tl.arange(0, BLOCK_N)
    q_ptrs = Q + q_off + offs_m[:, None] * stride_qm + offs_d[None, :] * stride_qk
    k_ptrs = K + k_off + offs_d[:, None] * stride_kk + offs_n[None, :] * stride_kn
    v_ptrs = V + v_off + offs_n[:, None] * stride_vn + offs_d[None, :] * stride_vk
    m_i = tl.full([BLOCK_M], float("-inf"), dtype=tl.float32)
    l_i = tl.zeros([BLOCK_M], dtype=tl.float32) + 1.0
    acc = tl.zeros([BLOCK_M, HEAD_DIM], dtype=tl.float32)
    q = tl.load(q_ptrs)
    acc, l_i, m_i = _attn_fwd_inner(
        acc,
        l_i,
        m_i,
        q,
        k_ptrs,
        v_ptrs,
        sm_scale,
        stride_kn,
        stride_vn,
        start_m,
        seqlen_k,
        BLOCK_M,
        BLOCK_N,
        HEAD_DIM,
        CAUSAL,
    )
    acc = acc / l_i[:, None]
    lse = m_i + tl.math.log2(l_i) / 1.4426950408889634
    o_ptrs = (
        Out
        + off_hz * stride_oh
        + offs_m[:, None] * stride_om
        + offs_d[None, :] * stride_ok
    )
    tl.store(o_ptrs, acc.to(Out.dtype.element_ty))
    tl.store(Lse + off_hz * seqlen_q + offs_m, lse)

# config = {"BLOCK_M": 128, "BLOCK_N": 128, "HEAD_DIM": 32, "arch": "sm_100", "causal": true, "dtype": "fp16", "num_stages": 2, "num_warps": 4}
# arch = sm_100


// ===== COMPILED SASS (sm_100a) =====

	.target	sm_100a

	.elftype	@"ET_EXEC"


//--------------------- .note.nv.tkinfo           --------------------------
	.section	.note.nv.tkinfo,"",@"SHT_NOTE"
	.sectionflags	@"SHF_NOTE_NV_TKINFO"
	.tkinfo
        /*0018*/ 	.word	0x00000081
        /*0030*/ 	.string	""
        /*0030*/ 	.string	"ptxas-blackwell"
        /*0030*/ 	.string	"Cuda compilation tools, release 12.9, V12.9.86"
        /*0030*/ 	.string	"Build cuda_12.9.r12.9/compiler.36037853_0"
        /*0030*/ 	.string	"-v  -suppress-debug-info  -lineinfo  -arch sm_100a "



//--------------------- .note.nv.cuver            --------------------------
	.section	.note.nv.cuver,"",@"SHT_NOTE"
	.sectionflags	@"SHF_NOTE_NV_CUVER"
        /*0018*/ 	.short	0x0001
        /*001a*/ 	.short	0x0064
        /*001c*/ 	.short	0x0001
        /*001e*/ 	.short	0x0000
        /*0020*/ 	.short	0x0001
        /*0022*/ 	.short	0x0000


//--------------------- .nv.info                  --------------------------
	.section	.nv.info,"",@"SHT_CUDA_INFO"
	.align	4


	//----- nvinfo : EIATTR_REGCOUNT
	.align		4
        /*0000*/ 	.byte	0x04, 0x2f
        /*0002*/ 	.short	(.L_5 - .L_4)
	.align		4
.L_4:
        /*0004*/ 	.word	index@(attn_fwd)
        /*0008*/ 	.word	0x000000ff


	//----- nvinfo : EIATTR_FRAME_SIZE
	.align		4
.L_5:
        /*000c*/ 	.byte	0x04, 0x11
        /*000e*/ 	.short	(.L_7 - .L_6)
	.align		4
.L_6:
        /*0010*/ 	.word	index@($__internal_2_$__cuda_sm10x_tcgen05_guardrail_trap_unallocated_columns_being_dealloced)
        /*0014*/ 	.word	0x00000238


	//----- nvinfo : EIATTR_FRAME_SIZE
	.align		4
.L_7:
        /*0018*/ 	.byte	0x04, 0x11
        /*001a*/ 	.short	(.L_9 - .L_8)
	.align		4
.L_8:
        /*001c*/ 	.word	index@($__internal_1_$__cuda_sm10x_tcgen05_guardrail_trap_phase_invalid_during_alloc)
        /*0020*/ 	.word	0x00000238


	//----- nvinfo : EIATTR_FRAME_SIZE
	.align		4
.L_9:
        /*0024*/ 	.byte	0x04, 0x11
        /*0026*/ 	.short	(.L_11 - .L_10)
	.align		4
.L_10:
        /*0028*/ 	.word	index@($__internal_0_$__cuda_sm10x_tcgen05_guardrail_trap_col_being_dealloced_not_returned_by_alloc)
        /*002c*/ 	.word	0x00000238


	//----- nvinfo : EIATTR_FRAME_SIZE
	.align		4
.L_11:
        /*0030*/ 	.byte	0x04, 0x11
        /*0032*/ 	.short	(.L_13 - .L_12)
	.align		4
.L_12:
        /*0034*/ 	.word	index@(attn_fwd)
        /*0038*/ 	.word	0x00000238


	//----- nvinfo : EIATTR_MIN_STACK_SIZE
	.align		4
.L_13:
        /*003c*/ 	.byte	0x04, 0x12
        /*003e*/ 	.short	(.L_15 - .L_14)
	.align		4
.L_14:
        /*0040*/ 	.word	index@(attn_fwd)
        /*0044*/ 	.word	0x00000238
.L_15:


//--------------------- .nv.info.attn_fwd         --------------------------
	.section	.nv.info.attn_fwd,"",@"SHT_CUDA_INFO"
	.sectionflags	@""
	.align	4


	//----- nvinfo : EIATTR_CUDA_API_VERSION
	.align		4
        /*0000*/ 	.byte	0x04, 0x37
        /*0002*/ 	.short	(.L_17 - .L_16)
.L_16:
        /*0004*/ 	.word	0x00000081


	//----- nvinfo : EIATTR_KPARAM_INFO
	.align		4
.L_17:
        /*0008*/ 	.byte	0x04, 0x17
        /*000a*/ 	.short	(.L_19 - .L_18)
.L_18:
        /*000c*/ 	.word	0x00000000
        /*0010*/ 	.short	0x0019
        /*0012*/ 	.short	0x0080
        /*0014*/ 	.byte	0x00, 0xf4, 0x21, 0x00


	//----- nvinfo : EIATTR_KPARAM_INFO
	.align		4
.L_19:
        /*0018*/ 	.byte	0x04, 0x17
        /*001a*/ 	.short	(.L_21 - .L_20)
.L_20:
        /*001c*/ 	.word	0x00000000
        /*0020*/ 	.short	0x0018
        /*0022*/ 	.short	0x0078
        /*0024*/ 	.byte	0x00, 0xf4, 0x21, 0x00


	//----- nvinfo : EIATTR_KPARAM_INFO
	.align		4
.L_21:
        /*0028*/ 	.byte	0x04, 0x17
        /*002a*/ 	.short	(.L_23 - .L_22)
.L_22:
        /*002c*/ 	.word	0x00000000
        /*0030*/ 	.short	0x0017
        /*0032*/ 	.short	0x0070
        /*0034*/ 	.byte	0x00, 0xf0, 0x11, 0x00


	//----- nvinfo : EIATTR_KPARAM_INFO
	.align		4
.L_23:
        /*0038*/ 	.byte	0x04, 0x17
        /*003a*/ 	.short	(.L_25 - .L_24)
.L_24:
        /*003c*/ 	.word	0x00000000
        /*0040*/ 	.short	0x0016
        /*0042*/ 	.short	0x006c
        /*0044*/ 	.byte	0x00, 0xf0, 0x11, 0x00


	//----- nvinfo : EIATTR_KPARAM_INFO
	.align		4
.L_25:
        /*0048*/ 	.byte	0x04, 0x17
        /*004a*/ 	.short	(.L_27 - .L_26)
.L_26:
        /*004c*/ 	.word	0x00000000
        /*0050*/ 	.short	0x0015
        /*0052*/ 	.short	0x0068
        /*0054*/ 	.byte	0x00, 0xf0, 0x11, 0x00


	//----- nvinfo : EIATTR_KPARAM_INFO
	.align		4
.L_27:
        /*0058*/ 	.byte	0x04, 0x17
        /*005a*/ 	.short	(.L_29 - .L_28)
.L_28:
        /*005c*/ 	.word	0x00000000
        /*0060*/ 	.short	0x0014
        /*0062*/ 	.short	0x0064
        /*0064*/ 	.byte	0x00, 0xf0, 0x11, 0x00


	//----- nvinfo : EIATTR_KPARAM_INFO
	.align		4
.L_29:
        /*0068*/ 	.byte	0x04, 0x17
        /*006a*/ 	.short	(.L_31 - .L_30)
.L_30:
        /*006c*/ 	.word	0x00000000
        /*0070*/ 	.short	0x0013
        /*0072*/ 	.short	0x0060
        /*0074*/ 	.byte	0x00, 0xf0, 0x11, 0x00


	//----- nvinfo : EIATTR_KPARAM_INFO
	.align		4
.L_31:
        /*0078*/ 	.byte	0x04, 0x17
        /*007a*/ 	.short	(.L_33 - .L_32)
.L_32:
        /*007c*/ 	.word	0x00000000
        /*0080*/ 	.short	0x0012
        /*0082*/ 	.short	0x005c
        /*0084*/ 	.byte	0x00, 0xf0, 0x11, 0x00


	//----- nvinfo : EIATTR_KPARAM_INFO
	.align		4
.L_33:
        /*0088*/ 	.byte	0x04, 0x17
        /*008a*/ 	.short	(.L_35 - .L_34)
.L_34:
        /*008c*/ 	.word	0x00000000
        /*0090*/ 	.short	0x0011
        /*0092*/ 	.short	0x0058
        /*0094*/ 	.byte	0x00, 0xf0, 0x11, 0x00


	//----- nvinfo : EIATTR_KPARAM_INFO
	.align		4
.L_35:
        /*0098*/ 	.byte	0x04, 0x17
        /*009a*/ 	.short	(.L_37 - .L_36)
.L_36:
        /*009c*/ 	.word	0x00000000
        /*00a0*/ 	.short	0x0010
        /*00a2*/ 	.short	0x0054
        /*00a4*/ 	.byte	0x00, 0xf0, 0x11, 0x00


	//----- nvinfo : EIATTR_KPARAM_INFO
	.align		4
.L_37:
        /*00a8*/ 	.byte	0x04, 0x17
        /*00aa*/ 	.short	(.L_39 - .L_38)
.L_38:
        /*00ac*/ 	.word	0x00000000
        /*00b0*/ 	.short	0x000f
        /*00b2*/ 	.short	0x0050
        /*00b4*/ 	.byte	0x00, 0xf0, 0x11, 0x00


	//----- nvinfo : EIATTR_KPARAM_INFO
	.align		4
.L_39:
        /*00b8*/ 	.byte	0x04, 0x17
        /*00ba*/ 	.short	(.L_41 - .L_40)
.L_40:
        /*00bc*/ 	.word	0x00000000
        /*00c0*/ 	.short	0x000e
        /*00c2*/ 	.short	0x004c
        /*00c4*/ 	.byte	0x00, 0xf0, 0x11, 0x00


	//----- nvinfo : EIATTR_KPARAM_INFO
	.align		4
.L_41:
        /*00c8*/ 	.byte	0x04, 0x17
        /*00ca*/ 	.short	(.L_43 - .L_42)
.L_42:
        /*00cc*/ 	.word	0x00000000
        /*00d0*/ 	.short	0x000d
        /*00d2*/ 	.short	0x0048
        /*00d4*/ 	.byte	0x00, 0xf0, 0x11, 0x00


	//----- nvinfo : EIATTR_KPARAM_INFO
	.align		4
.L_43:
        /*00d8*/ 	.byte	0x04, 0x17
        /*00da*/ 	.short	(.L_45 - .L_44)
.L_44:
        /*00dc*/ 	.word	0x00000000
        /*00e0*/ 	.short	0x000c
        /*00e2*/ 	.short	0x0044
        /*00e4*/ 	.byte	0x00, 0xf0, 0x11, 0x00


	//----- nvinfo : EIATTR_KPARAM_INFO
	.align		4
.L_45:
        /*00e8*/ 	.byte	0x04, 0x17
        /*00ea*/ 	.short	(.L_47 - .L_46)
.L_46:
        /*00ec*/ 	.word	0x00000000
        /*00f0*/ 	.short	0x000b
        /*00f2*/ 	.short	0x0040
        /*00f4*/ 	.byte	0x00, 0xf0, 0x11, 0x00


	//----- nvinfo : EIATTR_KPARAM_INFO
	.align		4
.L_47:
        /*00f8*/ 	.byte	0x04, 0x17
        /*00fa*/ 	.short	(.L_49 - .L_48)
.L_48:
        /*00fc*/ 	.word	0x00000000
        /*0100*/ 	.short	0x000a
        /*0102*/ 	.short	0x003c
        /*0104*/ 	.byte	0x00, 0xf0, 0x11, 0x00


	//----- nvinfo : EIATTR_KPARAM_INFO
	.align		4
.L_49:
        /*0108*/ 	.byte	0x04, 0x17
        /*010a*/ 	.short	(.L_51 - .L_50)
.L_50:
        /*010c*/ 	.word	0x00000000
        /*0110*/ 	.short	0x0009
        /*0112*/ 	.short	0x0038
        /*0114*/ 	.byte	0x00, 0xf0, 0x11, 0x00


	//----- nvinfo : EIATTR_KPARAM_INFO
	.align		4
.L_51:
        /*0118*/ 	.byte	0x04, 0x17
        /*011a*/ 	.short	(.L_53 - .L_52)
.L_52:
        /*011c*/ 	.word	0x00000000
        /*0120*/ 	.short	0x0008
        /*0122*/ 	.short	0x0034
        /*0124*/ 	.byte	0x00, 0xf0, 0x11, 0x00


	//----- nvinfo : EIATTR_KPARAM_INFO
	.align		4
.L_53:
        /*0128*/ 	.byte	0x04, 0x17
        /*012a*/ 	.short	(.L_55 - .L_54)
.L_54:
        /*012c*/ 	.word	0x00000000
        /*0130*/ 	.short	0x0007
        /*0132*/ 	.short	0x0030
        /*0134*/ 	.byte	0x00, 0xf0, 0x11, 0x00


	//----- nvinfo : EIATTR_KPARAM_INFO
	.align		4
.L_55:
        /*0138*/ 	.byte	0x04, 0x17
        /*013a*/ 	.short	(.L_57 - .L_56)
.L_56:
        /*013c*/ 	.word	0x00000000
        /*0140*/ 	.short	0x0006
        /*0142*/ 	.short	0x002c
        /*0144*/ 	.byte	0x00, 0xf0, 0x11, 0x00


	//----- nvinfo : EIATTR_KPARAM_INFO
	.align		4
.L_57:
        /*0148*/ 	.byte	0x04, 0x17
        /*014a*/ 	.short	(.L_59 - .L_58)
.L_58:
        /*014c*/ 	.word	0x00000000
        /*0150*/ 	.short	0x0005
        /*0152*/ 	.short	0x0028
        /*0154*/ 	.byte	0x00, 0xf0, 0x11, 0x00


	//----- nvinfo : EIATTR_KPARAM_INFO
	.align		4
.L_59:
        /*0158*/ 	.byte	0x04, 0x17
        /*015a*/ 	.short	(.L_61 - .L_60)
.L_60:
        /*015c*/ 	.word	0x00000000
        /*0160*/ 	.short	0x0004
        /*0162*/ 	.short	0x0020
        /*0164*/ 	.byte	0x00, 0xf4, 0x21, 0x00


	//----- nvinfo : EIATTR_KPARAM_INFO
	.align		4
.L_61:
        /*0168*/ 	.byte	0x04, 0x17
        /*016a*/ 	.short	(.L_63 - .L_62)
.L_62:
        /*016c*/ 	.word	0x00000000
        /*0170*/ 	.short	0x0003
        /*0172*/ 	.short	0x0018
        /*0174*/ 	.byte	0x00, 0xf4, 0x21, 0x00


	//----- nvinfo : EIATTR_KPARAM_INFO
	.align		4
.L_63:
        /*0178*/ 	.byte	0x04, 0x17
        /*017a*/ 	.short	(.L_65 - .L_64)
.L_64:
        /*017c*/ 	.word	0x00000000
        /*0180*/ 	.short	0x0002
        /*0182*/ 	.short	0x0010
        /*0184*/ 	.byte	0x00, 0xf4, 0x21, 0x00


	//----- nvinfo : EIATTR_KPARAM_INFO
	.align		4
.L_65:
        /*0188*/ 	.byte	0x04, 0x17
        /*018a*/ 	.short	(.L_67 - .L_66)
.L_66:
        /*018c*/ 	.word	0x00000000
        /*0190*/ 	.short	0x0001
        /*0192*/ 	.short	0x0008
        /*0194*/ 	.byte	0x00, 0xf4, 0x21, 0x00


	//----- nvinfo : EIATTR_KPARAM_INFO
	.align		4
.L_67:
        /*0198*/ 	.byte	0x04, 0x17
        /*019a*/ 	.short	(.L_69 - .L_68)
.L_68:
        /*019c*/ 	.word	0x00000000
        /*01a0*/ 	.short	0x0000
        /*01a2*/ 	.short	0x0000
        /*01a4*/ 	.byte	0x00, 0xf4, 0x21, 0x00


	//----- nvinfo : EIATTR_AT_ENTRY_FRAGMENTS
	.align		4
.L_69:
        /*01a8*/ 	.byte	0x04, 0x4f
        /*01aa*/ 	.short	(.L_71 - .L_70)


	//   ....[0]....
.L_70:
        /*01ac*/ 	.word	0x00000004


	//----- nvinfo : EIATTR_RESERVED_SMEM_USED
	.align		4
.L_71:
        /*01b0*/ 	.byte	0x01, 0x41
	.zero		2


	//----- nvinfo : EIATTR_SPARSE_MMA_MASK
	.align		4
        /*01b4*/ 	.byte	0x03, 0x50
        /*01b6*/ 	.short	0x0000


	//----- nvinfo : EIATTR_TCGEN05_1CTA_USED
	.align		4
        /*01b8*/ 	.byte	0x01, 0x51
	.zero		2


	//----- nvinfo : EIATTR_MAXREG_COUNT
	.align		4
        /*01bc*/ 	.byte	0x03, 0x1b
        /*01be*/ 	.short	0x00ff


	//----- nvinfo : EIATTR_NUM_BARRIERS
	.align		4
        /*01c0*/ 	.byte	0x02, 0x4c
        /*01c2*/ 	.byte	0x01
	.zero		1


	//----- nvinfo : EIATTR_ANNOTATIONS
	.align		4
        /*01c4*/ 	.byte	0x04, 0x55
        /*01c6*/ 	.short	(.L_73 - .L_72)


	//   ....[0]....
.L_72:
        /*01c8*/ 	.word	0x00000001
        /*01cc*/ 	.byte	0x70, 0x18, 0x00, 0x00, 0x01, 0x00, 0x00, 0x00, 0xa0, 0x18, 0x00, 0x00, 0x01, 0x00, 0x00, 0x00
        /* <DEDUP_REMOVED lines=78> */
        /*06bc*/ 	.byte	0xb0, 0x04, 0x01, 0x00, 0x01, 0x00, 0x00, 0x00, 0xd0, 0x04, 0x01, 0x00


	//----- nvinfo : EIATTR_INT_WARP_WIDE_INSTR_OFFSETS
	.align		4
.L_73:
        /*06c8*/ 	.byte	0x04, 0x31
        /*06ca*/ 	.short	(.L_75 - .L_74)


	//   ....[0]....
.L_74:
        /*06cc*/ 	.word	0x00001340


	//   ....[1]....
        /*06d0*/ 	.word	0x000014e0


	//   ....[2]....
        /*06d4*/ 	.word	0x00001d00


	//   ....[3]....
        /*06d8*/ 	.word	0x00002020


	//   ....[4]....
        /*06dc*/ 	.word	0x00009480


	//   ....[5]....
        /*06e0*/ 	.word	0x00011b90


	//   ....[6]....
        /*06e4*/ 	.word	0x00011be0


	//----- nvinfo : EIATTR_COOP_GROUP_MASK_REGIDS
	.align		4
.L_75:
        /*06e8*/ 	.byte	0x04, 0x29
        /*06ea*/ 	.short	(.L_77 - .L_76)


	//   ....[0]....
.L_76:
        /*06ec*/ 	.word	0xffffffff


	//   ....[1]....
        /*06f0*/ 	.word	0xffffffff


	//   ....[2]....
        /*06f4*/ 	.word	0xffffffff


	//   ....[3]....
        /*06f8*/ 	.word	0xffffffff


	//----- nvinfo : EIATTR_COOP_GROUP_INSTR_OFFSETS
	.align		4
.L_77:
        /*06fc*/ 	.byte	0x04, 0x28
        /*06fe*/ 	.short	(.L_79 - .L_78)


	//   ....[0]....
.L_78:
        /*0700*/ 	.word	0x00000070


	//   ....[1]....
        /*0704*/ 	.word	0x00000330


	//   ....[2]....
        /*0708*/ 	.word	0x00011a20


	//   ....[3]....
        /*070c*/ 	.word	0x00011c90


	//----- nvinfo : EIATTR_VRC_CTA_INIT_COUNT
	.align		4
.L_79:
        /*0710*/ 	.byte	0x02, 0x4a
        /*0712*/ 	.byte	0x80
	.zero		1


	//----- nvinfo : EIATTR_MBARRIER_INSTR_OFFSETS
	.align		4
        /*0714*/ 	.byte	0x04, 0x39
        /*0716*/ 	.short	(.L_81 - .L_80)


	//   ....[0]....
.L_80:
        /*0718*/ 	.word	0x00001940
        /*071c*/ 	.word	0x000000ff
        /*0720*/ 	.word	0x00000000
        /*0724*/ 	.short	0x0100
        /*0726*/ 	.byte	0x15
	.zero		1


	//   ....[1]....
        /*0728*/ 	.word	0x00001d70
        /*072c*/ 	.word	0x000000ff
        /*0730*/ 	.word	0x00008008
        /*0734*/ 	.short	0x0100
        /*0736*/ 	.byte	0x10
	.zero		1


	//   ....[2]....
        /*0738*/ 	.word	0x00002340
        /*073c*/ 	.word	0x000000ff
        /*0740*/ 	.word	0x00004000
        /*0744*/ 	.short	0x0100
        /*0746*/ 	.byte	0x10
	.zero		1


	//   ....[3]....
        /*0748*/ 	.word	0x00002520
        /*074c*/ 	.word	0x000000ff
        /*0750*/ 	.word	0x00004000
        /*0754*/ 	.short	0x010a
        /*0756*/ 	.byte	0x10
	.zero		1


	//   ....[4]....
        /*0758*/ 	.word	0x00002760
        /*075c*/ 	.word	0x000000ff
        /*0760*/ 	.word	0x00004000
        /*0764*/ 	.short	0x0108
        /*0766*/ 	.byte	0x10
	.zero		1


	//   ....[5]....
        /*0768*/ 	.word	0x00009540
        /*076c*/ 	.word	0x000000ff
        /*0770*/ 	.word	0x00008010
        /*0774*/ 	.short	0x0100
        /*0776*/ 	.byte	0x10
	.zero		1


	//   ....[6]....
        /*0778*/ 	.word	0x000097d0
        /*077c*/ 	.word	0x000000ff
        /*0780*/ 	.word	0x00008010
        /*0784*/ 	.short	0x010a
        /*0786*/ 	.byte	0x10
	.zero		1


	//   ....[7]....
        /*0788*/ 	.word	0x0000d2e0
        /*078c*/ 	.word	0x000000ff
        /*0790*/ 	.word	0x00008010
        /*0794*/ 	.short	0x0108
        /*0796*/ 	.byte	0x10
	.zero		1


	//   ....[8]....
        /*0798*/ 	.word	0x0000d360
        /*079c*/ 	.word	0x000000ff
        /*07a0*/ 	.word	0x00000000
        /*07a4*/ 	.short	0x010a
        /*07a6*/ 	.byte	0x15
	.zero		1


	//   ....[9]....
        /*07a8*/ 	.word	0x00010620
        /*07ac*/ 	.word	0x000000ff
        /*07b0*/ 	.word	0x00000000
        /*07b4*/ 	.short	0x010a
        /*07b6*/ 	.byte	0x15
	.zero		1


	//   ....[10]....
        /*07b8*/ 	.word	0x000108f0
        /*07bc*/ 	.word	0x000000ff
        /*07c0*/ 	.word	0x00008000
        /*07c4*/ 	.short	0x0108
        /*07c6*/ 	.byte	0x10
	.zero		1


	//   ....[11]....
        /*07c8*/ 	.word	0x00010a10
        /*07cc*/ 	.word	0x000000ff
        /*07d0*/ 	.word	0x00008008
        /*07d4*/ 	.short	0x0108
        /*07d6*/ 	.byte	0x10
	.zero		1


	//   ....[12]....
        /*07d8*/ 	.word	0x00011cb0
        /*07dc*/ 	.word	0x000000ff
        /*07e0*/ 	.word	0x00004000
        /*07e4*/ 	.short	0x010a
        /*07e6*/ 	.byte	0x10
	.zero		1


	//   ....[13]....
        /*07e8*/ 	.word	0x00011ce0
        /*07ec*/ 	.word	0x000000ff
        /*07f0*/ 	.word	0x00008010
        /*07f4*/ 	.short	0x010a
        /*07f6*/ 	.byte	0x10
	.zero		1


	//   ....[14]....
        /*07f8*/ 	.word	0x00011d10
        /*07fc*/ 	.word	0x000000ff
        /*0800*/ 	.word	0x00000000
        /*0804*/ 	.short	0x010a
        /*0806*/ 	.byte	0x15
	.zero		1


	//   ....[15]....
        /*0808*/ 	.word	0x00011d40
        /*080c*/ 	.word	0x000000ff
        /*0810*/ 	.word	0x00000000
        /*0814*/ 	.short	0x010a
        /*0816*/ 	.byte	0x15
	.zero		1


	//----- nvinfo : EIATTR_NUM_MBARRIERS
	.align		4
.L_81:
        /*0818*/ 	.byte	0x03, 0x38
        /*081a*/ 	.short	0xffff


	//----- nvinfo : EIATTR_EXIT_INSTR_OFFSETS
	.align		4
        /*081c*/ 	.byte	0x04, 0x1c
        /*081e*/ 	.short	(.L_83 - .L_82)


	//   ....[0]....
.L_82:
        /*0820*/ 	.word	0x00011ca0


	//----- nvinfo : EIATTR_REQNTID
	.align		4
.L_83:
        /*0824*/ 	.byte	0x04, 0x10
        /*0826*/ 	.short	(.L_85 - .L_84)
.L_84:
        /*0828*/ 	.word	0x00000080
        /*082c*/ 	.word	0x00000001
        /*0830*/ 	.word	0x00000001


	//----- nvinfo : EIATTR_CRS_STACK_SIZE
	.align		4
.L_85:
        /*0834*/ 	.byte	0x04, 0x1e
        /*0836*/ 	.short	(.L_87 - .L_86)
.L_86:
        /*0838*/ 	.word	0x00000000


	//----- nvinfo : EIATTR_CBANK_PARAM_SIZE
	.align		4
.L_87:
        /*083c*/ 	.byte	0x03, 0x19
        /*083e*/ 	.short	0x0088


	//----- nvinfo : EIATTR_PARAM_CBANK
	.align		4
        /*0840*/ 	.byte	0x04, 0x0a
        /*0842*/ 	.short	(.L_89 - .L_88)
	.align		4
.L_88:
        /*0844*/ 	.word	index@(.nv.constant0.attn_fwd)
        /*0848*/ 	.short	0x0380
        /*084a*/ 	.short	0x0088


	//----- nvinfo : EIATTR_SW_WAR
	.align		4
.L_89:
        /*084c*/ 	.byte	0x04, 0x36
        /*084e*/ 	.short	(.L_91 - .L_90)
.L_90:
        /*0850*/ 	.word	0x00000008
.L_91:


//--------------------- .nv.compat                --------------------------
	.section	.nv.compat,"",@"SHT_CUDA_COMPAT_INFO"
	.align	4
        /*0000*/ 	.byte	0x02, 0x02, 0x02, 0x00, 0x02, 0x05, 0x05, 0x00, 0x02, 0x03, 0x00, 0x00, 0x02, 0x06, 0x01, 0x00


//--------------------- .nv.callgraph             --------------------------
	.section	.nv.callgraph,"",@"SHT_CUDA_CALLGRAPH"
	.align	4
	.sectionentsize	8
	.align		4
        /*0000*/ 	.word	0x00000000
	.align		4
        /*0004*/ 	.word	0xffffffff
	.align		4
        /*0008*/ 	.word	0x00000000
	.align		4
        /*000c*/ 	.word	0xfffffffe
	.align		4
        /*0010*/ 	.word	0x00000000
	.align		4
        /*0014*/ 	.word	0xfffffffd
	.align		4
        /*0018*/ 	.word	0x00000000
	.align		4
        /*001c*/ 	.word	0xfffffffc


//--------------------- .nv.constant4             --------------------------
	.section	.nv.constant4,"a",@progbits
	.align	8
	.align		8
.nv.constant4:
        /*0000*/ 	.dword	_$_str


//--------------------- .text.attn_fwd            --------------------------
	.section	.text.attn_fwd,"ax",@progbits
	.align	128
        .global         attn_fwd
        .type           attn_fwd,@function
        .size           attn_fwd,(.L_x_28 - attn_fwd)
        .other          attn_fwd,@"STO_CUDA_ENTRY STV_DEFAULT"
attn_fwd:
.text.attn_fwd:
[----:B------:R-:W0:Y:S01]  /*0000*/  LDC R1, c[0x0][0x37c] ;  /* 0x0000df00ff017b82 */ /* 0x000e220000000800 */
[----:B------:R-:W1:Y:S01]  /*0010*/  S2R R0, SR_TID.X ;  /* 0x0000000000007919 */ /* 0x000e620000002100 */
[----:B0-----:R-:W-:Y:S01]  /*0020*/  VIADD R1, R1, 0xfffffdc8 ;  /* 0xfffffdc801017836 */ /* 0x001fe20000000000 */
[----:B-1----:R-:W-:-:S13]  /*0030*/  ISETP.GE.U32.AND P0, PT, R0, 0x20, PT ;  /* 0x000000200000780c */ /* 0x002fda0003f06070 */
[----:B------:R-:W-:Y:S02]  /*0040*/  VOTEU.ANY UP0, P0 ;  /* 0x0000000000ff7886 */ /* 0x000fe40000000100 */
[----:B------:R-:W-:Y:S05]  /*0050*/  BRA.U UP0, `(.L_x_0) ;  /* 0x0000000100b87547 */ /* 0x000fea000b800000 */
[----:B------:R-:W0:Y:S01]  /*0060*/  S2UR UR6, SR_CgaCtaId ;  /* 0x00000000000679c3 */ /* 0x000e220000008800 */
[----:B------:R-:W-:Y:S01]  /*0070*/  NOP ;  /* 0x0000000000007918 */ /* 0x000fe20000000000 */
[----:B------:R-:W-:Y:S02]  /*0080*/  UMOV UR4, 0x40 ;  /* 0x0000004000047882 */ /* 0x000fe40000000000 */
[----:B0-----:R-:W-:-:S09]  /*0090*/  ULEA UR4, UR6, UR4, 0x18 ;  /* 0x0000000406047291 */ /* 0x001fd2000f8ec0ff */
[----:B------:R-:W0:Y:S01]  /*00a0*/  LDS.U8 R0, [UR4] ;  /* 0x00000004ff007984 */ /* 0x000e220008000000 */
[----:B------:R-:W-:Y:S02]  /*00b0*/  UMOV UR4, 0x400 ;  /* 0x0000040000047882 */ /* 0x000fe40000000000 */
[----:B------:R-:W-:Y:S01]  /*00c0*/  ULEA UR4, UR6, UR4, 0x18 ;  /* 0x0000000406047291 */ /* 0x000fe2000f8ec0ff */
[----:B0-----:R-:W-:-:S13]  /*00d0*/  ISETP.NE.AND P0, PT, R0, RZ, PT ;  /* 0x000000ff0000720c */ /* 0x001fda0003f05270 */
[----:B------:R-:W-:Y:S05]  /*00e0*/  @P0 BRA `(.L_x_1) ;  /* 0x00000000007c0947 */ /* 0x000fea0003800000 */
[----:B------:R-:W-:-:S13]  /*00f0*/  ELECT P0, URZ, PT ;  /* 0x0000000000ff782f */ /* 0x000fda0003800000 */
[----:B------:R-:W-:Y:S05]  /*0100*/  @!P0 BRA `(.L_x_2) ;  /* 0x0000000000848947 */ /* 0x000fea0003800000 */
[----:B------:R-:W-:Y:S01]  /*0110*/  UMOV UR5, 0x8 ;  /* 0x0000000800057882 */ /* 0x000fe20000000000 */
[----:B------:R-:W-:Y:S02]  /*0120*/  IMAD.MOV.U32 R4, RZ, RZ, 0x1 ;  /* 0x00000001ff047424 */ /* 0x000fe400078e00ff */
[----:B------:R-:W-:Y:S02]  /*0130*/  IMAD.MOV.U32 R5, RZ, RZ, 0xff ;  /* 0x000000ffff057424 */ /* 0x000fe400078e00ff */
[----:B------:R-:W-:Y:S04]  /*0140*/  DEPBAR.LE SB0, 0x36 ;  /* 0x00008d800000791a */ /* 0x000fe80000000000 */
[----:B------:R-:W0:Y:S02]  /*0150*/  UTCATOMSWS.FIND_AND_SET.ALIGN UP1, UR5, UR5 ;  /* 0x00000005000575e3 */ /* 0x000e240008020800 */
[----:B0-----:R-:W-:-:S04]  /*0160*/  PLOP3.LUT P0, PT, PT, PT, UP1, 0x80, 0x8 ;  /* 0x000000000008781c */ /* 0x001fc80003f0f018 */
[----:B------:R-:W-:-:S04]  /*0170*/  SEL R0, RZ, 0xffffffff, !P0 ;  /* 0xffffffffff007807 */ /* 0x000fc80004000000 */
[----:B------:R-:W-:Y:S01]  /*0180*/  ISETP.NE.AND P0, PT, R0, RZ, PT ;  /* 0x000000ff0000720c */ /* 0x000fe20003f05270 */
[----:B------:R-:W-:-:S12]  /*0190*/  IMAD.U32 R0, RZ, RZ, UR5 ;  /* 0x00000005ff007e24 */ /* 0x000fd8000f8e00ff */
[----:B------:R-:W-:Y:S05]  /*01a0*/  @P0 BRA `(.L_x_3) ;  /* 0x0000000000240947 */ /* 0x000fea0003800000 */
.L_x_4:
[----:B------:R-:W-:Y:S05]  /*01b0*/  NANOSLEEP 0x64 ;  /* 0x000000640000795d */ /* 0x000fea0003800000 */
[----:B------:R-:W-:-:S05]  /*01c0*/  UMOV UR5, 0x8 ;  /* 0x0000000800057882 */ /* 0x000fca0000000000 */
[----:B------:R-:W-:Y:S04]  /*01d0*/  DEPBAR.LE SB0, 0x36 ;  /* 0x00008d800000791a */ /* 0x000fe80000000000 */
[----:B------:R-:W0:Y:S02]  /*01e0*/  UTCATOMSWS.FIND_AND_SET.ALIGN UP1, UR5, UR5 ;  /* 0x00000005000575e3 */ /* 0x000e240008020800 */
[----:B0-----:R-:W-:-:S04]  /*01f0*/  PLOP3.LUT P0, PT, PT, PT, UP1, 0x80, 0x8 ;  /* 0x000000000008781c */ /* 0x001fc80003f0f018 */
[----:B------:R-:W-:-:S04]  /*0200*/  SEL R0, RZ, 0xffffffff, !P0 ;  /* 0xffffffffff007807 */ /* 0x000fc80004000000 */
[----:B------:R-:W-:Y:S01]  /*0210*/  ISETP.NE.AND P0, PT, R0, RZ, PT ;  /* 0x000000ff0000720c */ /* 0x000fe20003f05270 */
[----:B------:R-:W-:-:S12]  /*0220*/  IMAD.U32 R0, RZ, RZ, UR5 ;  /* 0x00000005ff007e24 */ /* 0x000fd8000f8e00ff */
[----:B------:R-:W-:Y:S05]  /*0230*/  @!P0 BRA `(.L_x_4) ;  /* 0xfffffffc00dc8947 */ /* 0x000fea000383ffff */
.L_x_3:
[C---:B------:R-:W-:Y:S01]  /*0240*/  VIADD R3, R0.reuse, 0x10 ;  /* 0x0000001000037836 */ /* 0x040fe20000000000 */
[----:B------:R-:W-:Y:S01]  /*0250*/  UMOV UR5, 0x50 ;  /* 0x0000005000057882 */ /* 0x000fe20000000000 */
[----:B------:R-:W-:Y:S01]  /*0260*/  SHF.L.U32 R2, R5, R0, RZ ;  /* 0x0000000005027219 */ /* 0x000fe200000006ff */
[----:B------:R-:W-:Y:S01]  /*0270*/  ULEA UR5, UR6, UR5, 0x18 ;  /* 0x0000000506057291 */ /* 0x000fe2000f8ec0ff */
[----:B------:R-:W-:Y:S01]  /*0280*/  IMAD.SHL.U32 R0, R0, 0x20, RZ ;  /* 0x0000002000007824 */ /* 0x000fe200078e00ff */
[----:B------:R-:W-:-:S04]  /*0290*/  SHF.L.U32 R3, R4, R3, RZ ;  /* 0x0000000304037219 */ /* 0x000fc800000006ff */
[----:B------:R-:W-:-:S05]  /*02a0*/  LOP3.LUT R2, R3, R2, RZ, 0xfc, !PT ;  /* 0x0000000203027212 */ /* 0x000fca00078efcff */
[----:B------:R0:W-:Y:S04]  /*02b0*/  ATOMS.OR RZ, [UR5], R2 ;  /* 0x00000002ffff798c */ /* 0x0001e8000b000005 */
[----:B------:R0:W-:Y:S01]  /*02c0*/  STS [UR4], R0 ;  /* 0x00000000ff007988 */ /* 0x0001e20008000804 */
[----:B------:R-:W-:Y:S05]  /*02d0*/  BRA `(.L_x_2) ;  /* 0x0000000000107947 */ /* 0x000fea0003800000 */
.L_x_1:
[----:B------:R-:W-:Y:S01]  /*02e0*/  IMAD.MOV.U32 R0, RZ, RZ, -0x1 ;  /* 0xffffffffff007424 */ /* 0x000fe200078e00ff */
[----:B------:R-:W-:-:S04]  /*02f0*/  MOV R2, 0x320 ;  /* 0x0000032000027802 */ /* 0x000fc80000000f00 */
[----:B------:R0:W-:Y:S03]  /*0300*/  STS [UR4], R0 ;  /* 0x00000000ff007988 */ /* 0x0001e60008000804 */
[----:B0-----:R-:W-:Y:S05]  /*0310*/  CALL.REL.NOINC `($__internal_1_$__cuda_sm10x_tcgen05_guardrail_trap_phase_invalid_during_alloc) ;  /* 0x0000011800a07944 */ /* 0x001fea0003c00000 */
.L_x_2:
[----:B------:R-:W-:Y:S05]  /*0320*/  WARPSYNC.ALL ;  /* 0x0000000000007948 */ /* 0x000fea0003800000 */
[----:B------:R-:W-:Y:S01]  /*0330*/  NOP ;  /* 0x0000000000007918 */ /* 0x000fe20000000000 */
.L_x_0:
[----:B------:R-:W1:Y:S01]  /*0340*/  S2UR UR17, SR_CTAID.X ;  /* 0x00000000001179c3 */ /* 0x000e620000002500 */
[----:B------:R-:W2:Y:S01]  /*0350*/  S2R R82, SR_TID.X ;  /* 0x0000000000527919 */ /* 0x000ea20000002100 */
[----:B------:R-:W3:Y:S01]  /*0360*/  LDCU.64 UR4, c[0x0][0x3b0] ;  /* 0x00007600ff0477ac */ /* 0x000ee20008000a00 */
[----:B------:R-:W-:Y:S01]  /*0370*/  UMOV UR16, 0x400 ;  /* 0x0000040000107882 */ /* 0x000fe20000000000 */
[----:B------:R-:W4:Y:S04]  /*0380*/  LDCU.64 UR30, c[0x0][0x358] ;  /* 0x00006b00ff1e77ac */ /* 0x000f280008000a00 */
[----:B------:R-:W3:Y:S08]  /*0390*/  S2UR UR18, SR_CTAID.Y ;  /* 0x00000000001279c3 */ /* 0x000ef00000002600 */
[----:B------:R-:W0:Y:S01]  /*03a0*/  LDC.64 R4, c[0x0][0x380] ;  /* 0x0000e000ff047b82 */ /* 0x000e220000000a00 */
[----:B-1----:R-:W-:-:S07]  /*03b0*/  USHF.L.U32 UR17, UR17, 0x7, URZ ;  /* 0x0000000711117899 */ /* 0x002fce00080006ff */
[----:B------:R-:W1:Y:S01]  /*03c0*/  LDC R65, c[0x0][0x3b8] ;  /* 0x0000ee00ff417b82 */ /* 0x000e620000000800 */
[----:B------:R-:W-:Y:S01]  /*03d0*/  IMAD.U32 R132, RZ, RZ, UR17 ;  /* 0x00000011ff847e24 */ /* 0x000fe2000f8e00ff */
[----:B---3--:R-:W-:-:S06]  /*03e0*/  UIMAD UR4, UR18, UR4, URZ ;  /* 0x00000004120472a4 */ /* 0x008fcc000f8e02ff */
[----:B------:R-:W3:Y:S01]  /*03f0*/  S2UR UR6, SR_CgaCtaId ;  /* 0x00000000000679c3 */ /* 0x000ee20000008800 */
[----:B--2---:R-:W-:Y:S01]  /*0400*/  LOP3.LUT R132, R132, 0x7f, R82, 0xf8, !PT ;  /* 0x0000007f84847812 */ /* 0x004fe200078ef852 */
[----:B------:R-:W-:-:S04]  /*0410*/  USHF.L.U32 UR7, UR4, 0x1, URZ ;  /* 0x0000000104077899 */ /* 0x000fc800080006ff */
[----:B0-----:R-:W-:Y:S01]  /*0420*/  IMAD R0, R132, UR5, RZ ;  /* 0x0000000584007c24 */ /* 0x001fe2000f8e02ff */
[----:B------:R-:W-:-:S03]  /*0430*/  UIMAD.WIDE UR4, UR4, 0x2, URZ ;  /* 0x00000002040478a5 */ /* 0x000fc6000f8e02ff */
[C---:B------:R-:W-:Y:S02]  /*0440*/  IMAD.SHL.U32 R3, R0.reuse, 0x2, RZ ;  /* 0x0000000200037824 */ /* 0x040fe400078e00ff */
[----:B------:R-:W-:-:S03]  /*0450*/  IMAD.HI R0, R0, 0x2, RZ ;  /* 0x0000000200007827 */ /* 0x000fc600078e02ff */
[----:B------:R-:W-:Y:S01]  /*0460*/  IADD3 R2, P0, P1, R3, UR7, R4 ;  /* 0x0000000703027c10 */ /* 0x000fe2000f91e004 */
[C---:B-1----:R-:W-:Y:S02]  /*0470*/  IMAD R19, R65.reuse, 0x22, RZ ;  /* 0x0000002241137824 */ /* 0x042fe400078e02ff */
[C---:B------:R-:W-:Y:S01]  /*0480*/  IMAD.SHL.U32 R9, R65.reuse, 0x8, RZ ;  /* 0x0000000841097824 */ /* 0x040fe200078e00ff */
[----:B------:R-:W-:Y:S01]  /*0490*/  IADD3.X R3, PT, PT, R0, UR5, R5, P0, P1 ;  /* 0x0000000500037c10 */ /* 0x000fe200087e2405 */
[----:B------:R-:W-:Y:S01]  /*04a0*/  BAR.SYNC.DEFER_BLOCKING 0x0 ;  /* 0x0000000000007b1d */ /* 0x000fe20000010000 */
[C---:B------:R-:W-:Y:S01]  /*04b0*/  IMAD R27, R65.reuse, 0xc, RZ ;  /* 0x0000000c411b7824 */ /* 0x040fe200078e02ff */
[CC--:B------:R-:W-:Y:S01]  /*04c0*/  LEA R18, P4, R65.reuse, R2.reuse, 0x4 ;  /* 0x0000000241127211 */ /* 0x0c0fe200078820ff */
[----:B------:R-:W-:Y:S01]  /*04d0*/  IMAD.SHL.U32 R35, R65, 0x10, RZ ;  /* 0x0000001041237824 */ /* 0x000fe200078e00ff */
[-C--:B------:R-:W-:Y:S01]  /*04e0*/  IADD3 R36, P1, PT, R19, R2.reuse, RZ ;  /* 0x0000000213247210 */ /* 0x080fe20007f3e0ff */
[C---:B------:R-:W-:Y:S01]  /*04f0*/  IMAD R15, R65.reuse, 0x6, RZ ;  /* 0x00000006410f7824 */ /* 0x040fe200078e02ff */
[CC--:B------:R-:W-:Y:S01]  /*0500*/  LEA R34, P5, R65.reuse, R2.reuse, 0x5 ;  /* 0x0000000241227211 */ /* 0x0c0fe200078a28ff */
[----:B------:R-:W-:Y:S01]  /*0510*/  IMAD R51, R65, 0x18, RZ ;  /* 0x0000001841337824 */ /* 0x000fe200078e02ff */
[-C--:B------:R-:W-:Y:S01]  /*0520*/  LEA.HI.X.SX32 R19, R9, R3.reuse, 0x1, P4 ;  /* 0x0000000309137211 */ /* 0x080fe200020f0eff */
[----:B------:R-:W-:Y:S01]  /*0530*/  IMAD R77, R65, 0x30, RZ ;  /* 0x00000030414d7824 */ /* 0x000fe200078e02ff */
[-C--:B------:R-:W-:Y:S01]  /*0540*/  IADD3 R14, P4, PT, R27, R2.reuse, RZ ;  /* 0x000000021b0e7210 */ /* 0x080fe20007f9e0ff */
[----:B------:R-:W-:Y:S01]  /*0550*/  IMAD.SHL.U32 R7, R65, 0x2, RZ ;  /* 0x0000000241077824 */ /* 0x000fe200078e00ff */
[-C--:B------:R-:W-:Y:S01]  /*0560*/  IADD3 R8, P2, PT, R15, R2.reuse, RZ ;  /* 0x000000020f087210 */ /* 0x080fe20007f5e0ff */
[----:B------:R-:W-:Y:S01]  /*0570*/  IMAD R5, R65, 0x3, RZ ;  /* 0x0000000341057824 */ /* 0x000fe200078e02ff */
[-C--:B------:R-:W-:Y:S01]  /*0580*/  LEA.HI.X.SX32 R35, R35, R3.reuse, 0x1, P5 ;  /* 0x0000000323237211 */ /* 0x080fe200028f0eff */
[----:B---3--:R-:W-:Y:S01]  /*0590*/  ULEA UR16, UR6, UR16, 0x18 ;  /* 0x0000001006107291 */ /* 0x008fe2000f8ec0ff */
[-C--:B------:R-:W-:Y:S01]  /*05a0*/  IADD3 R50, P6, PT, R77, R2.reuse, RZ ;  /* 0x000000024d327210 */ /* 0x080fe20007fde0ff */
[----:B------:R-:W-:Y:S01]  /*05b0*/  IMAD R23, R65, 0xa, RZ ;  /* 0x0000000a41177824 */ /* 0x000fe200078e02ff */
[-C--:B------:R-:W-:Y:S01]  /*05c0*/  IADD3 R26, P5, PT, R51, R2.reuse, RZ ;  /* 0x00000002331a7210 */ /* 0x080fe20007fbe0ff */
[----:B------:R-:W-:Y:S01]  /*05d0*/  IMAD.SHL.U32 R11, R65, 0x4, RZ ;  /* 0x00000004410b7824 */ /* 0x000fe200078e00ff */
[-C--:B------:R-:W-:Y:S01]  /*05e0*/  LEA.HI.X.SX32 R15, R15, R3.reuse, 0x1, P4 ;  /* 0x000000030f0f7211 */ /* 0x080fe200020f0eff */
[----:B------:R-:W-:Y:S01]  /*05f0*/  IMAD R13, R65, 0x5, RZ ;  /* 0x00000005410d7824 */ /* 0x000fe200078e02ff */
[-C--:B------:R-:W-:Y:S01]  /*0600*/  IADD3 R4, P4, PT, R7, R2.reuse, RZ ;  /* 0x0000000207047210 */ /* 0x080fe20007f9e0ff */
[----:B------:R-:W-:Y:S01]  /*0610*/  IMAD R31, R65, 0xe, RZ ;  /* 0x0000000e411f7824 */ /* 0x000fe200078e02ff */
[-C--:B------:R-:W-:Y:S01]  /*0620*/  LEA.HI.X.SX32 R9, R5, R3.reuse, 0x1, P2 ;  /* 0x0000000305097211 */ /* 0x080fe200010f0eff */
[----:B------:R-:W-:Y:S01]  /*0630*/  IMAD R39, R65, 0x12, RZ ;  /* 0x0000001241277824 */ /* 0x000fe200078e02ff */
[-C--:B------:R-:W-:Y:S01]  /*0640*/  LEA.HI.X.SX32 R27, R27, R3.reuse, 0x1, P5 ;  /* 0x000000031b1b7211 */ /* 0x080fe200028f0eff */
[----:B------:R-:W-:Y:S01]  /*0650*/  IMAD R43, R65, 0x14, RZ ;  /* 0x00000014412b7824 */ /* 0x000fe200078e02ff */
[-C--:B------:R-:W-:Y:S01]  /*0660*/  LEA.HI.X.SX32 R51, R51, R3.reuse, 0x1, P6 ;  /* 0x0000000333337211 */ /* 0x080fe200030f0eff */
[----:B------:R-:W0:Y:S01]  /*0670*/  LDS R80, [UR16] ;  /* 0x00000010ff507984 */ /* 0x000e220008000800 */
[CC--:B------:R-:W-:Y:S01]  /*0680*/  LEA R6, P5, R65.reuse, R2.reuse, 0x2 ;  /* 0x0000000241067211 */ /* 0x0c0fe200078a10ff */
[C---:B------:R-:W-:Y:S01]  /*0690*/  IMAD R17, R65.reuse, 0x7, RZ ;  /* 0x0000000741117824 */ /* 0x040fe200078e02ff */
[CC--:B------:R-:W-:Y:S01]  /*06a0*/  LEA R10, P6, R65.reuse, R2.reuse, 0x3 ;  /* 0x00000002410a7211 */ /* 0x0c0fe200078c18ff */
[C---:B------:R-:W-:Y:S01]  /*06b0*/  IMAD R21, R65.reuse, 0x9, RZ ;  /* 0x0000000941157824 */ /* 0x040fe200078e02ff */
[-C--:B------:R-:W-:Y:S01]  /*06c0*/  LEA.HI.X.SX32 R5, R65, R3.reuse, 0x1, P4 ;  /* 0x0000000341057211 */ /* 0x080fe200020f0eff */
[----:B------:R-:W-:Y:S01]  /*06d0*/  BAR.SYNC.DEFER_BLOCKING 0x0 ;  /* 0x0000000000007b1d */ /* 0x000fe20000010000 */
[-C--:B------:R-:W-:Y:S01]  /*06e0*/  IADD3 R12, P4, PT, R23, R2.reuse, RZ ;  /* 0x00000002170c7210 */ /* 0x080fe20007f9e0ff */
[----:B------:R-:W-:Y:S01]  /*06f0*/  IMAD R47, R65, 0x16, RZ ;  /* 0x00000016412f7824 */ /* 0x000fe200078e02ff */
[-C--:B------:R-:W-:Y:S01]  /*0700*/  LEA.HI.X.SX32 R7, R7, R3.reuse, 0x1, P5 ;  /* 0x0000000307077211 */ /* 0x080fe200028f0eff */
[----:B------:R-:W-:Y:S01]  /*0710*/  IMAD R55, R65, 0x1a, RZ ;  /* 0x0000001a41377824 */ /* 0x000fe200078e02ff */
[-C--:B------:R-:W-:Y:S01]  /*0720*/  LEA.HI.X.SX32 R11, R11, R3.reuse, 0x1, P6 ;  /* 0x000000030b0b7211 */ /* 0x080fe200030f0eff */
[----:B------:R-:W-:Y:S01]  /*0730*/  IMAD R59, R65, 0x1c, RZ ;  /* 0x0000001c413b7824 */ /* 0x000fe200078e02ff */
[-C--:B------:R-:W-:Y:S01]  /*0740*/  IADD3 R16, P5, PT, R31, R2.reuse, RZ ;  /* 0x000000021f107210 */ /* 0x080fe20007fbe0ff */
[----:B------:R-:W-:Y:S01]  /*0750*/  IMAD R25, R65, 0xb, RZ ;  /* 0x0000000b41197824 */ /* 0x000fe200078e02ff */
[-C--:B------:R-:W-:Y:S01]  /*0760*/  IADD3 R20, P6, PT, R39, R2.reuse, RZ ;  /* 0x0000000227147210 */ /* 0x080fe20007fde0ff */
[----:B------:R-:W-:Y:S01]  /*0770*/  IMAD R29, R65, 0xd, RZ ;  /* 0x0000000d411d7824 */ /* 0x000fe200078e02ff */
        /* <DEDUP_REMOVED lines=39> */
[----:B------:R-:W-:Y:S01]  /*09f0*/  IMAD R57, R65, 0x1b, RZ ;  /* 0x0000001b41397824 */ /* 0x000fe200078e02ff */
[-C--:B------:R-:W-:Y:S01]  /*0a00*/  LEA.HI.X.SX32 R45, R45, R3.reuse, 0x1, P6 ;  /* 0x000000032d2d7211 */ /* 0x080fe200030f0eff */
[----:B------:R-:W-:Y:S01]  /*0a10*/  IMAD R61, R65, 0x1d, RZ ;  /* 0x0000001d413d7824 */ /* 0x000fe200078e02ff */
[-C--:B------:R-:W-:Y:S01]  /*0a20*/  IADD3 R48, P5, PT, R75, R2.reuse, RZ ;  /* 0x000000024b307210 */ /* 0x080fe20007fbe0ff */
[----:B----4-:R-:W5:Y:S01]  /*0a30*/  LDG.E.U16 R51, desc[UR30][R50.64] ;  /* 0x0000001e32337981 */ /* 0x010f62000c1e1500 */
[-C--:B------:R-:W-:Y:S01]  /*0a40*/  IADD3 R52, P1, PT, R79, R2.reuse, RZ ;  /* 0x000000024f347210 */ /* 0x080fe20007f3e0ff */
[----:B------:R-:W1:Y:S01]  /*0a50*/  LDCU UR4, c[0x0][0x3c8] ;  /* 0x00007900ff0477ac */ /* 0x000e620008000800 */
[----:B------:R-:W-:Y:S01]  /*0a60*/  LEA.HI.X.SX32 R39, R39, R3, 0x1, P0 ;  /* 0x0000000327277211 */ /* 0x000fe200000f0eff */
[----:B------:R-:W5:Y:S01]  /*0a70*/  LDG.E.U16 R35, desc[UR30][R34.64] ;  /* 0x0000001e22237981 */ /* 0x000f62000c1e1500 */
[----:B------:R-:W-:-:S02]  /*0a80*/  IADD3 R56, P3, PT, R83, R2, RZ ;  /* 0x0000000253387210 */ /* 0x000fc40007f7e0ff */
[-C--:B------:R-:W-:Y:S01]  /*0a90*/  LEA.HI.X.SX32 R43, R43, R3.reuse, 0x1, P2 ;  /* 0x000000032b2b7211 */ /* 0x080fe200010f0eff */
[----:B------:R-:W5:Y:S01]  /*0aa0*/  LDG.E.U16 R33, desc[UR30][R32.64] ;  /* 0x0000001e20217981 */ /* 0x000f62000c1e1500 */
[-C--:B------:R-:W-:Y:S02]  /*0ab0*/  IADD3 R60, P6, PT, R87, R2.reuse, RZ ;  /* 0x00000002573c7210 */ /* 0x080fe40007fde0ff */
[----:B------:R-:W-:Y:S01]  /*0ac0*/  LEA.HI.X.SX32 R47, R47, R3, 0x1, P4 ;  /* 0x000000032f2f7211 */ /* 0x000fe200020f0eff */
[----:B------:R-:W5:Y:S01]  /*0ad0*/  LDG.E.U16 R37, desc[UR30][R36.64] ;  /* 0x0000001e24257981 */ /* 0x000f62000c1e1500 */
[-C--:B------:R-:W-:Y:S02]  /*0ae0*/  IADD3 R54, P0, PT, R81, R2.reuse, RZ ;  /* 0x0000000251367210 */ /* 0x080fe40007f1e0ff */
[-C--:B------:R-:W-:Y:S01]  /*0af0*/  IADD3 R58, P2, PT, R85, R2.reuse, RZ ;  /* 0x00000002553a7210 */ /* 0x080fe20007f5e0ff */
[----:B------:R-:W5:Y:S01]  /*0b00*/  LDG.E.U16 R50, desc[UR30][R38.64] ;  /* 0x0000001e26327981 */ /* 0x000f62000c1e1500 */
[----:B------:R-:W-:-:S02]  /*0b10*/  IADD3 R62, P4, PT, R89, R2, RZ ;  /* 0x00000002593e7210 */ /* 0x000fc40007f9e0ff */
[-C--:B------:R-:W-:Y:S01]  /*0b20*/  LEA.HI.X.SX32 R49, R49, R3.reuse, 0x1, P5 ;  /* 0x0000000331317211 */ /* 0x080fe200028f0eff */
[----:B------:R-:W5:Y:S01]  /*0b30*/  LDG.E.U16 R41, desc[UR30][R40.64] ;  /* 0x0000001e28297981 */ /* 0x000f62000c1e1500 */
[-C--:B------:R-:W-:Y:S02]  /*0b40*/  LEA.HI.X.SX32 R53, R53, R3.reuse, 0x1, P1 ;  /* 0x0000000335357211 */ /* 0x080fe400008f0eff */
[-C--:B------:R-:W-:Y:S01]  /*0b50*/  LEA.HI.X.SX32 R57, R57, R3.reuse, 0x1, P3 ;  /* 0x0000000339397211 */ /* 0x080fe200018f0eff */
[----:B------:R-:W5:Y:S01]  /*0b60*/  LDG.E.U16 R76, desc[UR30][R42.64] ;  /* 0x0000001e2a4c7981 */ /* 0x000f62000c1e1500 */
[-C--:B------:R-:W-:Y:S02]  /*0b70*/  LEA.HI.X.SX32 R61, R61, R3.reuse, 0x1, P6 ;  /* 0x000000033d3d7211 */ /* 0x080fe400030f0eff */
[-C--:B------:R-:W-:Y:S01]  /*0b80*/  LEA.HI.X.SX32 R55, R55, R3.reuse, 0x1, P0 ;  /* 0x0000000337377211 */ /* 0x080fe200000f0eff */
[----:B------:R-:W5:Y:S01]  /*0b90*/  LDG.E.U16 R45, desc[UR30][R44.64] ;  /* 0x0000001e2c2d7981 */ /* 0x000f62000c1e1500 */
[----:B------:R-:W-:-:S02]  /*0ba0*/  LEA.HI.X.SX32 R59, R59, R3, 0x1, P2 ;  /* 0x000000033b3b7211 */ /* 0x000fc400010f0eff */
[----:B------:R-:W-:Y:S01]  /*0bb0*/  LEA.HI.X.SX32 R63, R63, R3, 0x1, P4 ;  /* 0x000000033f3f7211 */ /* 0x000fe200020f0eff */
[----:B------:R-:W5:Y:S04]  /*0bc0*/  LDG.E.U16 R78, desc[UR30][R46.64] ;  /* 0x0000001e2e4e7981 */ /* 0x000f68000c1e1500 */
[----:B------:R-:W5:Y:S04]  /*0bd0*/  LDG.E.U16 R49, desc[UR30][R48.64] ;  /* 0x0000001e30317981 */ /* 0x000f68000c1e1500 */
[----:B------:R-:W5:Y:S04]  /*0be0*/  LDG.E.U16 R53, desc[UR30][R52.64] ;  /* 0x0000001e34357981 */ /* 0x000f68000c1e1500 */
[----:B------:R-:W5:Y:S04]  /*0bf0*/  LDG.E.U16 R54, desc[UR30][R54.64] ;  /* 0x0000001e36367981 */ /* 0x000f68000c1e1500 */
[----:B------:R-:W5:Y:S04]  /*0c00*/  LDG.E.U16 R57, desc[UR30][R56.64] ;  /* 0x0000001e38397981 */ /* 0x000f68000c1e1500 */
[----:B------:R-:W5:Y:S04]  /*0c10*/  LDG.E.U16 R58, desc[UR30][R58.64] ;  /* 0x0000001e3a3a7981 */ /* 0x000f68000c1e1500 */
[----:B------:R-:W5:Y:S04]  /*0c20*/  LDG.E.U16 R61, desc[UR30][R60.64] ;  /* 0x0000001e3c3d7981 */ /* 0x000f68000c1e1500 */
[----:B------:R-:W5:Y:S04]  /*0c30*/  LDG.E.U16 R62, desc[UR30][R62.64] ;  /* 0x0000001e3e3e7981 */ /* 0x000f68000c1e1500 */
[----:B------:R2:W5:Y:S01]  /*0c40*/  LDG.E.U16 R72, desc[UR30][R26.64] ;  /* 0x0000001e1a487981 */ /* 0x000562000c1e1500 */
[----:B------:R-:W-:-:S03]  /*0c50*/  SHF.R.U32.HI R0, RZ, 0x5, R82 ;  /* 0x00000005ff007819 */ /* 0x000fc60000011652 */
[----:B------:R-:W5:Y:S04]  /*0c60*/  LDG.E.U16 R64, desc[UR30][R6.64] ;  /* 0x0000001e06407981 */ /* 0x000f68000c1e1500 */
[----:B------:R-:W5:Y:S01]  /*0c70*/  LDG.E.U16 R9, desc[UR30][R8.64] ;  /* 0x0000001e08097981 */ /* 0x000f62000c1e1500 */
[----:B--2---:R-:W2:Y:S01]  /*0c80*/  LDC.64 R26, c[0x0][0x3c0] ;  /* 0x0000f000ff1a7b82 */ /* 0x004ea20000000a00 */
[----:B------:R-:W-:Y:S02]  /*0c90*/  SGXT.U32 R0, R0, 0x2 ;  /* 0x000000020000781a */ /* 0x000fe40000000000 */
[----:B------:R-:W5:Y:S01]  /*0ca0*/  LDG.E.U16 R66, desc[UR30][R10.64] ;  /* 0x0000001e0a427981 */ /* 0x000f62000c1e1500 */
[----:B------:R-:W-:-:S03]  /*0cb0*/  IMAD R91, R65, 0x3e, RZ ;  /* 0x0000003e415b7824 */ /* 0x000fc600078e02ff */
[----:B------:R3:W5:Y:S01]  /*0cc0*/  LDG.E.U16 R74, desc[UR30][R30.64] ;  /* 0x0000001e1e4a7981 */ /* 0x000762000c1e1500 */
[----:B------:R-:W-:-:S03]  /*0cd0*/  IMAD R65, R65, 0x1f, RZ ;  /* 0x0000001f41417824 */ /* 0x000fc600078e02ff */
[----:B------:R-:W5:Y:S04]  /*0ce0*/  LDG.E.U16 R13, desc[UR30][R12.64] ;  /* 0x0000001e0c0d7981 */ /* 0x000f68000c1e1500 */
[----:B------:R4:W5:Y:S01]  /*0cf0*/  LDG.E.U16 R67, desc[UR30][R2.64] ;  /* 0x0000001e02437981 */ /* 0x000962000c1e1500 */
[----:B---3--:R-:W3:Y:S03]  /*0d00*/  LDC.64 R30, c[0x0][0x388] ;  /* 0x0000e200ff1e7b82 */ /* 0x008ee60000000a00 */
[----:B------:R0:W5:Y:S04]  /*0d10*/  LDG.E.U16 R68, desc[UR30][R14.64] ;  /* 0x0000001e0e447981 */ /* 0x000168000c1e1500 */
[----:B------:R0:W5:Y:S01]  /*0d20*/  LDG.E.U16 R17, desc[UR30][R16.64] ;  /* 0x0000001e10117981 */ /* 0x000162000c1e1500 */
[----:B--2---:R-:W-:Y:S01]  /*0d30*/  IMAD R6, R0, R27, RZ ;  /* 0x0000001b00067224 */ /* 0x004fe200078e02ff */
[----:B----4-:R-:W-:-:S02]  /*0d40*/  IADD3 R2, P5, PT, R91, R2, RZ ;  /* 0x000000025b027210 */ /* 0x010fc40007fbe0ff */
[----:B------:R-:W5:Y:S01]  /*0d50*/  LDG.E.U16 R19, desc[UR30][R18.64] ;  /* 0x0000001e12137981 */ /* 0x000f62000c1e1500 */
[----:B------:R-:W-:Y:S01]  /*0d60*/  IMAD R8, R27, 0x4, R6 ;  /* 0x000000041b087824 */ /* 0x000fe200078e0206 */
[----:B------:R-:W-:Y:S02]  /*0d70*/  LEA.HI.X.SX32 R3, R65, R3, 0x1, P5 ;  /* 0x0000000341037211 */ /* 0x000fe400028f0eff */
[----:B------:R-:W5:Y:S01]  /*0d80*/  LDG.E.U16 R5, desc[UR30][R4.64] ;  /* 0x0000001e04057981 */ /* 0x000f62000c1e1500 */
[C---:B------:R-:W-:Y:S01]  /*0d90*/  IMAD R10, R27.reuse, 0x4, R8 ;  /* 0x000000041b0a7824 */ /* 0x040fe200078e0208 */
[----:B------:R-:W-:Y:S02]  /*0da0*/  LOP3.LUT R0, R82, 0x1f, RZ, 0xc0, !PT ;  /* 0x0000001f52007812 */ /* 0x000fe400078ec0ff */
[----:B------:R1:W5:Y:S01]  /*0db0*/  LDG.E.U16 R15, desc[UR30][R2.64] ;  /* 0x0000001e020f7981 */ /* 0x000362000c1e1500 */
[----:B------:R-:W-:-:S03]  /*0dc0*/  IMAD R12, R27, 0x4, R10 ;  /* 0x000000041b0c7824 */ /* 0x000fc600078e020a */
[----:B------:R2:W5:Y:S01]  /*0dd0*/  LDG.E.U16 R21, desc[UR30][R20.64] ;  /* 0x0000001e14157981 */ /* 0x000562000c1e1500 */
[----:B0-----:R-:W-:-:S03]  /*0de0*/  IMAD R14, R27, 0x4, R12 ;  /* 0x000000041b0e7824 */ /* 0x001fc600078e020c */
[----:B------:R0:W5:Y:S01]  /*0df0*/  LDG.E.U16 R70, desc[UR30][R22.64] ;  /* 0x0000001e16467981 */ /* 0x000162000c1e1500 */
[C---:B------:R-:W-:Y:S02]  /*0e00*/  IMAD R16, R27.reuse, 0x4, R14 ;  /* 0x000000041b107824 */ /* 0x040fe400078e020e */
[----:B-1----:R-:W-:Y:S01]  /*0e10*/  IMAD R2, R0, UR4, RZ ;  /* 0x0000000400027c24 */ /* 0x002fe2000f8e02ff */
[----:B------:R1:W5:Y:S01]  /*0e20*/  LDG.E.U16 R25, desc[UR30][R24.64] ;  /* 0x0000001e18197981 */ /* 0x000362000c1e1500 */
[----:B------:R-:W-:Y:S02]  /*0e30*/  IMAD R0, R26, UR18, RZ ;  /* 0x000000121a007c24 */ /* 0x000fe4000f8e02ff */
[C---:B------:R-:W-:Y:S01]  /*0e40*/  IMAD R18, R27.reuse, 0x4, R16 ;  /* 0x000000041b127824 */ /* 0x040fe200078e0210 */
[----:B------:R-:W-:Y:S01]  /*0e50*/  R2UR UR9, R80 ;  /* 0x00000000500972ca */ /* 0x000fe200000e0000 */
[----:B------:R-:W-:Y:S01]  /*0e60*/  IMAD.SHL.U32 R4, R2, 0x2, RZ ;  /* 0x0000000202047824 */ /* 0x000fe200078e00ff */
[----:B------:R4:W5:Y:S01]  /*0e70*/  LDG.E.U16 R29, desc[UR30][R28.64] ;  /* 0x0000001e1c1d7981 */ /* 0x000962000c1e1500 */
[----:B--2---:R-:W-:-:S02]  /*0e80*/  IMAD R20, R27, 0x8, R18 ;  /* 0x000000081b147824 */ /* 0x004fc400078e0212 */
[----:B------:R-:W-:Y:S01]  /*0e90*/  IMAD.SHL.U32 R3, R0, 0x2, RZ ;  /* 0x0000000200037824 */ /* 0x000fe200078e00ff */
[----:B------:R-:W-:Y:S01]  /*0ea0*/  SHF.R.U32.HI R7, RZ, 0x5, R82 ;  /* 0x00000005ff077819 */ /* 0x000fe20000011652 */
[----:B0-----:R-:W-:-:S03]  /*0eb0*/  IMAD R22, R27, 0x4, R20 ;  /* 0x000000041b167824 */ /* 0x001fc600078e0214 */
[----:B---3--:R-:W-:Y:S01]  /*0ec0*/  IADD3 R69, P0, P1, R4, R30, R3 ;  /* 0x0000001e04457210 */ /* 0x008fe2000791e003 */
[C---:B------:R-:W-:Y:S01]  /*0ed0*/  IMAD.SHL.U32 R3, R82.reuse, 0x2, RZ ;  /* 0x0000000252037824 */ /* 0x040fe200078e00ff */
[----:B------:R-:W-:Y:S01]  /*0ee0*/  R2UR UR11, R7 ;  /* 0x00000000070b72ca */ /* 0x000fe200000e0000 */
[----:B-1----:R-:W-:Y:S01]  /*0ef0*/  IMAD R24, R27, 0x4, R22 ;  /* 0x000000041b187824 */ /* 0x002fe200078e0216 */
[----:B------:R-:W-:Y:S01]  /*0f00*/  LOP3.LUT R4, R82, 0x40, RZ, 0xc0, !PT ;  /* 0x0000004052047812 */ /* 0x000fe200078ec0ff */
[----:B------:R-:W-:Y:S01]  /*0f10*/  IMAD.HI R2, R2, 0x2, RZ ;  /* 0x0000000202027827 */ /* 0x000fe200078e02ff */
[----:B------:R-:W-:-:S03]  /*0f20*/  LOP3.LUT R23, R3, 0x7e, RZ, 0xc0, !PT ;  /* 0x0000007e03177812 */ /* 0x000fc600078ec0ff */
[----:B------:R-:W-:-:S04]  /*0f30*/  IMAD.HI R0, R0, 0x2, RZ ;  /* 0x0000000200007827 */ /* 0x000fc800078e02ff */
[C---:B------:R-:W-:Y:S01]  /*0f40*/  IMAD R26, R27.reuse, 0x4, R24 ;  /* 0x000000041b1a7824 */ /* 0x040fe200078e0218 */
[----:B------:R-:W-:Y:S01]  /*0f50*/  IADD3.X R71, PT, PT, R2, R31, R0, P0, P1 ;  /* 0x0000001f02477210 */ /* 0x000fe200007e2400 */
[----:B------:R-:W-:Y:S02]  /*0f60*/  IMAD R2, R4, 0x40, R23 ;  /* 0x0000004004027824 */ /* 0x000fe400078e0217 */
[----:B----4-:R-:W-:Y:S01]  /*0f70*/  IMAD R28, R27, 0x4, R26 ;  /* 0x000000041b1c7824 */ /* 0x010fe200078e021a */
[----:B------:R-:W-:Y:S06]  /*0f80*/  BRA.U UP0, `(.L_x_5) ;  /* 0x0000000100187547 */ /* 0x000fec000b800000 */
[----:B------:R-:W-:Y:S01]  /*0f90*/  ELECT P0, URZ, PT ;  /* 0x0000000000ff782f */ /* 0x000fe20003800000 */
[----:B------:R-:W-:Y:S01]  /*0fa0*/  IMAD.MOV.U32 R0, RZ, RZ, 0x1 ;  /* 0x00000001ff007424 */ /* 0x000fe200078e00ff */
[----:B------:R-:W-:Y:S01]  /*0fb0*/  UMOV UR4, 0x40 ;  /* 0x0000004000047882 */ /* 0x000fe20000000000 */
[----:B------:R-:W-:Y:S01]  /*0fc0*/  UVIRTCOUNT.DEALLOC.SMPOOL 0x80 ;  /* 0x000000800000784c */ /* 0x000fe20000000000 */
[----:B------:R-:W-:-:S09]  /*0fd0*/  ULEA UR4, UR6, UR4, 0x18 ;  /* 0x0000000406047291 */ /* 0x000fd2000f8ec0ff */
[----:B------:R0:W-:Y:S03]  /*0fe0*/  @P0 STS.U8 [UR4], R0 ;  /* 0x00000000ff000988 */ /* 0x0001e60008000004 */
.L_x_5:
[----:B------:R-:W-:Y:S01]  /*0ff0*/  UIADD3 UR4, UPT, UPT, UR11, 0x1c, URZ ;  /* 0x0000001c0b047890 */ /* 0x000fe2000fffe0ff */
[C---:B------:R-:W-:Y:S01]  /*1000*/  IMAD R30, R27.reuse, 0x4, R28 ;  /* 0x000000041b1e7824 */ /* 0x040fe200078e021c */
[----:B------:R-:W-:Y:S01]  /*1010*/  LEA R110, P1, R8, R69, 0x1 ;  /* 0x00000045086e7211 */ /* 0x000fe200078208ff */
[----:B-----5:R-:W-:Y:S01]  /*1020*/  STS.U16 [R2+UR16+0x400], R19 ;  /* 0x0004001302007988 */ /* 0x020fe20008000410 */
[----:B------:R-:W-:Y:S01]  /*1030*/  LOP3.LUT R156, R2, 0x10, RZ, 0x3c, !PT ;  /* 0x00000010029c7812 */ /* 0x000fe200078e3cff */
[C---:B------:R-:W-:Y:S01]  /*1040*/  IMAD R32, R27.reuse, 0x4, R30 ;  /* 0x000000041b207824 */ /* 0x040fe200078e021e */
[----:B------:R-:W-:Y:S01]  /*1050*/  LEA.HI.X.SX32 R111, R8, R71, 0x1, P1 ;  /* 0x00000047086f7211 */ /* 0x000fe200008f0eff */
[C---:B------:R-:W-:Y:S01]  /*1060*/  IMAD R4, R27.reuse, UR4, RZ ;  /* 0x000000041b047c24 */ /* 0x040fe2000f8e02ff */
[----:B------:R-:W-:Y:S01]  /*1070*/  USHF.L.U32 UR4, UR11, 0x15, URZ ;  /* 0x000000150b047899 */ /* 0x000fe200080006ff */
[C---:B------:R-:W-:Y:S01]  /*1080*/  IMAD R34, R27.reuse, 0x8, R32 ;  /* 0x000000081b227824 */ /* 0x040fe200078e0220 */
[----:B------:R-:W-:Y:S01]  /*1090*/  LEA R128, P1, R10, R69, 0x1 ;  /* 0x000000450a807211 */ /* 0x000fe200078208ff */
[----:B------:R-:W-:Y:S01]  /*10a0*/  STS.U16 [R2+UR16+0x800], R35 ;  /* 0x0008002302007988 */ /* 0x000fe20008000410 */
[----:B------:R-:W-:Y:S01]  /*10b0*/  ULOP3.LUT UR4, UR4, 0x600000, URZ, 0xc0, !UPT ;  /* 0x0060000004047892 */ /* 0x000fe2000f8ec0ff */
[C---:B------:R-:W-:Y:S01]  /*10c0*/  IMAD R36, R27.reuse, 0x4, R34 ;  /* 0x000000041b247824 */ /* 0x040fe200078e0222 */
[C---:B------:R-:W-:Y:S01]  /*10d0*/  LOP3.LUT R155, R2.reuse, 0x20, RZ, 0x3c, !PT ;  /* 0x00000020029b7812 */ /* 0x040fe200078e3cff */
[----:B------:R-:W-:Y:S01]  /*10e0*/  STS.U16 [R2+UR16+0xc00], R51 ;  /* 0x000c003302007988 */ /* 0x000fe20008000410 */
[----:B------:R-:W-:Y:S01]  /*10f0*/  LOP3.LUT R154, R2, 0x30, RZ, 0x3c, !PT ;  /* 0x00000030029a7812 */ /* 0x000fe200078e3cff */
[----:B------:R-:W-:Y:S01]  /*1100*/  UIADD3 UR19, UPT, UPT, UR9, UR4, URZ ;  /* 0x0000000409137290 */ /* 0x000fe2000fffe0ff */
[----:B------:R-:W-:Y:S01]  /*1110*/  LEA.HI.X.SX32 R129, R10, R71, 0x1, P1 ;  /* 0x000000470a817211 */ /* 0x000fe200008f0eff */
[----:B------:R-:W-:Y:S01]  /*1120*/  STS.U16 [R2+UR16], R67 ;  /* 0x0000004302007988 */ /* 0x000fe20008000410 */
[----:B------:R-:W-:Y:S01]  /*1130*/  LOP3.LUT R159, R2, 0x40, RZ, 0x3c, !PT ;  /* 0x00000040029f7812 */ /* 0x000fe200078e3cff */
[C---:B------:R-:W-:Y:S01]  /*1140*/  IMAD R38, R27.reuse, 0x4, R36 ;  /* 0x000000041b267824 */ /* 0x040fe200078e0224 */
[----:B------:R-:W-:Y:S01]  /*1150*/  LEA R108, P1, R12, R69, 0x1 ;  /* 0x000000450c6c7211 */ /* 0x000fe200078208ff */
[----:B------:R1:W-:Y:S01]  /*1160*/  STS.U16 [R156+UR16+0x80], R5 ;  /* 0x000080059c007988 */ /* 0x0003e20008000410 */
[C---:B------:R-:W-:Y:S01]  /*1170*/  LOP3.LUT R158, R2.reuse, 0x50, RZ, 0x3c, !PT ;  /* 0x00000050029e7812 */ /* 0x040fe200078e3cff */
[C---:B------:R-:W-:Y:S01]  /*1180*/  IMAD R40, R27.reuse, 0x4, R38 ;  /* 0x000000041b287824 */ /* 0x040fe200078e0226 */
[C---:B------:R-:W-:Y:S01]  /*1190*/  LOP3.LUT R157, R2.reuse, 0x60, RZ, 0x3c, !PT ;  /* 0x00000060029d7812 */ /* 0x040fe200078e3cff */
[----:B------:R-:W-:Y:S01]  /*11a0*/  STS.U16 [R156+UR16+0x480], R21 ;  /* 0x000480159c007988 */ /* 0x000fe20008000410 */
[----:B0-----:R-:W-:Y:S01]  /*11b0*/  LOP3.LUT R0, R2, 0x70, RZ, 0x3c, !PT ;  /* 0x0000007002007812 */ /* 0x001fe200078e3cff */
[C---:B------:R-:W-:Y:S01]  /*11c0*/  IMAD R42, R27.reuse, 0x4, R40 ;  /* 0x000000041b2a7824 */ /* 0x040fe200078e0228 */
[----:B------:R-:W-:Y:S01]  /*11d0*/  LOP3.LUT P6, RZ, R82, 0x7f, RZ, 0xc0, !PT ;  /* 0x0000007f52ff7812 */ /* 0x000fe200078cc0ff */
[----:B------:R-:W-:Y:S01]  /*11e0*/  STS.U16 [R156+UR16+0x880], R37 ;  /* 0x000880259c007988 */ /* 0x000fe20008000410 */
[----:B------:R-:W-:Y:S01]  /*11f0*/  LEA.HI.X.SX32 R109, R12, R71, 0x1, P1 ;  /* 0x000000470c6d7211 */ /* 0x000fe200008f0eff */
[C---:B------:R-:W-:Y:S01]  /*1200*/  IMAD R44, R27.reuse, 0x4, R42 ;  /* 0x000000041b2c7824 */ /* 0x040fe200078e022a */
[-C--:B------:R-:W-:Y:S01]  /*1210*/  LEA R104, P2, R4, R69.reuse, 0x1 ;  /* 0x0000004504687211 */ /* 0x080fe200078408ff */
[----:B------:R-:W-:Y:S01]  /*1220*/  STS.U16 [R156+UR16+0xc80], R53 ;  /* 0x000c80359c007988 */ /* 0x000fe20008000410 */
[----:B------:R-:W-:Y:S01]  /*1230*/  LEA R106, P1, R16, R69, 0x1 ;  /* 0x00000045106a7211 */ /* 0x000fe200078208ff */
[----:B------:R-:W-:Y:S01]  /*1240*/  UIADD3 UR5, UPT, UPT, UR11, 0x3c, URZ ;  /* 0x0000003c0b057890 */ /* 0x000fe2000fffe0ff */
[-C--:B------:R-:W-:Y:S01]  /*1250*/  LEA.HI.X.SX32 R105, R4, R71.reuse, 0x1, P2 ;  /* 0x0000004704697211 */ /* 0x080fe200010f0eff */
[----:B------:R-:W-:Y:S01]  /*1260*/  STS.U16 [R155+UR16+0x100], R64 ;  /* 0x000100409b007988 */ /* 0x000fe20008000410 */
[----:B------:R-:W-:Y:S01]  /*1270*/  LEA.HI.X.SX32 R107, R16, R71, 0x1, P1 ;  /* 0x00000047106b7211 */ /* 0x000fe200008f0eff */
[----:B------:R-:W-:Y:S01]  /*1280*/  UIADD3 UR6, UPT, UPT, UR11, 0x5c, URZ ;  /* 0x0000005c0b067890 */ /* 0x000fe2000fffe0ff */
[-C--:B------:R-:W-:Y:S01]  /*1290*/  LEA R126, P2, R14, R69.reuse, 0x1 ;  /* 0x000000450e7e7211 */ /* 0x080fe200078408ff */
[----:B------:R-:W-:Y:S01]  /*12a0*/  STS.U16 [R155+UR16+0x500], R70 ;  /* 0x000500469b007988 */ /* 0x000fe20008000410 */
[----:B------:R-:W-:Y:S01]  /*12b0*/  LEA R122, P1, R20, R69, 0x1 ;  /* 0x00000045147a7211 */ /* 0x000fe200078208ff */
[----:B------:R-:W-:Y:S01]  /*12c0*/  UIADD3 UR7, UPT, UPT, UR11, 0x7c, URZ ;  /* 0x0000007c0b077890 */ /* 0x000fe2000fffe0ff */
[-C--:B------:R-:W-:Y:S01]  /*12d0*/  LEA.HI.X.SX32 R127, R14, R71.reuse, 0x1, P2 ;  /* 0x000000470e7f7211 */ /* 0x080fe200010f0eff */
[----:B------:R0:W-:Y:S01]  /*12e0*/  STS.U16 [R155+UR16+0x900], R50 ;  /* 0x000900329b007988 */ /* 0x0001e20008000410 */
[----:B------:R-:W-:Y:S01]  /*12f0*/  LEA.HI.X.SX32 R123, R20, R71, 0x1, P1 ;  /* 0x00000047147b7211 */ /* 0x000fe200008f0eff */
[C---:B------:R-:W-:Y:S01]  /*1300*/  IMAD R46, R27.reuse, 0x4, R44 ;  /* 0x000000041b2e7824 */ /* 0x040fe200078e022c */
[-C--:B------:R-:W-:Y:S01]  /*1310*/  LEA R124, P2, R18, R69.reuse, 0x1 ;  /* 0x00000045127c7211 */ /* 0x080fe200078408ff */
[----:B------:R2:W-:Y:S01]  /*1320*/  STS.U16 [R155+UR16+0xd00], R54 ;  /* 0x000d00369b007988 */ /* 0x0005e20008000410 */
[----:B------:R-:W-:Y:S01]  /*1330*/  LEA R96, P1, R26, R69, 0x1 ;  /* 0x000000451a607211 */ /* 0x000fe200078208ff */
[----:B------:R-:W-:Y:S01]  /*1340*/  VOTEU.ALL UP1, P6 ;  /* 0x0000000000ff7886 */ /* 0x000fe20003020000 */
[C---:B-1----:R-:W-:Y:S01]  /*1350*/  IMAD R5, R27.reuse, UR5, RZ ;  /* 0x000000051b057c24 */ /* 0x042fe2000f8e02ff */
[----:B------:R-:W-:Y:S01]  /*1360*/  STS.U16 [R154+UR16+0x180], R9 ;  /* 0x000180099a007988 */ /* 0x000fe20008000410 */
[-C--:B------:R-:W-:Y:S01]  /*1370*/  LEA.HI.X.SX32 R125, R18, R71.reuse, 0x1, P2 ;  /* 0x00000047127d7211 */ /* 0x080fe200010f0eff */
[----:B------:R-:W-:Y:S01]  /*1380*/  UMOV UR5, 0x1 ;  /* 0x0000000100057882 */ /* 0x000fe20000000000 */
[----:B------:R-:W-:Y:S01]  /*1390*/  LEA.HI.X.SX32 R97, R26, R71, 0x1, P1 ;  /* 0x000000471a617211 */ /* 0x000fe200008f0eff */
[----:B------:R-:W-:Y:S01]  /*13a0*/  STS.U16 [R154+UR16+0x580], R25 ;  /* 0x000580199a007988 */ /* 0x000fe20008000410 */
[-C--:B------:R-:W-:Y:S01]  /*13b0*/  LEA R102, P2, R22, R69.reuse, 0x1 ;  /* 0x0000004516667211 */ /* 0x080fe200078408ff */
[C---:B------:R-:W-:Y:S01]  /*13c0*/  IMAD R48, R27.reuse, 0x8, R46 ;  /* 0x000000081b307824 */ /* 0x040fe200078e022e */
[----:B------:R-:W-:Y:S01]  /*13d0*/  LEA R94, P1, R30, R69, 0x1 ;  /* 0x000000451e5e7211 */ /* 0x000fe200078208ff */
[----:B------:R-:W-:Y:S01]  /*13e0*/  STS.U16 [R154+UR16+0x980], R41 ;  /* 0x000980299a007988 */ /* 0x000fe20008000410 */
[C---:B------:R-:W-:Y:S01]  /*13f0*/  IMAD R7, R27.reuse, UR6, RZ ;  /* 0x000000061b077c24 */ /* 0x040fe2000f8e02ff */
[----:B------:R-:W-:Y:S01]  /*1400*/  UIADD3 UR21, UPT, UPT, UR16, 0x8000, URZ ;  /* 0x0000800010157890 */ /* 0x000fe2000fffe0ff */
[----:B------:R-:W-:Y:S01]  /*1410*/  IMAD R11, R27, UR7, RZ ;  /* 0x000000071b0b7c24 */ /* 0x000fe2000f8e02ff */
[----:B------:R-:W-:Y:S01]  /*1420*/  STS.U16 [R154+UR16+0xd80], R57 ;  /* 0x000d80399a007988 */ /* 0x000fe20008000410 */
[----:B------:R-:W-:-:S04]  /*1430*/  @!UP1 UIADD3 UR6, UPT, UPT, -UR5, 0x100000, URZ ;  /* 0x0010000005069890 */ /* 0x000fc8000fffe1ff */
[----:B------:R-:W-:Y:S02]  /*1440*/  @!UP1 USHF.L.U32 UR7, UR6, 0xb, URZ ;  /* 0x0000000b06079899 */ /* 0x000fe400080006ff */
[----:B------:R-:W-:Y:S01]  /*1450*/  @!UP1 USHF.L.U32 UR6, UR6, 0x1, URZ ;  /* 0x0000000106069899 */ /* 0x000fe200080006ff */
[C---:B0-----:R-:W-:Y:S01]  /*1460*/  IMAD R50, R27.reuse, 0x4, R48 ;  /* 0x000000041b327824 */ /* 0x041fe200078e0230 */
[-C--:B------:R-:W-:Y:S01]  /*1470*/  LEA.HI.X.SX32 R103, R22, R71.reuse, 0x1, P2 ;  /* 0x0000004716677211 */ /* 0x080fe200010f0eff */
[----:B------:R-:W-:Y:S01]  /*1480*/  STS.U16 [R159+UR16+0x200], R66 ;  /* 0x000200429f007988 */ /* 0x000fe20008000410 */
[----:B------:R-:W-:Y:S01]  /*1490*/  LEA.HI.X.SX32 R95, R30, R71, 0x1, P1 ;  /* 0x000000471e5f7211 */ /* 0x000fe200008f0eff */
[C---:B------:R-:W-:Y:S01]  /*14a0*/  IMAD R52, R27.reuse, 0x4, R50 ;  /* 0x000000041b347824 */ /* 0x040fe200078e0232 */
[-C--:B------:R-:W-:Y:S01]  /*14b0*/  LEA R118, P2, R28, R69.reuse, 0x1 ;  /* 0x000000451c767211 */ /* 0x080fe200078408ff */
[----:B------:R-:W-:Y:S01]  /*14c0*/  STS.U16 [R159+UR16+0x600], R72 ;  /* 0x000600489f007988 */ /* 0x000fe20008000410 */
[----:B------:R-:W-:Y:S01]  /*14d0*/  LEA R90, P1, R36, R69, 0x1 ;  /* 0x00000045245a7211 */ /* 0x000fe200078208ff */
[----:B------:R-:W-:Y:S01]  /*14e0*/  VOTEU.ALL UP2, P6 ;  /* 0x0000000000ff7886 */ /* 0x000fe20003040000 */
[-C--:B------:R-:W-:Y:S01]  /*14f0*/  LEA.HI.X.SX32 R119, R28, R71.reuse, 0x1, P2 ;  /* 0x000000471c777211 */ /* 0x080fe200010f0eff */
[----:B------:R-:W-:Y:S01]  /*1500*/  STS.U16 [R159+UR16+0xa00], R76 ;  /* 0x000a004c9f007988 */ /* 0x000fe20008000410 */
[----:B------:R-:W-:Y:S01]  /*1510*/  LEA.HI.X.SX32 R91, R36, R71, 0x1, P1 ;  /* 0x00000047245b7211 */ /* 0x000fe200008f0eff */
[C---:B--2---:R-:W-:Y:S01]  /*1520*/  IMAD R54, R27.reuse, 0x4, R52 ;  /* 0x000000041b367824 */ /* 0x044fe200078e0234 */
[-C--:B------:R-:W-:Y:S01]  /*1530*/  LEA R116, P2, R32, R69.reuse, 0x1 ;  /* 0x0000004520747211 */ /* 0x080fe200078408ff */
[----:B------:R0:W-:Y:S01]  /*1540*/  STS.U16 [R159+UR16+0xe00], R58 ;  /* 0x000e003a9f007988 */ /* 0x0001e20008000410 */
[----:B------:R-:W-:Y:S01]  /*1550*/  LEA R88, P1, R40, R69, 0x1 ;  /* 0x0000004528587211 */ /* 0x000fe200078208ff */
[C---:B------:R-:W-:Y:S01]  /*1560*/  IMAD R56, R27.reuse, 0x4, R54 ;  /* 0x000000041b387824 */ /* 0x040fe200078e0236 */
[-C--:B------:R-:W-:Y:S01]  /*1570*/  LEA.HI.X.SX32 R117, R32, R71.reuse, 0x1, P2 ;  /* 0x0000004720757211 */ /* 0x080fe200010f0eff */
[----:B------:R-:W-:Y:S01]  /*1580*/  STS.U16 [R158+UR16+0x280], R13 ;  /* 0x0002800d9e007988 */ /* 0x000fe20008000410 */
[----:B------:R-:W-:Y:S01]  /*1590*/  LEA.HI.X.SX32 R89, R40, R71, 0x1, P1 ;  /* 0x0000004728597211 */ /* 0x000fe200008f0eff */
[----:B------:R-:W-:Y:S01]  /*15a0*/  UIADD3 UR29, UPT, UPT, UR17, 0x80, URZ ;  /* 0x00000080111d7890 */ /* 0x000fe2000fffe0ff */
[-C--:B------:R-:W-:Y:S01]  /*15b0*/  LEA R112, P2, R38, R69.reuse, 0x1 ;  /* 0x0000004526707211 */ /* 0x080fe200078408ff */
[----:B------:R-:W-:Y:S01]  /*15c0*/  STS.U16 [R158+UR16+0x680], R29 ;  /* 0x0006801d9e007988 */ /* 0x000fe20008000410 */
[-C--:B------:R-:W-:Y:S01]  /*15d0*/  LEA R84, P1, R44, R69.reuse, 0x1 ;  /* 0x000000452c547211 */ /* 0x080fe200078208ff */
[C---:B0-----:R-:W-:Y:S01]  /*15e0*/  IMAD R58, R27.reuse, 0x4, R56 ;  /* 0x000000041b3a7824 */ /* 0x041fe200078e0238 */
[----:B------:R-:W-:Y:S01]  /*15f0*/  LEA R130, P5, R6, R69, 0x1 ;  /* 0x0000004506827211 */ /* 0x000fe200078a08ff */
[----:B------:R-:W-:Y:S01]  /*1600*/  STS.U16 [R158+UR16+0xa80], R45 ;  /* 0x000a802d9e007988 */ /* 0x000fe20008000410 */
[-C--:B------:R-:W-:Y:S01]  /*1610*/  LEA.HI.X.SX32 R113, R38, R71.reuse, 0x1, P2 ;  /* 0x0000004726717211 */ /* 0x080fe200010f0eff */
[----:B------:R-:W-:Y:S01]  /*1620*/  IMAD R9, R27, 0x4, R58 ;  /* 0x000000041b097824 */ /* 0x000fe200078e023a */
[----:B------:R-:W-:Y:S01]  /*1630*/  LEA.HI.X.SX32 R85, R44, R71, 0x1, P1 ;  /* 0x000000472c557211 */ /* 0x000fe200008f0eff */
[----:B------:R-:W-:Y:S01]  /*1640*/  STS.U16 [R158+UR16+0xe80], R61 ;  /* 0x000e803d9e007988 */ /* 0x000fe20008000410 */
[-C--:B------:R-:W-:Y:S01]  /*1650*/  LEA R92, P3, R5, R69.reuse, 0x1 ;  /* 0x00000045055c7211 */ /* 0x080fe200078608ff */
[----:B------:R-:W0:Y:S01]  /*1660*/  LDC R178, c[0x0][0x3d8] ;  /* 0x0000f600ffb27b82 */ /* 0x000e220000000800 */
[-C--:B------:R-:W-:Y:S01]  /*1670*/  LEA R100, P2, R42, R69.reuse, 0x1 ;  /* 0x000000452a647211 */ /* 0x080fe200078408ff */
[----:B------:R-:W-:Y:S01]  /*1680*/  STS.U16 [R157+UR16+0x300], R68 ;  /* 0x000300449d007988 */ /* 0x000fe20008000410 */
[----:B------:R-:W-:-:S02]  /*1690*/  LEA R98, P1, R46, R69, 0x1 ;  /* 0x000000452e627211 */ /* 0x000fc400078208ff */
[----:B------:R-:W-:Y:S01]  /*16a0*/  LEA R86, P4, R7, R69, 0x1 ;  /* 0x0000004507567211 */ /* 0x000fe200078808ff */
[----:B------:R1:W-:Y:S01]  /*16b0*/  STS.U16 [R157+UR16+0x700], R74 ;  /* 0x0007004a9d007988 */ /* 0x0003e20008000410 */
[-C--:B------:R-:W-:Y:S02]  /*16c0*/  LEA.HI.X.SX32 R131, R6, R71.reuse, 0x1, P5 ;  /* 0x0000004706837211 */ /* 0x080fe400028f0eff */
[-C--:B------:R-:W-:Y:S01]  /*16d0*/  LEA.HI.X.SX32 R93, R5, R71.reuse, 0x1, P3 ;  /* 0x00000047055d7211 */ /* 0x080fe200018f0eff */
[----:B------:R-:W-:Y:S01]  /*16e0*/  STS.U16 [R157+UR16+0xb00], R78 ;  /* 0x000b004e9d007988 */ /* 0x000fe20008000410 */
[----:B------:R-:W-:Y:S02]  /*16f0*/  LEA.HI.X.SX32 R101, R42, R71, 0x1, P2 ;  /* 0x000000472a657211 */ /* 0x000fe400010f0eff */
[----:B------:R-:W-:Y:S01]  /*1700*/  ISETP.LT.AND P0, PT, RZ, UR29, PT ;  /* 0x0000001dff007c0c */ /* 0x000fe2000bf01270 */
[----:B------:R-:W-:Y:S01]  /*1710*/  STS.U16 [R157+UR16+0xf00], R62 ;  /* 0x000f003e9d007988 */ /* 0x000fe20008000410 */
[----:B------:R-:W-:-:S02]  /*1720*/  PRMT R31, RZ, 0x7610, R31 ;  /* 0x00007610ff1f7816 */ /* 0x000fc4000000001f */
[----:B------:R-:W-:Y:S01]  /*1730*/  PRMT R35, RZ, 0x7610, R35 ;  /* 0x00007610ff237816 */ /* 0x000fe20000000023 */
[----:B------:R2:W-:Y:S01]  /*1740*/  STS.U16 [R0+UR16+0x380], R17 ;  /* 0x0003801100007988 */ /* 0x0005e20008000410 */
[----:B------:R-:W-:Y:S02]  /*1750*/  PRMT R39, RZ, 0x7610, R39 ;  /* 0x00007610ff277816 */ /* 0x000fe40000000027 */
[----:B------:R-:W-:Y:S01]  /*1760*/  PRMT R43, RZ, 0x7610, R43 ;  /* 0x00007610ff2b7816 */ /* 0x000fe2000000002b */
[----:B------:R-:W-:Y:S01]  /*1770*/  STS.U16 [R0+UR16+0x780], R33 ;  /* 0x0007802100007988 */ /* 0x000fe20008000410 */
[----:B------:R-:W-:Y:S02]  /*1780*/  PRMT R47, RZ, 0x7610, R47 ;  /* 0x00007610ff2f7816 */ /* 0x000fe4000000002f */
[----:B------:R-:W-:Y:S01]  /*1790*/  PRMT R51, RZ, 0x7610, R51 ;  /* 0x00007610ff337816 */ /* 0x000fe20000000033 */
[----:B------:R-:W-:Y:S01]  /*17a0*/  STS.U16 [R0+UR16+0xb80], R49 ;  /* 0x000b803100007988 */ /* 0x000fe20008000410 */
[----:B------:R-:W-:-:S02]  /*17b0*/  PRMT R55, RZ, 0x7610, R55 ;  /* 0x00007610ff377816 */ /* 0x000fc40000000037 */
[----:B------:R-:W-:Y:S01]  /*17c0*/  PRMT R59, RZ, 0x7610, R59 ;  /* 0x00007610ff3b7816 */ /* 0x000fe2000000003b */
[----:B------:R3:W-:Y:S01]  /*17d0*/  STS.U16 [R0+UR16+0xf80], R15 ;  /* 0x000f800f00007988 */ /* 0x0007e20008000410 */
[----:B------:R-:W-:Y:S02]  /*17e0*/  PRMT R63, RZ, 0x7610, R63 ;  /* 0x00007610ff3f7816 */ /* 0x000fe4000000003f */
[----:B------:R-:W-:Y:S01]  /*17f0*/  PRMT R65, RZ, 0x7610, R65 ;  /* 0x00007610ff417816 */ /* 0x000fe20000000041 */
[----:B------:R-:W-:Y:S01]  /*1800*/  STTM.x32 tmem[UR19], RZ ;  /* 0x000000ff000079ed */ /* 0x000fe200082c0013 */
[----:B------:R-:W4:Y:S02]  /*1810*/  FENCE.VIEW.ASYNC.T ;  /* 0x00000000000073c6 */ /* 0x000f240000000200 */
[----:B----4-:R-:W-:Y:S01]  /*1820*/  BAR.SYNC.DEFER_BLOCKING 0x0 ;  /* 0x0000000000007b1d */ /* 0x010fe20000010000 */
[----:B------:R-:W-:Y:S02]  /*1830*/  LEA.HI.X.SX32 R99, R46, R71, 0x1, P1 ;  /* 0x000000472e637211 */ /* 0x000fe400008f0eff */
[----:B------:R-:W-:-:S02]  /*1840*/  LEA R120, P3, R24, R69, 0x1 ;  /* 0x0000004518787211 */ /* 0x000fc400078608ff */
[-C--:B------:R-:W-:Y:S02]  /*1850*/  LEA R76, P2, R48, R69.reuse, 0x1 ;  /* 0x00000045304c7211 */ /* 0x080fe400078408ff */
[----:B-1----:R-:W-:Y:S01]  /*1860*/  LEA R74, P1, R52, R69, 0x1 ;  /* 0x00000045344a7211 */ /* 0x002fe200078208ff */
[----:B------:R-:W-:Y:S01]  /*1870*/  STL.64 [R1+0x220], R130 ;  /* 0x0002208201007387 */ /* 0x000fe20000100a00 */
[-C--:B------:R-:W-:Y:S02]  /*1880*/  LEA.HI.X.SX32 R87, R7, R71.reuse, 0x1, P4 ;  /* 0x0000004707577211 */ /* 0x080fe400020f0eff */
[----:B------:R-:W-:Y:S01]  /*1890*/  LEA.HI.X.SX32 R121, R24, R71, 0x1, P3 ;  /* 0x0000004718797211 */ /* 0x000fe200018f0eff */
[----:B------:R-:W-:Y:S01]  /*18a0*/  STL.64 [R1+0x218], R110 ;  /* 0x0002186e01007387 */ /* 0x000fe20000100a00 */
[----:B------:R-:W-:Y:S02]  /*18b0*/  PRMT R13, RZ, 0x7610, R13 ;  /* 0x00007610ff0d7816 */ /* 0x000fe4000000000d */
[----:B--2---:R-:W-:Y:S01]  /*18c0*/  PRMT R17, RZ, 0x7610, R17 ;  /* 0x00007610ff117816 */ /* 0x004fe20000000011 */
[----:B------:R-:W-:Y:S01]  /*18d0*/  STL.64 [R1+0x1e8], R104 ;  /* 0x0001e86801007387 */ /* 0x000fe20000100a00 */
[----:B------:R-:W-:-:S02]  /*18e0*/  PRMT R21, RZ, 0x7610, R21 ;  /* 0x00007610ff157816 */ /* 0x000fc40000000015 */
[----:B------:R-:W-:Y:S01]  /*18f0*/  PRMT R27, RZ, 0x7610, R27 ;  /* 0x00007610ff1b7816 */ /* 0x000fe2000000001b */
[----:B------:R-:W-:Y:S01]  /*1900*/  STL.64 [R1+0x1a8], R92 ;  /* 0x0001a85c01007387 */ /* 0x000fe20000100a00 */
[----:B------:R-:W-:Y:S02]  /*1910*/  PRMT R61, RZ, 0x7610, R61 ;  /* 0x00007610ff3d7816 */ /* 0x000fe4000000003d */
[----:B------:R-:W-:Y:S01]  /*1920*/  PRMT R67, RZ, 0x7610, R67 ;  /* 0x00007610ff437816 */ /* 0x000fe20000000043 */
[----:B------:R-:W1:Y:S02]  /*1930*/  FENCE.VIEW.ASYNC.S ;  /* 0x00000000000073c6 */ /* 0x000e640000000000 */
[----:B-1----:R1:W2:Y:S02]  /*1940*/  @!UP2 SYNCS.EXCH.64 URZ, [UR21], UR6 ;  /* 0x0000000615ffa5b2 */ /* 0x0022a40008000100 */
[----:B--2---:R-:W-:Y:S01]  /*1950*/  BAR.SYNC.DEFER_BLOCKING 0x0 ;  /* 0x0000000000007b1d */ /* 0x004fe20000010000 */
[----:B------:R-:W-:-:S02]  /*1960*/  LEA.HI.X.SX32 R77, R48, R71, 0x1, P2 ;  /* 0x00000047304d7211 */ /* 0x000fc400010f0eff */
[----:B------:R-:W-:Y:S02]  /*1970*/  LEA.HI.X.SX32 R75, R52, R71, 0x1, P1 ;  /* 0x00000047344b7211 */ /* 0x000fe400008f0eff */
[-C--:B------:R-:W-:Y:S02]  /*1980*/  LEA R114, P3, R34, R69.reuse, 0x1 ;  /* 0x0000004522727211 */ /* 0x080fe400078608ff */
[-C--:B------:R-:W-:Y:S01]  /*1990*/  LEA R72, P2, R56, R69.reuse, 0x1 ;  /* 0x0000004538487211 */ /* 0x080fe200078408ff */
[----:B------:R-:W-:Y:S01]  /*19a0*/  STL.64 [R1+0x168], R86 ;  /* 0x0001685601007387 */ /* 0x000fe20000100a00 */
[----:B------:R-:W-:Y:S02]  /*19b0*/  LEA R6, P1, R9, R69, 0x1 ;  /* 0x0000004509067211 */ /* 0x000fe400078208ff */
[-C--:B------:R-:W-:Y:S01]  /*19c0*/  LEA.HI.X.SX32 R115, R34, R71.reuse, 0x1, P3 ;  /* 0x0000004722737211 */ /* 0x080fe200018f0eff */
[----:B------:R-:W-:Y:S01]  /*19d0*/  STL.64 [R1+0x210], R128 ;  /* 0x0002108001007387 */ /* 0x000fe20000100a00 */
[----:B------:R-:W-:-:S02]  /*19e0*/  LEA.HI.X.SX32 R73, R56, R71, 0x1, P2 ;  /* 0x0000004738497211 */ /* 0x000fc400010f0eff */
[----:B------:R-:W-:Y:S01]  /*19f0*/  LEA.HI.X.SX32 R7, R9, R71, 0x1, P1 ;  /* 0x0000004709077211 */ /* 0x000fe200008f0eff */
[----:B------:R-:W-:Y:S01]  /*1a00*/  STL.64 [R1+0x208], R108 ;  /* 0x0002086c01007387 */ /* 0x000fe20000100a00 */
[----:B------:R-:W-:Y:S02]  /*1a10*/  LEA R80, P5, R11, R69, 0x1 ;  /* 0x000000450b507211 */ /* 0x000fe400078a08ff */
[----:B---3--:R-:W-:Y:S01]  /*1a20*/  PRMT R15, RZ, 0x7610, R15 ;  /* 0x00007610ff0f7816 */ /* 0x008fe2000000000f */
[----:B------:R-:W-:Y:S01]  /*1a30*/  STL.64 [R1+0x200], R126 ;  /* 0x0002007e01007387 */ /* 0x000fe20000100a00 */
[----:B------:R-:W-:Y:S02]  /*1a40*/  PRMT R19, RZ, 0x7610, R19 ;  /* 0x00007610ff137816 */ /* 0x000fe40000000013 */
[----:B------:R-:W-:Y:S01]  /*1a50*/  PRMT R25, RZ, 0x7610, R25 ;  /* 0x00007610ff197816 */ /* 0x000fe20000000019 */
[----:B------:R-:W-:Y:S01]  /*1a60*/  STL.64 [R1+0x1f8], R106 ;  /* 0x0001f86a01007387 */ /* 0x000fe20000100a00 */
[----:B------:R-:W-:-:S02]  /*1a70*/  PRMT R29, RZ, 0x7610, R29 ;  /* 0x00007610ff1d7816 */ /* 0x000fc4000000001d */
[----:B------:R-:W-:Y:S01]  /*1a80*/  PRMT R33, RZ, 0x7610, R33 ;  /* 0x00007610ff217816 */ /* 0x000fe20000000021 */
[----:B------:R-:W-:Y:S01]  /*1a90*/  STL.64 [R1+0x1f0], R124 ;  /* 0x0001f07c01007387 */ /* 0x000fe20000100a00 */
[----:B------:R-:W-:Y:S02]  /*1aa0*/  PRMT R37, RZ, 0x7610, R37 ;  /* 0x00007610ff257816 */ /* 0x000fe40000000025 */
[----:B------:R-:W-:Y:S01]  /*1ab0*/  PRMT R41, RZ, 0x7610, R41 ;  /* 0x00007610ff297816 */ /* 0x000fe20000000029 */
        /* <DEDUP_REMOVED lines=9> */
[----:B------:R-:W2:Y:S01]  /*1b50*/  @P0 LDG.E.U16 R13, desc[UR30][R130.64] ;  /* 0x0000001e820d0981 */ /* 0x000ea2000c1e1500 */
[----:B------:R-:W-:Y:S02]  /*1b60*/  PRMT R64, RZ, 0x7610, R64 ;  /* 0x00007610ff407816 */ /* 0x000fe40000000040 */
[----:B------:R-:W-:Y:S01]  /*1b70*/  PRMT R66, RZ, 0x7610, R66 ;  /* 0x00007610ff427816 */ /* 0x000fe20000000042 */
[----:B------:R-:W3:Y:S01]  /*1b80*/  @P0 LDG.E.U16 R17, desc[UR30][R128.64] ;  /* 0x0000001e80110981 */ /* 0x000ee2000c1e1500 */
[----:B------:R-:W-:-:S03]  /*1b90*/  LOP3.LUT R3, R3, 0xefffffff, RZ, 0xc0, !PT ;  /* 0xefffffff03037812 */ /* 0x000fc600078ec0ff */
[----:B------:R-:W4:Y:S04]  /*1ba0*/  @P0 LDG.E.U16 R21, desc[UR30][R126.64] ;  /* 0x0000001e7e150981 */ /* 0x000f28000c1e1500 */
        /* <DEDUP_REMOVED lines=11> */
[----:B------:R0:W4:Y:S04]  /*1c60*/  @P0 LDG.E.U16 R65, desc[UR30][R72.64] ;  /* 0x0000001e48410981 */ /* 0x000128000c1e1500 */
[----:B------:R0:W4:Y:S01]  /*1c70*/  @P0 LDG.E.U16 R67, desc[UR30][R6.64] ;  /* 0x0000001e06430981 */ /* 0x000122000c1e1500 */
[----:B------:R-:W-:-:S02]  /*1c80*/  LEA R8, P2, R54, R69, 0x1 ;  /* 0x0000004536087211 */ /* 0x000fc400078408ff */
[----:B------:R-:W-:Y:S01]  /*1c90*/  PRMT R5, RZ, 0x7610, R5 ;  /* 0x00007610ff057816 */ /* 0x000fe20000000005 */
[----:B------:R-:W-:Y:S01]  /*1ca0*/  STL.64 [R1+0x1c8], R96 ;  /* 0x0001c86001007387 */ /* 0x000fe20000100a00 */
[----:B------:R-:W-:Y:S01]  /*1cb0*/  LEA.HI.X.SX32 R81, R11, R71, 0x1, P5 ;  /* 0x000000470b517211 */ /* 0x000fe200028f0eff */
[----:B-1----:R-:W-:-:S04]  /*1cc0*/  @!UP1 UIADD3 UR6, UPT, UPT, -UR5, 0x100000, URZ ;  /* 0x0010000005069890 */ /* 0x002fc8000fffe1ff */
[----:B------:R-:W-:Y:S02]  /*1cd0*/  @!UP1 USHF.L.U32 UR7, UR6, 0xb, URZ ;  /* 0x0000000b06079899 */ /* 0x000fe400080006ff */
[----:B------:R-:W-:Y:S01]  /*1ce0*/  @!UP1 USHF.L.U32 UR6, UR6, 0x1, URZ ;  /* 0x0000000106069899 */ /* 0x000fe200080006ff */
[----:B------:R-:W-:Y:S01]  /*1cf0*/  STL.64 [R1+0x1c0], R118 ;  /* 0x0001c07601007387 */ /* 0x000fe20000100a00 */
[----:B------:R-:W-:Y:S01]  /*1d00*/  VOTEU.ALL UP2, P6 ;  /* 0x0000000000ff7886 */ /* 0x000fe20003040000 */
[----:B------:R-:W-:Y:S02]  /*1d10*/  SHF.R.S32.HI R4, RZ, 0x6, R82 ;  /* 0x00000006ff047819 */ /* 0x000fe40000011452 */
[----:B------:R-:W-:Y:S01]  /*1d20*/  STL.64 [R1+0x1b8], R94 ;  /* 0x0001b85e01007387 */ /* 0x000fe20000100a00 */
[----:B------:R-:W-:Y:S01]  /*1d30*/  UIADD3 UR10, UPT, UPT, UR16, 0x4000, URZ ;  /* 0x00004000100a7890 */ /* 0x000fe2000fffe0ff */
[----:B------:R-:W-:Y:S02]  /*1d40*/  @P6 LOP3.LUT R3, R3, 0x10000000, RZ, 0xfc, !PT ;  /* 0x1000000003036812 */ /* 0x000fe400078efcff */
[----:B------:R-:W-:Y:S01]  /*1d50*/  STL.64 [R1+0x1b0], R116 ;  /* 0x0001b07401007387 */ /* 0x000fe20000100a00 */
[----:B------:R-:W-:-:S02]  /*1d60*/  LEA.HI.X.SX32 R9, R54, R71, 0x1, P2 ;  /* 0x0000004736097211 */ /* 0x000fc400010f0eff */
[----:B------:R1:W0:Y:S01]  /*1d70*/  @!UP2 SYNCS.EXCH.64 URZ, [UR16+0x8008], UR6 ;  /* 0x0080080610ffa5b2 */ /* 0x0002220008000100 */
[----:B------:R-:W-:Y:S04]  /*1d80*/  STL.64 [R1+0x1a0], R114 ;  /* 0x0001a07201007387 */ /* 0x000fe80000100a00 */
[----:B------:R-:W-:Y:S04]  /*1d90*/  STL.64 [R1+0x198], R90 ;  /* 0x0001985a01007387 */ /* 0x000fe80000100a00 */
[----:B------:R-:W-:Y:S01]  /*1da0*/  STL.64 [R1+0x190], R112 ;  /* 0x0001907001007387 */ /* 0x000fe20000100a00 */
[----:B-1----:R-:W1:Y:S03]  /*1db0*/  LDCU.64 UR6, c[0x0][0x3d0] ;  /* 0x00007a00ff0677ac */ /* 0x002e660008000a00 */
[----:B------:R-:W-:Y:S04]  /*1dc0*/  STL.64 [R1+0x188], R88 ;  /* 0x0001885801007387 */ /* 0x000fe80000100a00 */
[----:B------:R-:W-:Y:S04]  /*1dd0*/  STL.64 [R1+0x180], R100 ;  /* 0x0001806401007387 */ /* 0x000fe80000100a00 */
[----:B------:R-:W-:Y:S04]  /*1de0*/  STL.64 [R1+0x178], R84 ;  /* 0x0001785401007387 */ /* 0x000fe80000100a00 */
[----:B------:R-:W-:Y:S04]  /*1df0*/  STL.64 [R1+0x170], R98 ;  /* 0x0001706201007387 */ /* 0x000fe80000100a00 */
[----:B------:R-:W-:Y:S04]  /*1e00*/  STL.64 [R1+0x160], R76 ;  /* 0x0001604c01007387 */ /* 0x000fe80000100a00 */
[----:B------:R-:W-:Y:S04]  /*1e10*/  STL.64 [R1+0x150], R74 ;  /* 0x0001504a01007387 */ /* 0x000fe80000100a00 */
[----:B------:R0:W-:Y:S04]  /*1e20*/  STL.64 [R1+0x140], R72 ;  /* 0x0001404801007387 */ /* 0x0001e80000100a00 */
[----:B------:R1:W-:Y:S04]  /*1e30*/  STL.64 [R1+0x130], R6 ;  /* 0x0001300601007387 */ /* 0x0003e80000100a00 */
[----:B------:R-:W4:Y:S01]  /*1e40*/  @P0 LDG.E.U16 R15, desc[UR30][R110.64] ;  /* 0x0000001e6e0f0981 */ /* 0x000f22000c1e1500 */
[----:B0-----:R-:W-:-:S03]  /*1e50*/  LEA R72, P1, R50, R69, 0x1 ;  /* 0x0000004532487211 */ /* 0x001fc600078208ff */
[----:B------:R-:W4:Y:S01]  /*1e60*/  @P0 LDG.E.U16 R19, desc[UR30][R108.64] ;  /* 0x0000001e6c130981 */ /* 0x000f22000c1e1500 */
[----:B------:R-:W-:-:S03]  /*1e70*/  LEA.HI.X.SX32 R73, R50, R71, 0x1, P1 ;  /* 0x0000004732497211 */ /* 0x000fc600008f0eff */
[----:B------:R-:W4:Y:S01]  /*1e80*/  @P0 LDG.E.U16 R25, desc[UR30][R106.64] ;  /* 0x0000001e6a190981 */ /* 0x000f22000c1e1500 */
[----:B-1----:R-:W-:-:S03]  /*1e90*/  LEA R6, P1, R58, R69, 0x1 ;  /* 0x000000453a067211 */ /* 0x002fc600078208ff */
[----:B------:R-:W4:Y:S01]  /*1ea0*/  @P0 LDG.E.U16 R29, desc[UR30][R104.64] ;  /* 0x0000001e681d0981 */ /* 0x000f22000c1e1500 */
[----:B------:R-:W-:-:S03]  /*1eb0*/  LEA.HI.X.SX32 R7, R58, R71, 0x1, P1 ;  /* 0x000000473a077211 */ /* 0x000fc600008f0eff */
        /* <DEDUP_REMOVED lines=10> */
[----:B------:R1:W4:Y:S04]  /*1f60*/  @P0 LDG.E.U16 R66, desc[UR30][R6.64] ;  /* 0x0000001e06420981 */ /* 0x000328000c1e1500 */
[----:B------:R-:W4:Y:S01]  /*1f70*/  @P0 LDG.E.U16 R5, desc[UR30][R80.64] ;  /* 0x0000001e50050981 */ /* 0x000f22000c1e1500 */
[----:B------:R-:W-:-:S03]  /*1f80*/  SGXT R4, R4, 0x1 ;  /* 0x000000010404781a */ /* 0x000fc60000000200 */
[----:B------:R-:W-:Y:S04]  /*1f90*/  STL.64 [R1+0x158], R72 ;  /* 0x0001584801007387 */ /* 0x000fe80000100a00 */
[----:B------:R0:W-:Y:S01]  /*1fa0*/  STL.64 [R1+0x148], R8 ;  /* 0x0001480801007387 */ /* 0x0001e20000100a00 */
[----:B------:R-:W-:-:S03]  /*1fb0*/  LOP3.LUT R4, R23, 0x90, R4, 0x78, !PT ;  /* 0x0000009017047812 */ /* 0x000fc600078e7804 */
[----:B------:R1:W-:Y:S01]  /*1fc0*/  STL.64 [R1+0x138], R6 ;  /* 0x0001380601007387 */ /* 0x0003e20000100a00 */
[----:B0-----:R-:W0:Y:S01]  /*1fd0*/  LDC.64 R8, c[0x0][0x390] ;  /* 0x0000e400ff087b82 */ /* 0x001e220000000a00 */
[----:B-1----:R-:W-:Y:S01]  /*1fe0*/  LOP3.LUT R6, R4, 0x20, RZ, 0x3c, !PT ;  /* 0x0000002004067812 */ /* 0x002fe200078e3cff */
[----:B------:R-:W-:-:S04]  /*1ff0*/  UIMAD UR6, UR18, UR6, URZ ;  /* 0x00000006120672a4 */ /* 0x000fc8000f8e02ff */
[----:B------:R-:W-:Y:S01]  /*2000*/  USHF.L.U32 UR4, UR6, 0x1, URZ ;  /* 0x0000000106047899 */ /* 0x000fe200080006ff */
[----:B------:R-:W-:Y:S01]  /*2010*/  STL.64 [R1+0x128], R80 ;  /* 0x0001285001007387 */ /* 0x000fe20000100a00 */
[----:B------:R-:W-:Y:S01]  /*2020*/  VOTEU.ALL UP2, P6 ;  /* 0x0000000000ff7886 */ /* 0x000fe20003040000 */
[----:B------:R-:W-:Y:S01]  /*2030*/  UIADD3 UR20, UPT, UPT, UR9, 0x20, URZ ;  /* 0x0000002009147890 */ /* 0x000fe2000fffe0ff */
[----:B------:R-:W-:Y:S02]  /*2040*/  PRMT R153, RZ, 0x7610, R153 ;  /* 0x00007610ff997816 */ /* 0x000fe40000000099 */
[----:B------:R-:W-:Y:S01]  /*2050*/  PRMT R133, RZ, 0x7610, R133 ;  /* 0x00007610ff857816 */ /* 0x000fe20000000085 */
[----:B--2---:R-:W-:Y:S04]  /*2060*/  STS.U16 [R4+UR16+0x2000], R13 ;  /* 0x0020000d04007988 */ /* 0x004fe80008000410 */
[----:B---3--:R-:W-:Y:S04]  /*2070*/  STS.U16 [R4+UR16+0x2200], R17 ;  /* 0x0022001104007988 */ /* 0x008fe80008000410 */
[----:B----4-:R-:W-:Y:S04]  /*2080*/  STS.U16 [R4+UR16+0x2400], R21 ;  /* 0x0024001504007988 */ /* 0x010fe80008000410 */
[----:B------:R-:W-:Y:S04]  /*2090*/  STS.U16 [R4+UR16+0x2600], R27 ;  /* 0x0026001b04007988 */ /* 0x000fe80008000410 */
        /* <DEDUP_REMOVED lines=11> */
[----:B------:R1:W-:Y:S02]  /*2150*/  STS.U16 [R4+UR16+0x3e00], R67 ;  /* 0x003e004304007988 */ /* 0x0003e40008000410 */
[----:B-1----:R-:W-:-:S05]  /*2160*/  LOP3.LUT R4, R82, 0x7f, RZ, 0xc0, !PT ;  /* 0x0000007f52047812 */ /* 0x002fca00078ec0ff */
[----:B------:R-:W-:Y:S01]  /*2170*/  IMAD R4, R4, UR7, RZ ;  /* 0x0000000704047c24 */ /* 0x000fe2000f8e02ff */
[----:B------:R-:W-:-:S03]  /*2180*/  UIMAD.WIDE UR6, UR6, 0x2, URZ ;  /* 0x00000002060678a5 */ /* 0x000fc6000f8e02ff */
[C---:B------:R-:W-:Y:S02]  /*2190*/  IMAD.SHL.U32 R135, R4.reuse, 0x2, RZ ;  /* 0x0000000204877824 */ /* 0x040fe400078e00ff */
[----:B------:R-:W-:-:S03]  /*21a0*/  IMAD.HI R4, R4, 0x2, RZ ;  /* 0x0000000204047827 */ /* 0x000fc600078e02ff */
[----:B0-----:R-:W-:Y:S01]  /*21b0*/  IADD3 R134, P1, P2, R135, UR4, R8 ;  /* 0x0000000487867c10 */ /* 0x001fe2000fa3e008 */
[----:B------:R-:W-:-:S04]  /*21c0*/  @!UP1 UIADD3 UR4, UPT, UPT, -UR5, 0x100000, URZ ;  /* 0x0010000005049890 */ /* 0x000fc8000fffe1ff */
[----:B------:R-:W-:Y:S02]  /*21d0*/  @!UP1 USHF.L.U32 UR5, UR4, 0xb, URZ ;  /* 0x0000000b04059899 */ /* 0x000fe400080006ff */
[----:B------:R-:W-:Y:S01]  /*21e0*/  @!UP1 USHF.L.U32 UR4, UR4, 0x1, URZ ;  /* 0x0000000104049899 */ /* 0x000fe200080006ff */
[----:B------:R-:W-:Y:S02]  /*21f0*/  IADD3.X R135, PT, PT, R4, UR7, R9, P1, P2 ;  /* 0x0000000704877c10 */ /* 0x000fe40008fe4409 */
[----:B------:R-:W-:Y:S01]  /*2200*/  ISETP.EQ.U32.AND P1, PT, RZ, UR11, P0 ;  /* 0x0000000bff007c0c */ /* 0x000fe20008722070 */
[----:B------:R0:W-:Y:S04]  /*2210*/  STS.U16 [R6+UR16+0x2100], R15 ;  /* 0x0021000f06007988 */ /* 0x0001e80008000410 */
        /* <DEDUP_REMOVED lines=14> */
[----:B------:R0:W-:Y:S01]  /*2300*/  STS.U16 [R6+UR16+0x3f00], R5 ;  /* 0x003f000506007988 */ /* 0x0001e20008000410 */
[----:B------:R1:W-:Y:S06]  /*2310*/  MEMBAR.ALL.CTA ;  /* 0x0000000000007992 */ /* 0x0003ec0000008000 */
[----:B-1----:R-:W-:Y:S04]  /*2320*/  FENCE.VIEW.ASYNC.S ;  /* 0x00000000000073c6 */ /* 0x002fe80000000000 */
[----:B------:R-:W1:Y:S02]  /*2330*/  FENCE.VIEW.ASYNC.S ;  /* 0x00000000000073c6 */ /* 0x000e640000000000 */
[----:B-1----:R0:W1:Y:S02]  /*2340*/  @!UP2 SYNCS.EXCH.64 URZ, [UR16+0x4000], UR4 ;  /* 0x0040000410ffa5b2 */ /* 0x0020640008000100 */
[----:B-1----:R-:W-:Y:S06]  /*2350*/  BAR.SYNC.DEFER_BLOCKING 0x0 ;  /* 0x0000000000007b1d */ /* 0x002fec0000010000 */
[----:B0-----:R-:W-:Y:S05]  /*2360*/  @!P1 BRA `(.L_x_6) ;  /* 0x0000000000689947 */ /* 0x001fea0003800000 */
[----:B------:R-:W-:Y:S02]  /*2370*/  UIADD3 UR4, UPT, UPT, UR16, 0x2000, URZ ;  /* 0x0000200010047890 */ /* 0x000fe4000fffe0ff */
[----:B------:R-:W-:Y:S02]  /*2380*/  USHF.R.U32.HI UR5, URZ, 0x4, UR16 ;  /* 0x00000004ff057899 */ /* 0x000fe40008011610 */
[----:B------:R-:W-:Y:S02]  /*2390*/  USHF.R.U32.HI UR6, URZ, 0x4, UR4 ;  /* 0x00000004ff067899 */ /* 0x000fe40008011604 */
[----:B------:R-:W-:Y:S02]  /*23a0*/  USGXT.U32 UR4, UR5, 0xe ;  /* 0x0000000e0504789a */ /* 0x000fe40008000000 */
[----:B------:R-:W-:Y:S01]  /*23b0*/  USGXT.U32 UR6, UR6, 0xe ;  /* 0x0000000e0606789a */ /* 0x000fe20008000000 */
[----:B------:R-:W-:Y:S01]  /*23c0*/  UMOV UR12, 0x1000080 ;  /* 0x01000080000c7882 */ /* 0x000fe20000000000 */
[----:B------:R-:W-:Y:S01]  /*23d0*/  UMOV UR13, 0x40004040 ;  /* 0x40004040000d7882 */ /* 0x000fe20000000000 */
[----:B------:R-:W-:Y:S01]  /*23e0*/  UMOV UR14, 0xfffffffe ;  /* 0xfffffffe000e7882 */ /* 0x000fe20000000000 */
[----:B------:R-:W-:Y:S01]  /*23f0*/  UMOV UR15, 0x7fffbfdf ;  /* 0x7fffbfdf000f7882 */ /* 0x000fe20000000000 */
[----:B------:R-:W-:Y:S01]  /*2400*/  UMOV UR5, URZ ;  /* 0x000000ff00057c82 */ /* 0x000fe20008000000 */
[----:B------:R-:W-:Y:S01]  /*2410*/  UMOV UR7, URZ ;  /* 0x000000ff00077c82 */ /* 0x000fe20008000000 */
[----:B------:R-:W-:-:S02]  /*2420*/  ULOP3.LUT UR22, UR4, 0x1000000, URZ, 0xfc, !UPT ;  /* 0x0100000004167892 */ /* 0x000fc4000f8efcff */
[----:B------:R-:W-:Y:S02]  /*2430*/  UIADD3.64 UR12, UPT, UPT, UR4, UR12, URZ ;  /* 0x0000000c040c7297 */ /* 0x000fe4000fffe0ff */
[----:B------:R-:W-:Y:S01]  /*2440*/  UIADD3.64 UR14, UPT, UPT, UR6, -UR14, URZ ;  /* 0x8000000e060e7297 */ /* 0x000fe2000fffe0ff */
[----:B------:R-:W-:Y:S01]  /*2450*/  UMOV UR24, 0x0 ;  /* 0x0000000000187882 */ /* 0x000fe20000000000 */
[----:B------:R-:W-:Y:S01]  /*2460*/  UMOV UR25, 0x8208010 ;  /* 0x0820801000197882 */ /* 0x000fe20000000000 */
[----:B------:R-:W-:Y:S01]  /*2470*/  UMOV UR4, UR10 ;  /* 0x0000000a00047c82 */ /* 0x000fe20008000000 */
[----:B------:R-:W-:Y:S01]  /*2480*/  UMOV UR23, 0x40004040 ;  /* 0x4000404000177882 */ /* 0x000fe20000000000 */
[----:B------:R-:W-:Y:S01]  /*2490*/  UMOV UR7, 0x80004020 ;  /* 0x8000402000077882 */ /* 0x000fe20000000000 */
[----:B------:R-:W-:Y:S01]  /*24a0*/  UMOV UR26, 0x0 ;  /* 0x00000000001a7882 */ /* 0x000fe20000000000 */
[----:B------:R-:W-:Y:S01]  /*24b0*/  UMOV UR27, 0x8208010 ;  /* 0x08208010001b7882 */ /* 0x000fe20000000000 */
[----:B------:R-:W-:Y:S01]  /*24c0*/  UMOV UR4, UR4 ;  /* 0x0000000400047c82 */ /* 0x000fe20008000000 */
[----:B------:R0:W-:Y:S01]  /*24d0*/  UTCHMMA gdesc[UR22], gdesc[UR6], tmem[UR20], tmem[UR24], idesc[UR25], !UPT ;  /* 0x00ff1806160075ea */ /* 0x0001e2000f800014 */
[----:B------:R0:W-:Y:S01]  /*24e0*/  UTCHMMA gdesc[UR12], gdesc[UR14], tmem[UR20], tmem[UR26], idesc[UR27], UPT ;  /* 0x00ff1a0e0c0075ea */ /* 0x0001e2000b800014 */
[----:B------:R0:W-:Y:S01]  /*24f0*/  UTCBAR [UR4], URZ ;  /* 0x000000ff040073e9 */ /* 0x0001e200080000ff */
[----:B------:R-:W-:Y:S01]  /*2500*/  NOP ;  /* 0x0000000000007918 */ /* 0x000fe20000000000 */
.L_x_6:
[----:B------:R-:W-:Y:S05]  /*2510*/  @!P0 BRA `(.L_x_7) ;  /* 0x0000000000088947 */ /* 0x000fea0003800000 */
[----:B------:R-:W1:Y:S02]  /*2520*/  SYNCS.PHASECHK.TRANS64.TRYWAIT P2, [UR16+0x4000], RZ ;  /* 0x004000ffff0075a7 */ /* 0x000e640008041110 */
[----:B-1----:R-:W-:Y:S05]  /*2530*/  @!P2 BRA `(.L_x_8) ;  /* 0x000000f400dca947 */ /* 0x002fea0003800000 */
.L_x_7:
[----:B------:R-:W1:Y:S01]  /*2540*/  S2R R4, SR_TID.X ;  /* 0x0000000000047919 */ /* 0x000e620000002100 */
[----:B------:R-:W-:Y:S01]  /*2550*/  BAR.SYNC.DEFER_BLOCKING 0x0 ;  /* 0x0000000000007b1d */ /* 0x000fe20000010000 */
[C---:B------:R-:W-:Y:S01]  /*2560*/  IMAD.SHL.U32 R183, R178.reuse, 0x2, RZ ;  /* 0x00000002b2b77824 */ /* 0x040fe200078e00ff */
[C---:B------:R-:W-:Y:S01]  /*2570*/  LEA R212, P3, R178.reuse, R134, 0x2 ;  /* 0x00000086b2d47211 */ /* 0x040fe200078610ff */
[----:B------:R-:W-:-:S03]  /*2580*/  IMAD.SHL.U32 R189, R178, 0x8, RZ ;  /* 0x00000008b2bd7824 */ /* 0x000fc600078e00ff */
[-C--:B------:R-:W-:Y:S01]  /*2590*/  LEA.HI.X.SX32 R213, R183, R135.reuse, 0x1, P3 ;  /* 0x00000087b7d57211 */ /* 0x080fe200018f0eff */
[C---:B------:R-:W-:Y:S01]  /*25a0*/  IMAD.SHL.U32 R171, R178.reuse, 0x10, RZ ;  /* 0x00000010b2ab7824 */ /* 0x040fe200078e00ff */
[CC--:B------:R-:W-:Y:S01]  /*25b0*/  LEA R226, P3, R178.reuse, R134.reuse, 0x4 ;  /* 0x00000086b2e27211 */ /* 0x0c0fe200078620ff */
[C---:B------:R-:W-:Y:S02]  /*25c0*/  IMAD R163, R178.reuse, 0x6, RZ ;  /* 0x00000006b2a37824 */ /* 0x040fe400078e02ff */
[C---:B------:R-:W-:Y:S01]  /*25d0*/  IMAD R173, R178.reuse, 0x28, RZ ;  /* 0x00000028b2ad7824 */ /* 0x040fe200078e02ff */
[----:B------:R-:W-:Y:S01]  /*25e0*/  LEA.HI.X.SX32 R227, R189, R135, 0x1, P3 ;  /* 0x00000087bde37211 */ /* 0x000fe200018f0eff */
[C---:B------:R-:W-:Y:S01]  /*25f0*/  IMAD R191, R178.reuse, 0x22, RZ ;  /* 0x00000022b2bf7824 */ /* 0x040fe200078e02ff */
[CC--:B------:R-:W-:Y:S01]  /*2600*/  LEA R224, P3, R178.reuse, R134.reuse, 0x5 ;  /* 0x00000086b2e07211 */ /* 0x0c0fe200078628ff */
[C---:B------:R-:W-:Y:S01]  /*2610*/  IMAD R185, R178.reuse, 0x3, RZ ;  /* 0x00000003b2b97824 */ /* 0x040fe200078e02ff */
[----:B------:R-:W-:Y:S01]  /*2620*/  IADD3 R204, P4, PT, R163, R134, RZ ;  /* 0x00000086a3cc7210 */ /* 0x000fe20007f9e0ff */
[----:B------:R-:W-:-:S02]  /*2630*/  IMAD R145, R178, 0x14, RZ ;  /* 0x00000014b2917824 */ /* 0x000fc400078e02ff */
[C---:B------:R-:W-:Y:S02]  /*2640*/  IMAD R151, R178.reuse, 0x12, RZ ;  /* 0x00000012b2977824 */ /* 0x040fe400078e02ff */
[C---:B------:R-:W-:Y:S02]  /*2650*/  IMAD R147, R178.reuse, 0x36, RZ ;  /* 0x00000036b2937824 */ /* 0x040fe400078e02ff */
[C---:B------:R-:W-:Y:S02]  /*2660*/  IMAD R167, R178.reuse, 0x11, RZ ;  /* 0x00000011b2a77824 */ /* 0x040fe400078e02ff */
[C---:B------:R-:W-:Y:S02]  /*2670*/  IMAD R169, R178.reuse, 0x30, RZ ;  /* 0x00000030b2a97824 */ /* 0x040fe400078e02ff */
[----:B------:R-:W-:Y:S01]  /*2680*/  IMAD R179, R178, 0x9, RZ ;  /* 0x00000009b2b37824 */ /* 0x000fe200078e02ff */
[----:B-1----:R-:W-:Y:S01]  /*2690*/  LOP3.LUT P2, RZ, R4, 0x7f, RZ, 0xc0, !PT ;  /* 0x0000007f04ff7812 */ /* 0x002fe2000784c0ff */
[C---:B------:R-:W-:Y:S01]  /*26a0*/  IMAD R137, R178.reuse, 0x1b, RZ ;  /* 0x0000001bb2897824 */ /* 0x040fe200078e02ff */
[-C--:B------:R-:W-:Y:S01]  /*26b0*/  LEA.HI.X.SX32 R225, R171, R135.reuse, 0x1, P3 ;  /* 0x00000087abe17211 */ /* 0x080fe200018f0eff */
[C---:B------:R-:W-:Y:S01]  /*26c0*/  IMAD R181, R178.reuse, 0x24, RZ ;  /* 0x00000024b2b57824 */ /* 0x040fe200078e02ff */
[-C--:B------:R-:W-:Y:S01]  /*26d0*/  IADD3 R192, P3, PT, R173, R134.reuse, RZ ;  /* 0x00000086adc07210 */ /* 0x080fe20007f7e0ff */
[C---:B------:R-:W-:Y:S01]  /*26e0*/  IMAD R143, R178.reuse, 0x18, RZ ;  /* 0x00000018b28f7824 */ /* 0x040fe200078e02ff */
[-C--:B------:R-:W-:Y:S01]  /*26f0*/  LEA.HI.X.SX32 R205, R185, R135.reuse, 0x1, P4 ;  /* 0x00000087b9cd7211 */ /* 0x080fe200020f0eff */
[C---:B------:R-:W-:Y:S01]  /*2700*/  IMAD R165, R178.reuse, 0x32, RZ ;  /* 0x00000032b2a57824 */ /* 0x040fe200078e02ff */
[-C--:B------:R-:W-:Y:S01]  /*2710*/  LEA.HI.X.SX32 R193, R145, R135.reuse, 0x1, P3 ;  /* 0x0000008791c17211 */ /* 0x080fe200018f0eff */
[----:B------:R-:W1:Y:S01]  /*2720*/  LDTM.x128 R4, tmem[UR19+0x20] ;  /* 0x00002013000479ee */ /* 0x000e6200083c0000 */
[----:B------:R-:W-:Y:S01]  /*2730*/  PRMT R136, RZ, 0x7610, R136 ;  /* 0x00007610ff887816 */ /* 0x000fe20000000088 */
[C---:B------:R-:W-:Y:S01]  /*2740*/  IMAD R139, R178.reuse, 0x19, RZ ;  /* 0x00000019b28b7824 */ /* 0x040fe200078e02ff */
[----:B------:R-:W-:Y:S01]  /*2750*/  PRMT R140, RZ, 0x7610, R140 ;  /* 0x00007610ff8c7816 */ /* 0x000fe2000000008c */
[----:B------:R-:W2:Y:S01]  /*2760*/  @!P2 SYNCS.CCTL.IV [UR16+0x4000] ;  /* 0x00400000ff00a9b1 */ /* 0x000ea20008000010 */
[-C--:B------:R-:W-:Y:S01]  /*2770*/  IADD3 R216, P2, PT, R191, R134.reuse, RZ ;  /* 0x00000086bfd87210 */ /* 0x080fe20007f5e0ff */
[----:B------:R-:W-:Y:S01]  /*2780*/  NOP ;  /* 0x0000000000007918 */ /* 0x000fe20000000000 */
[-C--:B------:R-:W-:Y:S01]  /*2790*/  IADD3 R218, P4, PT, R151, R134.reuse, RZ ;  /* 0x0000008697da7210 */ /* 0x080fe20007f9e0ff */
[----:B------:R-:W2:Y:S01]  /*27a0*/  @P0 LDG.E.U16 R133, desc[UR30][R226.64] ;  /* 0x0000001ee2850981 */ /* 0x000ea2000c1e1500 */
[-C--:B------:R-:W-:Y:S01]  /*27b0*/  IADD3 R198, P3, PT, R147, R134.reuse, RZ ;  /* 0x0000008693c67210 */ /* 0x080fe20007f7e0ff */
[C---:B------:R-:W-:Y:S01]  /*27c0*/  IMAD R141, R178.reuse, 0x34, RZ ;  /* 0x00000034b28d7824 */ /* 0x040fe200078e02ff */
[-C--:B------:R-:W-:Y:S01]  /*27d0*/  LEA.HI.X.SX32 R217, R167, R135.reuse, 0x1, P2 ;  /* 0x00000087a7d97211 */ /* 0x080fe200010f0eff */
[----:B------:R-:W3:Y:S01]  /*27e0*/  @P0 LDG.E.U16 R153, desc[UR30][R134.64] ;  /* 0x0000001e86990981 */ /* 0x000ee2000c1e1500 */
[-C--:B------:R-:W-:Y:S01]  /*27f0*/  IADD3 R222, P2, PT, R169, R134.reuse, RZ ;  /* 0x00000086a9de7210 */ /* 0x080fe20007f5e0ff */
[C---:B------:R-:W-:Y:S01]  /*2800*/  IMAD.SHL.U32 R187, R178.reuse, 0x4, RZ ;  /* 0x00000004b2bb7824 */ /* 0x040fe200078e00ff */
[-C--:B------:R-:W-:Y:S01]  /*2810*/  LEA.HI.X.SX32 R219, R179, R135.reuse, 0x1, P4 ;  /* 0x00000087b3db7211 */ /* 0x080fe200020f0eff */
[----:B------:R-:W4:Y:S01]  /*2820*/  @P0 LDG.E.U16 R136, desc[UR30][R224.64] ;  /* 0x0000001ee0880981 */ /* 0x000f22000c1e1500 */
[-C--:B------:R-:W-:Y:S01]  /*2830*/  LEA.HI.X.SX32 R199, R137, R135.reuse, 0x1, P3 ;  /* 0x0000008789c77211 */ /* 0x080fe200018f0eff */
[C---:B------:R-:W-:Y:S01]  /*2840*/  IMAD R164, R178.reuse, 0x16, RZ ;  /* 0x00000016b2a47824 */ /* 0x040fe200078e02ff */
[-C--:B------:R-:W-:Y:S01]  /*2850*/  IADD3 R208, P4, PT, R181, R134.reuse, RZ ;  /* 0x00000086b5d07210 */ /* 0x080fe20007f9e0ff */
[----:B------:R-:W4:Y:S01]  /*2860*/  @P0 LDG.E.U16 R140, desc[UR30][R216.64] ;  /* 0x0000001ed88c0981 */ /* 0x000f22000c1e1500 */
[----:B------:R-:W-:Y:S01]  /*2870*/  PRMT R137, RZ, 0x7610, R137 ;  /* 0x00007610ff897816 */ /* 0x000fe20000000089 */
[C---:B------:R-:W-:Y:S01]  /*2880*/  IMAD R175, R178.reuse, 0xb, RZ ;  /* 0x0000000bb2af7824 */ /* 0x040fe200078e02ff */
[-C--:B------:R-:W-:Y:S01]  /*2890*/  LEA.HI.X.SX32 R223, R143, R135.reuse, 0x1, P2 ;  /* 0x000000878fdf7211 */ /* 0x080fe200010f0eff */
[C---:B------:R-:W-:Y:S01]  /*28a0*/  IMAD R177, R178.reuse, 0x26, RZ ;  /* 0x00000026b2b17824 */ /* 0x040fe200078e02ff */
[-C--:B------:R-:W-:Y:S01]  /*28b0*/  IADD3 R220, P5, PT, R183, R134.reuse, RZ ;  /* 0x00000086b7dc7210 */ /* 0x080fe20007fbe0ff */
[C---:B------:R-:W-:Y:S01]  /*28c0*/  IMAD R161, R178.reuse, 0xc, RZ ;  /* 0x0000000cb2a17824 */ /* 0x040fe200078e02ff */
[-C--:B------:R-:W-:Y:S01]  /*28d0*/  LEA.HI.X.SX32 R209, R151, R135.reuse, 0x1, P4 ;  /* 0x0000008797d17211 */ /* 0x080fe200020f0eff */
[----:B------:R-:W4:Y:S01]  /*28e0*/  @P0 LDG.E.U16 R137, desc[UR30][R222.64] ;  /* 0x0000001ede890981 */ /* 0x000f22000c1e1500 */
[-C--:B------:R-:W-:Y:S01]  /*28f0*/  IADD3 R214, P4, PT, R165, R134.reuse, RZ ;  /* 0x00000086a5d67210 */ /* 0x080fe20007f9e0ff */
[C---:B------:R-:W-:Y:S01]  /*2900*/  IMAD R160, R178.reuse, 0xa, RZ ;  /* 0x0000000ab2a07824 */ /* 0x040fe200078e02ff */
[----:B------:R-:W-:Y:S01]  /*2910*/  PRMT R138, RZ, 0x7610, R138 ;  /* 0x00007610ff8a7816 */ /* 0x000fe2000000008a */
[C---:B------:R-:W-:Y:S01]  /*2920*/  IMAD R149, R178.reuse, 0x13, RZ ;  /* 0x00000013b2957824 */ /* 0x040fe200078e02ff */
[CC--:B------:R-:W-:Y:S01]  /*2930*/  LEA.HI.X.SX32 R221, R178.reuse, R135.reuse, 0x1, P5 ;  /* 0x00000087b2dd7211 */ /* 0x0c0fe200028f0eff */
[----:B------:R-:W-:Y:S01]  /*2940*/  IMAD R162, R178, 0x1a, RZ ;  /* 0x0000001ab2a27824 */ /* 0x000fe200078e02ff */
[----:B------:R-:W-:Y:S01]  /*2950*/  LEA.HI.X.SX32 R215, R139, R135, 0x1, P4 ;  /* 0x000000878bd77211 */ /* 0x000fe200020f0eff */
[----:B0-----:R-:W1:Y:S01]  /*2960*/  LDCU UR4, c[0x0][0x3a8] ;  /* 0x00007500ff0477ac */ /* 0x001e620008000800 */
[----:B------:R-:W-:Y:S01]  /*2970*/  PRMT R139, RZ, 0x7610, R139 ;  /* 0x00007610ff8b7816 */ /* 0x000fe2000000008b */
[----:B------:R-:W4:Y:S01]  /*2980*/  @P0 LDG.E.U16 R138, desc[UR30][R220.64] ;  /* 0x0000001edc8a0981 */ /* 0x000f22000c1e1500 */
[----:B------:R-:W-:-:S02]  /*2990*/  IADD3 R206, P4, PT, R141, R134, RZ ;  /* 0x000000868dce7210 */ /* 0x000fc40007f9e0ff */
[----:B------:R-:W-:Y:S02]  /*29a0*/  PRMT R142, RZ, 0x7610, R142 ;  /* 0x00007610ff8e7816 */ /* 0x000fe4000000008e */
[----:B------:R-:W-:Y:S01]  /*29b0*/  PRMT R144, RZ, 0x7610, R144 ;  /* 0x00007610ff907816 */ /* 0x000fe20000000090 */
[----:B------:R-:W4:Y:S01]  /*29c0*/  @P0 LDG.E.U16 R139, desc[UR30][R218.64] ;  /* 0x0000001eda8b0981 */ /* 0x000f22000c1e1500 */
[----:B------:R-:W-:Y:S02]  /*29d0*/  PRMT R141, RZ, 0x7610, R141 ;  /* 0x00007610ff8d7816 */ /* 0x000fe4000000008d */
[-C--:B------:R-:W-:Y:S01]  /*29e0*/  LEA R196, P5, R178, R134.reuse, 0x3 ;  /* 0x00000086b2c47211 */ /* 0x080fe200078a18ff */
[----:B------:R-:W4:Y:S01]  /*29f0*/  @P0 LDG.E.U16 R142, desc[UR30][R212.64] ;  /* 0x0000001ed48e0981 */ /* 0x000f22000c1e1500 */
[-C--:B------:R-:W-:Y:S02]  /*2a00*/  IADD3 R194, P2, PT, R143, R134.reuse, RZ ;  /* 0x000000868fc27210 */ /* 0x080fe40007f5e0ff */
[----:B------:R-:W-:Y:S01]  /*2a10*/  LEA.HI.X.SX32 R197, R187, R135, 0x1, P5 ;  /* 0x00000087bbc57211 */ /* 0x000fe200028f0eff */
[----:B------:R-:W4:Y:S01]  /*2a20*/  @P0 LDG.E.U16 R141, desc[UR30][R214.64] ;  /* 0x0000001ed68d0981 */ /* 0x000f22000c1e1500 */
[----:B------:R-:W-:-:S02]  /*2a30*/  IADD3 R202, P5, PT, R164, R134, RZ ;  /* 0x00000086a4ca7210 */ /* 0x000fc40007fbe0ff */
[-C--:B------:R-:W-:Y:S01]  /*2a40*/  LEA.HI.X.SX32 R195, R161, R135.reuse, 0x1, P2 ;  /* 0x00000087a1c37211 */ /* 0x080fe200010f0eff */
[----:B------:R-:W4:Y:S01]  /*2a50*/  @P0 LDG.E.U16 R144, desc[UR30][R208.64] ;  /* 0x0000001ed0900981 */ /* 0x000f22000c1e1500 */
[----:B------:R-:W-:Y:S02]  /*2a60*/  LEA.HI.X.SX32 R203, R175, R135, 0x1, P5 ;  /* 0x00000087afcb7211 */ /* 0x000fe400028f0eff */
[----:B------:R-:W-:Y:S02]  /*2a70*/  IADD3 R200, P5, PT, R177, R134, RZ ;  /* 0x00000086b1c87210 */ /* 0x000fe40007fbe0ff */
[----:B------:R-:W-:Y:S02]  /*2a80*/  PRMT R146, RZ, 0x7610, R146 ;  /* 0x00007610ff927816 */ /* 0x000fe40000000092 */
[----:B------:R-:W-:Y:S02]  /*2a90*/  PRMT R147, RZ, 0x7610, R147 ;  /* 0x00007610ff937816 */ /* 0x000fe40000000093 */
[----:B------:R-:W-:-:S02]  /*2aa0*/  PRMT R148, RZ, 0x7610, R148 ;  /* 0x00007610ff947816 */ /* 0x000fc40000000094 */
[----:B------:R-:W-:Y:S01]  /*2ab0*/  PRMT R150, RZ, 0x7610, R150 ;  /* 0x00007610ff967816 */ /* 0x000fe20000000096 */
[----:B------:R-:W4:Y:S01]  /*2ac0*/  @P0 LDG.E.U16 R146, desc[UR30][R204.64] ;  /* 0x0000001ecc920981 */ /* 0x000f22000c1e1500 */
[-C--:B------:R-:W-:Y:S02]  /*2ad0*/  IADD3 R184, P2, PT, R160, R134.reuse, RZ ;  /* 0x00000086a0b87210 */ /* 0x080fe40007f5e0ff */
[-C--:B------:R-:W-:Y:S01]  /*2ae0*/  LEA.HI.X.SX32 R201, R149, R135.reuse, 0x1, P5 ;  /* 0x0000008795c97211 */ /* 0x080fe200028f0eff */
[----:B------:R-:W4:Y:S01]  /*2af0*/  @P0 LDG.E.U16 R147, desc[UR30][R202.64] ;  /* 0x0000001eca930981 */ /* 0x000f22000c1e1500 */
[-C--:B------:R-:W-:Y:S02]  /*2b00*/  IADD3 R172, P3, PT, R161, R134.reuse, RZ ;  /* 0x00000086a1ac7210 */ /* 0x080fe40007f7e0ff */
[----:B------:R-:W-:Y:S01]  /*2b10*/  IADD3 R210, P5, PT, R145, R134, RZ ;  /* 0x0000008691d27210 */ /* 0x000fe20007fbe0ff */
[----:B------:R-:W4:Y:S01]  /*2b20*/  @P0 LDG.E.U16 R148, desc[UR30][R200.64] ;  /* 0x0000001ec8940981 */ /* 0x000f22000c1e1500 */
[----:B------:R-:W-:-:S02]  /*2b30*/  LEA.HI.X.SX32 R207, R162, R135, 0x1, P4 ;  /* 0x00000087a2cf7211 */ /* 0x000fc400020f0eff */
[-C--:B------:R-:W-:Y:S01]  /*2b40*/  LEA.HI.X.SX32 R173, R163, R135.reuse, 0x1, P3 ;  /* 0x00000087a3ad7211 */ /* 0x080fe200018f0eff */
[----:B------:R-:W4:Y:S01]  /*2b50*/  @P0 LDG.E.U16 R150, desc[UR30][R196.64] ;  /* 0x0000001ec4960981 */ /* 0x000f22000c1e1500 */
[----:B------:R-:W-:Y:S02]  /*2b60*/  LEA.HI.X.SX32 R211, R160, R135, 0x1, P5 ;  /* 0x00000087a0d37211 */ /* 0x000fe400028f0eff */
[----:B------:R-:W-:Y:S02]  /*2b70*/  PRMT R143, RZ, 0x7610, R143 ;  /* 0x00007610ff8f7816 */ /* 0x000fe4000000008f */
[----:B------:R-:W-:Y:S01]  /*2b80*/  PRMT R152, RZ, 0x7610, R152 ;  /* 0x00007610ff987816 */ /* 0x000fe20000000098 */
[C---:B------:R-:W-:Y:S01]  /*2b90*/  IMAD R181, R178.reuse, 0x1e, RZ ;  /* 0x0000001eb2b57824 */ /* 0x040fe200078e02ff */
[----:B------:R-:W-:Y:S01]  /*2ba0*/  PRMT R145, RZ, 0x7610, R145 ;  /* 0x00007610ff917816 */ /* 0x000fe20000000091 */
[----:B------:R-:W-:Y:S01]  /*2bb0*/  IMAD R179, R178, 0xe, RZ ;  /* 0x0000000eb2b37824 */ /* 0x000fe200078e02ff */
[----:B------:R-:W-:Y:S01]  /*2bc0*/  IADD3 R182, P5, PT, R162, R134, RZ ;  /* 0x00000086a2b67210 */ /* 0x000fe20007fbe0ff */
[----:B------:R-:W4:Y:S01]  /*2bd0*/  @P0 LDG.E.U16 R143, desc[UR30][R210.64] ;  /* 0x0000001ed28f0981 */ /* 0x000f22000c1e1500 */
[----:B------:R-:W-:-:S02]  /*2be0*/  PRMT R149, RZ, 0x7610, R149 ;  /* 0x00007610ff957816 */ /* 0x000fc40000000095 */
[----:B------:R-:W-:Y:S01]  /*2bf0*/  PRMT R151, RZ, 0x7610, R151 ;  /* 0x00007610ff977816 */ /* 0x000fe20000000097 */
[----:B------:R-:W4:Y:S04]  /*2c00*/  @P0 LDG.E.U16 R145, desc[UR30][R206.64] ;  /* 0x0000001ece910981 */ /* 0x000f28000c1e1500 */
[----:B------:R-:W4:Y:S04]  /*2c10*/  @P0 LDG.E.U16 R149, desc[UR30][R198.64] ;  /* 0x0000001ec6950981 */ /* 0x000f28000c1e1500 */
[----:B------:R-:W4:Y:S04]  /*2c20*/  @P0 LDG.E.U16 R151, desc[UR30][R194.64] ;  /* 0x0000001ec2970981 */ /* 0x000f28000c1e1500 */
[----:B------:R-:W4:Y:S04]  /*2c30*/  @P0 LDG.E.U16 R152, desc[UR30][R192.64] ;  /* 0x0000001ec0980981 */ /* 0x000f28000c1e1500 */
[----:B------:R-:W-:Y:S04]  /*2c40*/  STL.64 [R1+0x120], R220 ;  /* 0x000120dc01007387 */ /* 0x000fe80000100a00 */
        /* <DEDUP_REMOVED lines=15> */
[----:B--2---:R0:W-:Y:S04]  /*2d40*/  STS.U16 [R2+UR16+0x2400], R133 ;  /* 0x0024008502007988 */ /* 0x0041e80008000410 */
[----:B---3--:R-:W-:Y:S04]  /*2d50*/  STS.U16 [R2+UR16+0x2000], R153 ;  /* 0x0020009902007988 */ /* 0x008fe80008000410 */
[----:B----4-:R2:W-:Y:S01]  /*2d60*/  STS.U16 [R2+UR16+0x2800], R136 ;  /* 0x0028008802007988 */ /* 0x0105e20008000410 */
[----:B0-----:R-:W-:-:S05]  /*2d70*/  IMAD R133, R178, 0x5, RZ ;  /* 0x00000005b2857824 */ /* 0x001fca00078e02ff */
[-C--:B------:R-:W-:Y:S01]  /*2d80*/  LEA.HI.X.SX32 R185, R133, R135.reuse, 0x1, P2 ;  /* 0x0000008785b97211 */ /* 0x080fe200010f0eff */
[C---:B--2---:R-:W-:Y:S01]  /*2d90*/  IMAD R136, R178.reuse, 0x2a, RZ ;  /* 0x0000002ab2887824 */ /* 0x044fe200078e02ff */
[----:B------:R0:W-:Y:S04]  /*2da0*/  STS.U16 [R2+UR16+0x2c00], R137 ;  /* 0x002c008902007988 */ /* 0x0001e80008000410 */
[----:B------:R2:W-:Y:S01]  /*2db0*/  STS.U16 [R156+UR16+0x2880], R140 ;  /* 0x0028808c9c007988 */ /* 0x0005e20008000410 */
[C---:B0-----:R-:W-:Y:S02]  /*2dc0*/  IMAD R2, R178.reuse, 0x2c, RZ ;  /* 0x0000002cb2027824 */ /* 0x041fe400078e02ff */
[C---:B------:R-:W-:Y:S01]  /*2dd0*/  IMAD R137, R178.reuse, 0x38, RZ ;  /* 0x00000038b2897824 */ /* 0x040fe200078e02ff */
[----:B------:R0:W-:Y:S01]  /*2de0*/  STS.U16 [R156+UR16+0x2080], R138 ;  /* 0x0020808a9c007988 */ /* 0x0001e20008000410 */
[----:B--2---:R-:W-:Y:S01]  /*2df0*/  IMAD R140, R178, 0x15, RZ ;  /* 0x00000015b28c7824 */ /* 0x004fe200078e02ff */
[-C--:B------:R-:W-:Y:S01]  /*2e00*/  IADD3 R168, P2, PT, R2, R134.reuse, RZ ;  /* 0x0000008602a87210 */ /* 0x080fe20007f5e0ff */
[----:B------:R-:W-:Y:S01]  /*2e10*/  IMAD R2, R178, 0x1c, RZ ;  /* 0x0000001cb2027824 */ /* 0x000fe200078e02ff */
[-C--:B------:R-:W-:Y:S01]  /*2e20*/  IADD3 R176, P4, PT, R136, R134.reuse, RZ ;  /* 0x0000008688b07210 */ /* 0x080fe20007f9e0ff */
[C---:B------:R-:W-:Y:S01]  /*2e30*/  IMAD R133, R178.reuse, 0x3c, RZ ;  /* 0x0000003cb2857824 */ /* 0x040fe200078e02ff */
[----:B------:R-:W-:Y:S01]  /*2e40*/  IADD3 R186, P3, PT, R137, R134, RZ ;  /* 0x0000008689ba7210 */ /* 0x000fe20007f7e0ff */
[----:B------:R2:W-:Y:S01]  /*2e50*/  STS.U16 [R156+UR16+0x2480], R139 ;  /* 0x0024808b9c007988 */ /* 0x0005e20008000410 */
[----:B0-----:R-:W-:Y:S01]  /*2e60*/  IMAD R138, R178, 0xd, RZ ;  /* 0x0000000db28a7824 */ /* 0x001fe200078e02ff */
[----:B------:R-:W-:-:S02]  /*2e70*/  LEA.HI.X.SX32 R177, R140, R135, 0x1, P4 ;  /* 0x000000878cb17211 */ /* 0x000fc400020f0eff */
[----:B------:R-:W-:Y:S02]  /*2e80*/  PRMT R136, RZ, 0x7610, R136 ;  /* 0x00007610ff887816 */ /* 0x000fe40000000088 */
[-C--:B------:R-:W-:Y:S01]  /*2e90*/  LEA.HI.X.SX32 R187, R2, R135.reuse, 0x1, P3 ;  /* 0x0000008702bb7211 */ /* 0x080fe200018f0eff */
[----:B--2---:R-:W-:Y:S01]  /*2ea0*/  IMAD R139, R178, 0x3a, RZ ;  /* 0x0000003ab28b7824 */ /* 0x004fe200078e02ff */
[----:B------:R-:W-:Y:S02]  /*2eb0*/  PRMT R140, RZ, 0x7610, R140 ;  /* 0x00007610ff8c7816 */ /* 0x000fe4000000008c */
[----:B------:R-:W-:Y:S01]  /*2ec0*/  LEA.HI.X.SX32 R183, R138, R135, 0x1, P5 ;  /* 0x000000878ab77211 */ /* 0x000fe200028f0eff */
[----:B------:R-:W2:Y:S01]  /*2ed0*/  @P0 LDG.E.U16 R136, desc[UR30][R186.64] ;  /* 0x0000001eba880981 */ /* 0x000ea2000c1e1500 */
[-C--:B------:R-:W-:Y:S01]  /*2ee0*/  IADD3 R166, P4, PT, R133, R134.reuse, RZ ;  /* 0x0000008685a67210 */ /* 0x080fe20007f9e0ff */
[----:B------:R-:W-:Y:S01]  /*2ef0*/  IMAD R133, R178, 0x1d, RZ ;  /* 0x0000001db2857824 */ /* 0x000fe200078e02ff */
[----:B------:R-:W-:Y:S01]  /*2f00*/  IADD3 R174, P5, PT, R139, R134, RZ ;  /* 0x000000868bae7210 */ /* 0x000fe20007fbe0ff */
[----:B------:R-:W3:Y:S01]  /*2f10*/  @P0 LDG.E.U16 R140, desc[UR30][R182.64] ;  /* 0x0000001eb68c0981 */ /* 0x000ee2000c1e1500 */
[----:B------:R-:W-:-:S02]  /*2f20*/  PRMT R138, RZ, 0x7610, R138 ;  /* 0x00007610ff8a7816 */ /* 0x000fc4000000008a */
[----:B------:R-:W-:Y:S01]  /*2f30*/  LEA.HI.X.SX32 R175, R133, R135, 0x1, P5 ;  /* 0x0000008785af7211 */ /* 0x000fe200028f0eff */
[----:B------:R0:W-:Y:S01]  /*2f40*/  STS.U16 [R156+UR16+0x2c80], R141 ;  /* 0x002c808d9c007988 */ /* 0x0001e20008000410 */
[----:B------:R-:W-:-:S03]  /*2f50*/  PRMT R133, RZ, 0x7610, R133 ;  /* 0x00007610ff857816 */ /* 0x000fc60000000085 */
[----:B------:R4:W-:Y:S01]  /*2f60*/  STS.U16 [R155+UR16+0x2100], R142 ;  /* 0x0021008e9b007988 */ /* 0x0009e20008000410 */
[----:B------:R-:W-:Y:S02]  /*2f70*/  PRMT R137, RZ, 0x7610, R137 ;  /* 0x00007610ff897816 */ /* 0x000fe40000000089 */
[----:B------:R-:W-:Y:S01]  /*2f80*/  LEA.HI.X.SX32 R169, R164, R135, 0x1, P2 ;  /* 0x00000087a4a97211 */ /* 0x000fe200010f0eff */
[----:B------:R1:W3:Y:S01]  /*2f90*/  @P0 LDG.E.U16 R138, desc[UR30][R176.64] ;  /* 0x0000001eb08a0981 */ /* 0x0002e2000c1e1500 */
[----:B0-----:R-:W-:-:S03]  /*2fa0*/  PRMT R141, RZ, 0x7610, R141 ;  /* 0x00007610ff8d7816 */ /* 0x001fc6000000008d */
[----:B------:R0:W3:Y:S01]  /*2fb0*/  @P0 LDG.E.U16 R133, desc[UR30][R174.64] ;  /* 0x0000001eae850981 */ /* 0x0000e2000c1e1500 */
[----:B----4-:R-:W-:-:S03]  /*2fc0*/  PRMT R142, RZ, 0x7610, R142 ;  /* 0x00007610ff8e7816 */ /* 0x010fc6000000008e */
[----:B------:R-:W4:Y:S04]  /*2fd0*/  @P0 LDG.E.U16 R137, desc[UR30][R168.64] ;  /* 0x0000001ea8890981 */ /* 0x000f28000c1e1500 */
[----:B------:R-:W4:Y:S01]  /*2fe0*/  @P0 LDG.E.U16 R142, desc[UR30][R184.64] ;  /* 0x0000001eb88e0981 */ /* 0x000f22000c1e1500 */
[----:B------:R-:W-:Y:S02]  /*2ff0*/  IADD3 R170, P2, PT, R2, R134, RZ ;  /* 0x0000008602aa7210 */ /* 0x000fe40007f5e0ff */
[----:B------:R-:W-:Y:S01]  /*3000*/  PRMT R2, RZ, 0x7610, R2 ;  /* 0x00007610ff027816 */ /* 0x000fe20000000002 */
[----:B------:R0:W4:Y:S01]  /*3010*/  @P0 LDG.E.U16 R141, desc[UR30][R172.64] ;  /* 0x0000001eac8d0981 */ /* 0x000122000c1e1500 */
[----:B------:R-:W-:Y:S02]  /*3020*/  LEA.HI.X.SX32 R167, R181, R135, 0x1, P4 ;  /* 0x00000087b5a77211 */ /* 0x000fe400020f0eff */
[----:B------:R-:W-:-:S02]  /*3030*/  PRMT R139, RZ, 0x7610, R139 ;  /* 0x00007610ff8b7816 */ /* 0x000fc4000000008b */
[----:B------:R-:W-:Y:S01]  /*3040*/  LEA.HI.X.SX32 R171, R179, R135, 0x1, P2 ;  /* 0x00000087b3ab7211 */ /* 0x000fe200010f0eff */
[----:B------:R-:W4:Y:S04]  /*3050*/  @P0 LDG.E.U16 R2, desc[UR30][R166.64] ;  /* 0x0000001ea6020981 */ /* 0x000f28000c1e1500 */
[----:B------:R0:W4:Y:S04]  /*3060*/  @P0 LDG.E.U16 R139, desc[UR30][R170.64] ;  /* 0x0000001eaa8b0981 */ /* 0x000128000c1e1500 */
[----:B------:R-:W-:Y:S04]  /*3070*/  STL.64 [R1+0x70], R206 ;  /* 0x000070ce01007387 */ /* 0x000fe80000100a00 */
[----:B------:R-:W-:Y:S04]  /*3080*/  STL.64 [R1+0xd0], R194 ;  /* 0x0000d0c201007387 */ /* 0x000fe80000100a00 */
[----:B------:R-:W-:Y:S04]  /*3090*/  STL.64 [R1+0x100], R184 ;  /* 0x000100b801007387 */ /* 0x000fe80000100a00 */
[----:B------:R-:W-:Y:S04]  /*30a0*/  STL.64 [R1+0xf8], R172 ;  /* 0x0000f8ac01007387 */ /* 0x000fe80000100a00 */
[----:B------:R-:W-:Y:S01]  /*30b0*/  STL.64 [R1+0xc8], R182 ;  /* 0x0000c8b601007387 */ /* 0x000fe20000100a00 */
[----:B------:R-:W-:-:S03]  /*30c0*/  ISETP.GT.AND P2, PT, R132, RZ, PT ;  /* 0x000000ff8400720c */ /* 0x000fc60003f44270 */
[----:B------:R1:W-:Y:S04]  /*30d0*/  STL.64 [R1+0x90], R176 ;  /* 0x000090b001007387 */ /* 0x0003e80000100a00 */
[----:B------:R-:W-:Y:S04]  /*30e0*/  STS.U16 [R155+UR16+0x2500], R143 ;  /* 0x0025008f9b007988 */ /* 0x000fe80008000410 */
[----:B------:R-:W-:Y:S01]  /*30f0*/  STS.U16 [R155+UR16+0x2900], R144 ;  /* 0x002900909b007988 */ /* 0x000fe20008000410 */
[----:B-1----:R-:W-:Y:S01]  /*3100*/  FMUL R177, R4, UR4 ;  /* 0x0000000404b17c20 */ /* 0x002fe20008400000 */
[----:B------:R-:W-:-:S02]  /*3110*/  FMUL R4, R5, UR4 ;  /* 0x0000000405047c20 */ /* 0x000fc40008400000 */
[----:B------:R1:W-:Y:S04]  /*3120*/  STS.U16 [R155+UR16+0x2d00], R145 ;  /* 0x002d00919b007988 */ /* 0x0003e80008000410 */
[----:B------:R-:W-:Y:S01]  /*3130*/  STS.U16 [R154+UR16+0x2180], R146 ;  /* 0x002180929a007988 */ /* 0x000fe20008000410 */
[----:B------:R-:W-:-:S03]  /*3140*/  FSEL R4, R4, -INF , P2 ;  /* 0xff80000004047808 */ /* 0x000fc60001000000 */
[----:B------:R-:W-:Y:S04]  /*3150*/  STS.U16 [R154+UR16+0x2580], R147 ;  /* 0x002580939a007988 */ /* 0x000fe80008000410 */
[----:B------:R-:W-:Y:S04]  /*3160*/  STS.U16 [R154+UR16+0x2980], R148 ;  /* 0x002980949a007988 */ /* 0x000fe80008000410 */
[----:B------:R-:W-:Y:S01]  /*3170*/  STS.U16 [R154+UR16+0x2d80], R149 ;  /* 0x002d80959a007988 */ /* 0x000fe20008000410 */
[----:B------:R-:W-:-:S03]  /*3180*/  ISETP.GT.AND P2, PT, R132, 0x3, PT ;  /* 0x000000038400780c */ /* 0x000fc60003f44270 */
[----:B------:R-:W-:Y:S04]  /*3190*/  STS.U16 [R159+UR16+0x2200], R150 ;  /* 0x002200969f007988 */ /* 0x000fe80008000410 */
[----:B------:R-:W-:Y:S04]  /*31a0*/  STS.U16 [R159+UR16+0x2600], R151 ;  /* 0x002600979f007988 */ /* 0x000fe80008000410 */
[----:B------:R0:W-:Y:S01]  /*31b0*/  STS.U16 [R159+UR16+0x2a00], R152 ;  /* 0x002a00989f007988 */ /* 0x0001e20008000410 */
[----:B-1----:R-:W-:Y:S01]  /*31c0*/  FMUL R155, R65, UR4 ;  /* 0x00000004419b7c20 */ /* 0x002fe20008400000 */
[----:B------:R-:W-:Y:S01]  /*31d0*/  FMUL R5, R7, UR4 ;  /* 0x0000000407057c20 */ /* 0x000fe20008400000 */
[----:B------:R-:W-:Y:S01]  /*31e0*/  FMUL R65, R127, UR4 ;  /* 0x000000047f417c20 */ /* 0x000fe20008400000 */
[----:B------:R-:W-:Y:S01]  /*31f0*/  FMUL R7, R11, UR4 ;  /* 0x000000040b077c20 */ /* 0x000fe20008400000 */
[----:B------:R-:W-:Y:S01]  /*3200*/  FMUL R11, R19, UR4 ;  /* 0x00000004130b7c20 */ /* 0x000fe20008400000 */
[----:B------:R-:W-:Y:S01]  /*3210*/  UISETP.GT.AND UP2, UPT, UR17, -0x1, UPT ;  /* 0xffffffff1100788c */ /* 0x000fe2000bf44270 */
[----:B------:R-:W-:Y:S01]  /*3220*/  FMUL R19, R35, UR4 ;  /* 0x0000000423137c20 */ /* 0x000fe20008400000 */
[----:B------:R-:W-:Y:S01]  /*3230*/  FMUL R35, R67, UR4 ;  /* 0x0000000443237c20 */ /* 0x000fe20008400000 */
[----:B------:R-:W-:Y:S01]  /*3240*/  FMUL R67, R124, UR4 ;  /* 0x000000047c437c20 */ /* 0x000fe20008400000 */
[----:B------:R-:W-:-:S02]  /*3250*/  ISETP.GT.AND P4, PT, R132, 0x1, PT ;  /* 0x000000018400780c */ /* 0x000fc40003f84270 */
[----:B------:R-:W-:Y:S01]  /*3260*/  PLOP3.LUT P3, PT, PT, PT, UP2, 0x80, 0x8 ;  /* 0x000000000008781c */ /* 0x000fe20003f6f028 */
[----:B0-----:R-:W-:Y:S01]  /*3270*/  FMUL R152, R69, UR4 ;  /* 0x0000000445987c20 */ /* 0x001fe20008400000 */
[----:B------:R-:W-:Y:S01]  /*3280*/  FMUL R176, R129, UR4 ;  /* 0x0000000481b07c20 */ /* 0x000fe20008400000 */
[----:B------:R-:W-:Y:S01]  /*3290*/  FMUL R69, R130, UR4 ;  /* 0x0000000482457c20 */ /* 0x000fe20008400000 */
[----:B------:R-:W-:Y:S02]  /*32a0*/  ISETP.GT.AND P5, PT, R132, 0x2, PT ;  /* 0x000000028400780c */ /* 0x000fe40003fa4270 */
[----:B------:R-:W-:Y:S02]  /*32b0*/  FSEL R130, R177, -INF , P3 ;  /* 0xff800000b1827808 */ /* 0x000fe40001800000 */
[----:B------:R-:W-:Y:S01]  /*32c0*/  FSEL R5, R5, -INF , P5 ;  /* 0xff80000005057808 */ /* 0x000fe20002800000 */
[----:B------:R-:W-:Y:S01]  /*32d0*/  FMUL R154, R66, UR4 ;  /* 0x00000004429a7c20 */ /* 0x000fe20008400000 */
[----:B------:R-:W-:Y:S01]  /*32e0*/  ISETP.GT.AND P5, PT, R132, 0x5, PT ;  /* 0x000000058400780c */ /* 0x000fe20003fa4270 */
[----:B------:R-:W-:Y:S01]  /*32f0*/  FMUL R66, R126, UR4 ;  /* 0x000000047e427c20 */ /* 0x000fe20008400000 */
[----:B------:R-:W-:Y:S01]  /*3300*/  FMUL R156, R64, UR4 ;  /* 0x00000004409c7c20 */ /* 0x000fe20008400000 */
[----:B------:R-:W-:Y:S01]  /*3310*/  FMUL R64, R125, UR4 ;  /* 0x000000047d407c20 */ /* 0x000fe20008400000 */
[----:B------:R-:W-:Y:S01]  /*3320*/  STL.64 [R1+0x88], R168 ;  /* 0x000088a801007387 */ /* 0x000fe20000100a00 */
[----:B------:R-:W-:-:S03]  /*3330*/  FMUL R22, R22, UR4 ;  /* 0x0000000416167c20 */ /* 0x000fc60008400000 */
[----:B------:R-:W-:Y:S01]  /*3340*/  STL.64 [R1+0x60], R186 ;  /* 0x000060ba01007387 */ /* 0x000fe20000100a00 */
[----:B------:R-:W-:-:S03]  /*3350*/  FMUL R24, R24, UR4 ;  /* 0x0000000418187c20 */ /* 0x000fc60008400000 */
[----:B------:R0:W-:Y:S01]  /*3360*/  STL.64 [R1+0x58], R174 ;  /* 0x000058ae01007387 */ /* 0x0001e20000100a00 */
[----:B------:R-:W-:Y:S01]  /*3370*/  FMUL R26, R26, UR4 ;  /* 0x000000041a1a7c20 */ /* 0x000fe20008400000 */
[----:B------:R-:W-:Y:S01]  /*3380*/  FMUL R147, R78, UR4 ;  /* 0x000000044e937c20 */ /* 0x000fe20008400000 */
[----:B0-----:R-:W-:Y:S01]  /*3390*/  FMUL R174, R40, UR4 ;  /* 0x0000000428ae7c20 */ /* 0x001fe20008400000 */
[----:B------:R-:W-:Y:S01]  /*33a0*/  FMUL R40, R77, UR4 ;  /* 0x000000044d287c20 */ /* 0x000fe20008400000 */
        /* <DEDUP_REMOVED lines=14> */
[----:B------:R-:W-:Y:S01]  /*3490*/  ISETP.GT.AND P3, PT, R132, 0x23, PT ;  /* 0x000000238400780c */ /* 0x000fe20003f64270 */
[----:B------:R-:W-:Y:S01]  /*34a0*/  FMUL R172, R42, UR4 ;  /* 0x000000042aac7c20 */ /* 0x000fe20008400000 */
[----:B------:R0:W-:Y:S01]  /*34b0*/  STL.64 [R1+0xc0], R170 ;  /* 0x0000c0aa01007387 */ /* 0x0001e20000100a00 */
[----:B------:R-:W-:Y:S01]  /*34c0*/  FMUL R146, R80, UR4 ;  /* 0x0000000450927c20 */ /* 0x000fe20008400000 */
[----:B------:R-:W-:Y:S01]  /*34d0*/  FMUL R80, R114, UR4 ;  /* 0x0000000472507c20 */ /* 0x000fe20008400000 */
[----:B------:R-:W-:Y:S01]  /*34e0*/  FMUL R160, R58, UR4 ;  /* 0x000000043aa07c20 */ /* 0x000fe20008400000 */
[----:B------:R-:W-:Y:S01]  /*34f0*/  FMUL R169, R46, UR4 ;  /* 0x000000042ea97c20 */ /* 0x000fe20008400000 */
[----:B------:R-:W-:Y:S01]  /*3500*/  FMUL R58, R113, UR4 ;  /* 0x00000004713a7c20 */ /* 0x000fe20008400000 */
[----:B0-----:R-:W-:Y:S01]  /*3510*/  FMUL R171, R44, UR4 ;  /* 0x000000042cab7c20 */ /* 0x001fe20008400000 */
[----:B------:R-:W-:Y:S01]  /*3520*/  FMUL R170, R45, UR4 ;  /* 0x000000042daa7c20 */ /* 0x000fe20008400000 */
[----:B------:R-:W-:Y:S01]  /*3530*/  FMUL R42, R81, UR4 ;  /* 0x00000004512a7c20 */ /* 0x000fe20008400000 */
[----:B------:R-:W-:Y:S01]  /*3540*/  FMUL R168, R48, UR4 ;  /* 0x0000000430a87c20 */ /* 0x000fe20008400000 */
[----:B------:R-:W-:Y:S01]  /*3550*/  FMUL R81, R112, UR4 ;  /* 0x0000000470517c20 */ /* 0x000fe20008400000 */
[----:B------:R-:W-:Y:S01]  /*3560*/  STL.64 [R1+0x50], R166 ;  /* 0x000050a601007387 */ /* 0x000fe20000100a00 */
[----:B------:R-:W-:Y:S01]  /*3570*/  FMUL R161, R57, UR4 ;  /* 0x0000000439a17c20 */ /* 0x000fe20008400000 */
[----:B------:R-:W-:-:S02]  /*3580*/  FMUL R57, R111, UR4 ;  /* 0x000000046f397c20 */ /* 0x000fc40008400000 */
[----:B--2---:R-:W-:Y:S04]  /*3590*/  STS.U16 [R159+UR16+0x2e00], R136 ;  /* 0x002e00889f007988 */ /* 0x004fe80008000410 */
[----:B---3--:R0:W-:Y:S02]  /*35a0*/  STS.U16 [R158+UR16+0x2680], R140 ;  /* 0x0026808c9e007988 */ /* 0x0081e40008000410 */
[----:B0-----:R-:W-:Y:S02]  /*35b0*/  FMUL R140, R8, UR4 ;  /* 0x00000004088c7c20 */ /* 0x001fe40008400000 */
[----:B------:R-:W-:Y:S03]  /*35c0*/  STS.U16 [R158+UR16+0x2a80], R138 ;  /* 0x002a808a9e007988 */ /* 0x000fe60008000410 */
[----:B------:R-:W-:-:S02]  /*35d0*/  FSEL R127, R140, -INF , P2 ;  /* 0xff8000008c7f7808 */ /* 0x000fc40001000000 */
[C---:B------:R-:W-:Y:S01]  /*35e0*/  ISETP.GT.AND P2, PT, R132.reuse, 0x6, PT ;  /* 0x000000068400780c */ /* 0x040fe20003f44270 */
[----:B------:R-:W-:Y:S03]  /*35f0*/  STS.U16 [R158+UR16+0x2e80], R133 ;  /* 0x002e80859e007988 */ /* 0x000fe60008000410 */
[----:B------:R-:W-:Y:S01]  /*3600*/  FSEL R7, R7, -INF , P2 ;  /* 0xff80000007077808 */ /* 0x000fe20001000000 */
[----:B----4-:R-:W-:Y:S01]  /*3610*/  STS.U16 [R158+UR16+0x2280], R142 ;  /* 0x0022808e9e007988 */ /* 0x010fe20008000410 */
[----:B------:R-:W-:-:S03]  /*3620*/  ISETP.GT.AND P2, PT, R132, 0x9, PT ;  /* 0x000000098400780c */ /* 0x000fc60003f44270 */
[----:B------:R0:W-:Y:S04]  /*3630*/  STS.U16 [R157+UR16+0x2b00], R137 ;  /* 0x002b00899d007988 */ /* 0x0001e80008000410 */
[----:B------:R1:W-:Y:S01]  /*3640*/  STS.U16 [R157+UR16+0x2300], R141 ;  /* 0x0023008d9d007988 */ /* 0x0003e20008000410 */
[----:B0-----:R-:W-:Y:S01]  /*3650*/  FMUL R137, R14, UR4 ;  /* 0x000000040e897c20 */ /* 0x001fe20008400000 */
[----:B-1----:R-:W-:Y:S01]  /*3660*/  FMUL R141, R6, UR4 ;  /* 0x00000004068d7c20 */ /* 0x002fe20008400000 */
[----:B------:R-:W-:Y:S01]  /*3670*/  FMUL R6, R10, UR4 ;  /* 0x000000040a067c20 */ /* 0x000fe20008400000 */
[----:B------:R-:W-:Y:S02]  /*3680*/  FMUL R10, R17, UR4 ;  /* 0x00000004110a7c20 */ /* 0x000fe40008400000 */
[----:B------:R-:W-:-:S02]  /*3690*/  FSEL R124, R137, -INF , P2 ;  /* 0xff800000897c7808 */ /* 0x000fc40001000000 */
[----:B------:R-:W-:Y:S01]  /*36a0*/  ISETP.GT.AND P2, PT, R132, 0xc, PT ;  /* 0x0000000c8400780c */ /* 0x000fe20003f44270 */
[----:B------:R0:W-:Y:S01]  /*36b0*/  STS.U16 [R157+UR16+0x2f00], R2 ;  /* 0x002f00029d007988 */ /* 0x0001e20008000410 */
[----:B------:R-:W-:Y:S02]  /*36c0*/  FSEL R129, R141, -INF , P4 ;  /* 0xff8000008d817808 */ /* 0x000fe40002000000 */
[----:B------:R-:W-:Y:S01]  /*36d0*/  FSEL R10, R10, -INF , P2 ;  /* 0xff8000000a0a7808 */ /* 0x000fe20001000000 */
[----:B------:R1:W-:Y:S01]  /*36e0*/  STS.U16 [R157+UR16+0x2700], R139 ;  /* 0x0027008b9d007988 */ /* 0x0003e20008000410 */
[----:B------:R-:W-:Y:S01]  /*36f0*/  ISETP.GT.AND P2, PT, R132, 0xf, PT ;  /* 0x0000000f8400780c */ /* 0x000fe20003f44270 */
[----:B0-----:R-:W-:Y:S01]  /*3700*/  FMUL R2, R20, UR4 ;  /* 0x0000000414027c20 */ /* 0x001fe20008400000 */
[----:B------:R-:W-:Y:S01]  /*3710*/  ISETP.GT.AND P4, PT, R132, 0x4, PT ;  /* 0x000000048400780c */ /* 0x000fe20003f84270 */
[----:B-1----:R-:W-:Y:S01]  /*3720*/  FMUL R157, R62, UR4 ;  /* 0x000000043e9d7c20 */ /* 0x002fe20008400000 */
[----:B------:R-:W-:Y:S01]  /*3730*/  FMUL R139, R9, UR4 ;  /* 0x00000004098b7c20 */ /* 0x000fe20008400000 */
[----:B------:R-:W-:Y:S01]  /*3740*/  FMUL R62, R121, UR4 ;  /* 0x00000004793e7c20 */ /* 0x000fe20008400000 */
[----:B------:R-:W-:-:S02]  /*3750*/  FSEL R121, R2, -INF , P2 ;  /* 0xff80000002797808 */ /* 0x000fc40001000000 */
[----:B------:R-:W-:Y:S01]  /*3760*/  FMNMX3 R2, R130, R4, R129, !PT ;  /* 0x0000000482027276 */ /* 0x000fe20007800081 */
[----:B------:R-:W-:Y:S01]  /*3770*/  FMUL R138, R12, UR4 ;  /* 0x000000040c8a7c20 */ /* 0x000fe20008400000 */
[----:B------:R-:W-:Y:S02]  /*3780*/  FSEL R126, R139, -INF , P4 ;  /* 0xff8000008b7e7808 */ /* 0x000fe40002000000 */
[----:B------:R-:W-:Y:S02]  /*3790*/  ISETP.GT.AND P4, PT, R132, 0x7, PT ;  /* 0x000000078400780c */ /* 0x000fe40003f84270 */
[----:B------:R-:W-:Y:S02]  /*37a0*/  FSEL R6, R6, -INF , P5 ;  /* 0xff80000006067808 */ /* 0x000fe40002800000 */
[----:B------:R-:W-:Y:S01]  /*37b0*/  FMNMX3 R2, R2, R5, R127, !PT ;  /* 0x0000000502027276 */ /* 0x000fe2000780007f */
[----:B------:R-:W-:Y:S01]  /*37c0*/  FMUL R8, R13, UR4 ;  /* 0x000000040d087c20 */ /* 0x000fe20008400000 */
[----:B------:R-:W-:-:S02]  /*37d0*/  ISETP.GT.AND P5, PT, R132, 0x8, PT ;  /* 0x000000088400780c */ /* 0x000fc40003fa4270 */
[----:B------:R-:W-:Y:S02]  /*37e0*/  FSEL R125, R138, -INF , P4 ;  /* 0xff8000008a7d7808 */ /* 0x000fe40002000000 */
[----:B------:R-:W-:Y:S01]  /*37f0*/  FMNMX3 R2, R2, R126, R6, !PT ;  /* 0x0000007e02027276 */ /* 0x000fe20007800006 */
[----:B------:R-:W-:Y:S01]  /*3800*/  FMUL R9, R15, UR4 ;  /* 0x000000040f097c20 */ /* 0x000fe20008400000 */
[----:B------:R-:W-:Y:S01]  /*3810*/  FMUL R136, R16, UR4 ;  /* 0x0000000410887c20 */ /* 0x000fe20008400000 */
[----:B------:R-:W-:Y:S01]  /*3820*/  ISETP.GT.AND P4, PT, R132, 0xa, PT ;  /* 0x0000000a8400780c */ /* 0x000fe20003f84270 */
[----:B------:R-:W-:Y:S01]  /*3830*/  FMUL R133, R18, UR4 ;  /* 0x0000000412857c20 */ /* 0x000fe20008400000 */
[----:B------:R-:W-:Y:S01]  /*3840*/  FSEL R8, R8, -INF , P5 ;  /* 0xff80000008087808 */ /* 0x000fe20002800000 */
[----:B------:R-:W-:Y:S01]  /*3850*/  FMUL R18, R33, UR4 ;  /* 0x0000000421127c20 */ /* 0x000fe20008400000 */
[----:B------:R-:W-:Y:S02]  /*3860*/  ISETP.GT.AND P5, PT, R132, 0xb, PT ;  /* 0x0000000b8400780c */ /* 0x000fe40003fa4270 */
[----:B------:R-:W-:Y:S01]  /*3870*/  FMNMX3 R2, R2, R7, R125, !PT ;  /* 0x0000000702027276 */ /* 0x000fe2000780007d */
[----:B------:R-:W-:Y:S01]  /*3880*/  FMUL R33, R63, UR4 ;  /* 0x000000043f217c20 */ /* 0x000fe20008400000 */
[----:B------:R-:W-:Y:S01]  /*3890*/  FMUL R63, R123, UR4 ;  /* 0x000000047b3f7c20 */ /* 0x000fe20008400000 */
[----:B------:R-:W-:Y:S01]  /*38a0*/  FSEL R9, R9, -INF , P4 ;  /* 0xff80000009097808 */ /* 0x000fe20002000000 */
[----:B------:R-:W-:Y:S01]  /*38b0*/  FMUL R12, R21, UR4 ;  /* 0x00000004150c7c20 */ /* 0x000fe20008400000 */
[----:B------:R-:W-:Y:S01]  /*38c0*/  ISETP.GT.AND P4, PT, R132, 0xd, PT ;  /* 0x0000000d8400780c */ /* 0x000fe20003f84270 */
[----:B------:R-:W-:Y:S01]  /*38d0*/  FMUL R21, R39, UR4 ;  /* 0x0000000427157c20 */ /* 0x000fe20008400000 */
[----:B------:R-:W-:-:S02]  /*38e0*/  FSEL R123, R136, -INF , P5 ;  /* 0xff800000887b7808 */ /* 0x000fc40002800000 */
[----:B------:R-:W-:Y:S01]  /*38f0*/  FMNMX3 R2, R2, R8, R124, !PT ;  /* 0x0000000802027276 */ /* 0x000fe2000780007c */
[----:B------:R-:W-:Y:S01]  /*3900*/  FMUL R39, R75, UR4 ;  /* 0x000000044b277c20 */ /* 0x000fe20008400000 */
[----:B------:R-:W-:Y:S01]  /*3910*/  FMUL R75, R122, UR4 ;  /* 0x000000047a4b7c20 */ /* 0x000fe20008400000 */
[----:B------:R-:W-:Y:S02]  /*3920*/  ISETP.GT.AND P5, PT, R132, 0xe, PT ;  /* 0x0000000e8400780c */ /* 0x000fe40003fa4270 */
[----:B------:R-:W-:Y:S02]  /*3930*/  FSEL R122, R133, -INF , P4 ;  /* 0xff800000857a7808 */ /* 0x000fe40002000000 */
[----:B------:R-:W-:Y:S02]  /*3940*/  FMNMX3 R2, R2, R9, R123, !PT ;  /* 0x0000000902027276 */ /* 0x000fe4000780007b */
[----:B------:R-:W-:Y:S02]  /*3950*/  ISETP.GT.AND P4, PT, R132, 0x10, PT ;  /* 0x000000108400780c */ /* 0x000fe40003f84270 */
[----:B------:R-:W-:-:S02]  /*3960*/  FSEL R11, R11, -INF , P5 ;  /* 0xff8000000b0b7808 */ /* 0x000fc40002800000 */
[----:B------:R-:W-:Y:S02]  /*3970*/  ISETP.GT.AND P5, PT, R132, 0x11, PT ;  /* 0x000000118400780c */ /* 0x000fe40003fa4270 */
[----:B------:R-:W-:Y:S01]  /*3980*/  FMNMX3 R2, R2, R10, R122, !PT ;  /* 0x0000000a02027276 */ /* 0x000fe2000780007a */
[----:B------:R-:W-:Y:S01]  /*3990*/  FMUL R13, R23, UR4 ;  /* 0x00000004170d7c20 */ /* 0x000fe20008400000 */
[----:B------:R-:W-:Y:S02]  /*39a0*/  ISETP.GT.AND P2, PT, R132, 0x12, PT ;  /* 0x000000128400780c */ /* 0x000fe40003f44270 */
[----:B------:R-:W-:Y:S02]  /*39b0*/  FSEL R12, R12, -INF , P4 ;  /* 0xff8000000c0c7808 */ /* 0x000fe40002000000 */
[----:B------:R-:W-:Y:S02]  /*39c0*/  ISETP.GT.AND P4, PT, R132, 0x13, PT ;  /* 0x000000138400780c */ /* 0x000fe40003f84270 */
[----:B------:R-:W-:-:S02]  /*39d0*/  FSEL R120, R22, -INF , P5 ;  /* 0xff80000016787808 */ /* 0x000fc40002800000 */
[----:B------:R-:W-:Y:S01]  /*39e0*/  FMNMX3 R2, R2, R11, R121, !PT ;  /* 0x0000000b02027276 */ /* 0x000fe20007800079 */
[----:B------:R-:W-:Y:S01]  /*39f0*/  FMUL R14, R25, UR4 ;  /* 0x00000004190e7c20 */ /* 0x000fe20008400000 */
[----:B------:R-:W-:Y:S01]  /*3a00*/  FMUL R158, R61, UR4 ;  /* 0x000000043d9e7c20 */ /* 0x000fe20008400000 */
[----:B------:R-:W-:Y:S01]  /*3a10*/  FMUL R61, R119, UR4 ;  /* 0x00000004773d7c20 */ /* 0x000fe20008400000 */
[C---:B------:R-:W-:Y:S02]  /*3a20*/  ISETP.GT.AND P5, PT, R132.reuse, 0x14, PT ;  /* 0x000000148400780c */ /* 0x040fe40003fa4270 */
[----:B------:R-:W-:Y:S02]  /*3a30*/  FSEL R13, R13, -INF , P2 ;  /* 0xff8000000d0d7808 */ /* 0x000fe40001000000 */
[----:B------:R-:W-:Y:S02]  /*3a40*/  ISETP.GT.AND P2, PT, R132, 0x15, PT ;  /* 0x000000158400780c */ /* 0x000fe40003f44270 */
[----:B------:R-:W-:-:S02]  /*3a50*/  FSEL R119, R24, -INF , P4 ;  /* 0xff80000018777808 */ /* 0x000fc40002000000 */
[----:B------:R-:W-:Y:S01]  /*3a60*/  FMNMX3 R2, R2, R12, R120, !PT ;  /* 0x0000000c02027276 */ /* 0x000fe20007800078 */
[----:B------:R-:W-:Y:S01]  /*3a70*/  FMUL R15, R27, UR4 ;  /* 0x000000041b0f7c20 */ /* 0x000fe20008400000 */
[----:B------:R-:W-:Y:S02]  /*3a80*/  ISETP.GT.AND P4, PT, R132, 0x16, PT ;  /* 0x000000168400780c */ /* 0x000fe40003f84270 */
[----:B------:R-:W-:Y:S02]  /*3a90*/  FSEL R14, R14, -INF , P5 ;  /* 0xff8000000e0e7808 */ /* 0x000fe40002800000 */
[----:B------:R-:W-:Y:S02]  /*3aa0*/  ISETP.GT.AND P5, PT, R132, 0x17, PT ;  /* 0x000000178400780c */ /* 0x000fe40003fa4270 */
[----:B------:R-:W-:Y:S02]  /*3ab0*/  FSEL R118, R26, -INF , P2 ;  /* 0xff8000001a767808 */ /* 0x000fe40001000000 */
[----:B------:R-:W-:Y:S01]  /*3ac0*/  FMNMX3 R2, R2, R13, R119, !PT ;  /* 0x0000000d02027276 */ /* 0x000fe20007800077 */
[----:B------:R-:W-:Y:S01]  /*3ad0*/  FMUL R16, R29, UR4 ;  /* 0x000000041d107c20 */ /* 0x000fe20008400000 */
[----:B------:R-:W-:Y:S01]  /*3ae0*/  FMUL R25, R47, UR4 ;  /* 0x000000042f197c20 */ /* 0x000fe20008400000 */
[----:B------:R-:W-:Y:S01]  /*3af0*/  FMUL R47, R91, UR4 ;  /* 0x000000045b2f7c20 */ /* 0x000fe20008400000 */
[----:B------:R-:W-:-:S02]  /*3b00*/  ISETP.GT.AND P2, PT, R132, 0x18, PT ;  /* 0x000000188400780c */ /* 0x000fc40003f44270 */
[----:B------:R-:W-:Y:S02]  /*3b10*/  FSEL R15, R15, -INF , P4 ;  /* 0xff8000000f0f7808 */ /* 0x000fe40002000000 */
[----:B------:R-:W-:Y:S02]  /*3b20*/  ISETP.GT.AND P4, PT, R132, 0x19, PT ;  /* 0x000000198400780c */ /* 0x000fe40003f84270 */
[----:B------:R-:W-:Y:S02]  /*3b30*/  FSEL R91, R28, -INF , P5 ;  /* 0xff8000001c5b7808 */ /* 0x000fe40002800000 */
[----:B------:R-:W-:Y:S01]  /*3b40*/  FMNMX3 R2, R2, R14, R118, !PT ;  /* 0x0000000e02027276 */ /* 0x000fe20007800076 */
[----:B------:R-:W-:Y:S01]  /*3b50*/  FMUL R17, R31, UR4 ;  /* 0x000000041f117c20 */ /* 0x000fe20008400000 */
[----:B------:R-:W-:Y:S02]  /*3b60*/  ISETP.GT.AND P5, PT, R132, 0x1a, PT ;  /* 0x0000001a8400780c */ /* 0x000fe40003fa4270 */
[----:B------:R-:W-:-:S02]  /*3b70*/  FSEL R16, R16, -INF , P2 ;  /* 0xff80000010107808 */ /* 0x000fc40001000000 */
[----:B------:R-:W-:Y:S02]  /*3b80*/  ISETP.GT.AND P2, PT, R132, 0x1b, PT ;  /* 0x0000001b8400780c */ /* 0x000fe40003f44270 */
[----:B------:R-:W-:Y:S02]  /*3b90*/  FSEL R74, R30, -INF , P4 ;  /* 0xff8000001e4a7808 */ /* 0x000fe40002000000 */
[----:B------:R-:W-:Y:S02]  /*3ba0*/  FMNMX3 R2, R2, R15, R91, !PT ;  /* 0x0000000f02027276 */ /* 0x000fe4000780005b */
[C---:B------:R-:W-:Y:S02]  /*3bb0*/  ISETP.GT.AND P4, PT, R132.reuse, 0x1c, PT ;  /* 0x0000001c8400780c */ /* 0x040fe40003f84270 */
[----:B------:R-:W-:Y:S02]  /*3bc0*/  FSEL R17, R17, -INF , P5 ;  /* 0xff80000011117808 */ /* 0x000fe40002800000 */
[----:B------:R-:W-:-:S02]  /*3bd0*/  ISETP.GT.AND P5, PT, R132, 0x1d, PT ;  /* 0x0000001d8400780c */ /* 0x000fc40003fa4270 */
[----:B------:R-:W-:Y:S02]  /*3be0*/  FSEL R73, R32, -INF , P2 ;  /* 0xff80000020497808 */ /* 0x000fe40001000000 */
[----:B------:R-:W-:Y:S02]  /*3bf0*/  FMNMX3 R2, R2, R16, R74, !PT ;  /* 0x0000001002027276 */ /* 0x000fe4000780004a */
        /* <DEDUP_REMOVED lines=8> */
[----:B------:R-:W-:Y:S02]  /*3c80*/  FSEL R19, R19, -INF , P2 ;  /* 0xff80000013137808 */ /* 0x000fe40001000000 */
[C---:B------:R-:W-:Y:S02]  /*3c90*/  ISETP.GT.AND P5, PT, R132.reuse, 0x20, PT ;  /* 0x000000208400780c */ /* 0x040fe40003fa4270 */
[----:B------:R-:W-:Y:S02]  /*3ca0*/  ISETP.GT.AND P2, PT, R132, 0x21, PT ;  /* 0x000000218400780c */ /* 0x000fe40003f44270 */
[----:B------:R-:W-:-:S02]  /*3cb0*/  FSEL R117, R36, -INF , P4 ;  /* 0xff80000024757808 */ /* 0x000fc40002000000 */
[----:B------:R-:W-:Y:S02]  /*3cc0*/  FMNMX3 R2, R2, R18, R72, !PT ;  /* 0x0000001202027276 */ /* 0x000fe40007800048 */
[----:B------:R-:W-:Y:S02]  /*3cd0*/  ISETP.GT.AND P4, PT, R132, 0x22, PT ;  /* 0x000000228400780c */ /* 0x000fe40003f84270 */
[----:B------:R-:W-:Y:S02]  /*3ce0*/  FSEL R20, R20, -INF , P5 ;  /* 0xff80000014147808 */ /* 0x000fe40002800000 */
[----:B------:R-:W-:Y:S02]  /*3cf0*/  FSEL R116, R175, -INF , P2 ;  /* 0xff800000af747808 */ /* 0x000fe40001000000 */
[----:B------:R-:W-:Y:S01]  /*3d00*/  FMNMX3 R2, R2, R19, R117, !PT ;  /* 0x0000001302027276 */ /* 0x000fe20007800075 */
[----:B------:R-:W-:Y:S01]  /*3d10*/  FMUL R31, R59, UR4 ;  /* 0x000000043b1f7c20 */ /* 0x000fe20008400000 */
[----:B------:R-:W-:Y:S01]  /*3d20*/  FMUL R59, R115, UR4 ;  /* 0x00000004733b7c20 */ /* 0x000fe20008400000 */
[----:B------:R-:W-:-:S02]  /*3d30*/  ISETP.GT.AND P2, PT, R132, 0x24, PT ;  /* 0x000000248400780c */ /* 0x000fc40003f44270 */
[----:B------:R-:W-:Y:S02]  /*3d40*/  ISETP.GT.AND P5, PT, R132, 0x25, PT ;  /* 0x000000258400780c */ /* 0x000fe40003fa4270 */
[----:B------:R-:W-:Y:S02]  /*3d50*/  FSEL R21, R21, -INF , P4 ;  /* 0xff80000015157808 */ /* 0x000fe40002000000 */
[----:B------:R-:W-:Y:S02]  /*3d60*/  FSEL R115, R174, -INF , P3 ;  /* 0xff800000ae737808 */ /* 0x000fe40001800000 */
[----:B------:R-:W-:Y:S01]  /*3d70*/  FMNMX3 R2, R2, R20, R116, !PT ;  /* 0x0000001402027276 */ /* 0x000fe20007800074 */
[----:B------:R-:W-:Y:S01]  /*3d80*/  FMUL R23, R43, UR4 ;  /* 0x000000042b177c20 */ /* 0x000fe20008400000 */
[C---:B------:R-:W-:Y:S02]  /*3d90*/  ISETP.GT.AND P4, PT, R132.reuse, 0x26, PT ;  /* 0x000000268400780c */ /* 0x040fe40003f84270 */
[----:B------:R-:W-:-:S02]  /*3da0*/  ISETP.GT.AND P3, PT, R132, 0x27, PT ;  /* 0x000000278400780c */ /* 0x000fc40003f64270 */
[----:B------:R-:W-:Y:S02]  /*3db0*/  FSEL R22, R173, -INF , P2 ;  /* 0xff800000ad167808 */ /* 0x000fe40001000000 */
[----:B------:R-:W-:Y:S02]  /*3dc0*/  FSEL R114, R172, -INF , P5 ;  /* 0xff800000ac727808 */ /* 0x000fe40002800000 */
[----:B------:R-:W-:Y:S02]  /*3dd0*/  FMNMX3 R2, R2, R21, R115, !PT ;  /* 0x0000001502027276 */ /* 0x000fe40007800073 */
[C---:B------:R-:W-:Y:S02]  /*3de0*/  ISETP.GT.AND P2, PT, R132.reuse, 0x28, PT ;  /* 0x000000288400780c */ /* 0x040fe40003f44270 */
[----:B------:R-:W-:Y:S02]  /*3df0*/  ISETP.GT.AND P5, PT, R132, 0x29, PT ;  /* 0x000000298400780c */ /* 0x000fe40003fa4270 */
[----:B------:R-:W-:-:S02]  /*3e00*/  FSEL R23, R23, -INF , P4 ;  /* 0xff80000017177808 */ /* 0x000fc40002000000 */
[----:B------:R-:W-:Y:S02]  /*3e10*/  FSEL R113, R171, -INF , P3 ;  /* 0xff800000ab717808 */ /* 0x000fe40001800000 */
[----:B------:R-:W-:Y:S02]  /*3e20*/  FMNMX3 R2, R2, R22, R114, !PT ;  /* 0x0000001602027276 */ /* 0x000fe40007800072 */
[C---:B------:R-:W-:Y:S02]  /*3e30*/  ISETP.GT.AND P4, PT, R132.reuse, 0x2a, PT ;  /* 0x0000002a8400780c */ /* 0x040fe40003f84270 */
[----:B------:R-:W-:Y:S02]  /*3e40*/  ISETP.GT.AND P3, PT, R132, 0x2b, PT ;  /* 0x0000002b8400780c */ /* 0x000fe40003f64270 */
[----:B------:R-:W-:Y:S02]  /*3e50*/  FSEL R24, R170, -INF , P2 ;  /* 0xff800000aa187808 */ /* 0x000fe40001000000 */
[----:B------:R-:W-:-:S02]  /*3e60*/  FSEL R112, R169, -INF , P5 ;  /* 0xff800000a9707808 */ /* 0x000fc40002800000 */
[----:B------:R-:W-:Y:S01]  /*3e70*/  FMNMX3 R2, R2, R23, R113, !PT ;  /* 0x0000001702027276 */ /* 0x000fe20007800071 */
[----:B------:R-:W-:Y:S01]  /*3e80*/  FMUL R167, R49, UR4 ;  /* 0x0000000431a77c20 */ /* 0x000fe20008400000 */
[----:B------:R-:W-:Y:S01]  /*3e90*/  FMUL R166, R50, UR4 ;  /* 0x0000000432a67c20 */ /* 0x000fe20008400000 */
[C---:B------:R-:W-:Y:S02]  /*3ea0*/  ISETP.GT.AND P2, PT, R132.reuse, 0x2c, PT ;  /* 0x0000002c8400780c */ /* 0x040fe40003f44270 */
[----:B------:R-:W-:Y:S02]  /*3eb0*/  ISETP.GT.AND P5, PT, R132, 0x2d, PT ;  /* 0x0000002d8400780c */ /* 0x000fe40003fa4270 */
[----:B------:R-:W-:Y:S02]  /*3ec0*/  FSEL R25, R25, -INF , P4 ;  /* 0xff80000019197808 */ /* 0x000fe40002000000 */
[----:B------:R-:W-:Y:S02]  /*3ed0*/  FSEL R111, R168, -INF , P3 ;  /* 0xff800000a86f7808 */ /* 0x000fe40001800000 */
[----:B------:R-:W-:Y:S01]  /*3ee0*/  FMNMX3 R2, R2, R24, R112, !PT ;  /* 0x0000001802027276 */ /* 0x000fe20007800070 */
[----:B------:R-:W-:Y:S01]  /*3ef0*/  FMUL R145, R82, UR4 ;  /* 0x0000000452917c20 */ /* 0x000fe20008400000 */
[----:B------:R-:W-:Y:S01]  /*3f00*/  FMUL R27, R51, UR4 ;  /* 0x00000004331b7c20 */ /* 0x000fe20008400000 */
        /* <DEDUP_REMOVED lines=29> */
[----:B------:R-:W-:Y:S01]  /*40e0*/  FMNMX3 R2, R2, R28, R108, !PT ;  /* 0x0000001c02027276 */ /* 0x000fe2000780006c */
[----:B------:R-:W-:Y:S01]  /*40f0*/  FMUL R144, R83, UR4 ;  /* 0x0000000453907c20 */ /* 0x000fe20008400000 */
[----:B------:R-:W-:Y:S01]  /*4100*/  FMUL R83, R106, UR4 ;  /* 0x000000046a537c20 */ /* 0x000fe20008400000 */
[C---:B------:R-:W-:Y:S02]  /*4110*/  ISETP.GT.AND P4, PT, R132.reuse, 0x36, PT ;  /* 0x000000368400780c */ /* 0x040fe40003f84270 */
[----:B------:R-:W-:Y:S02]  /*4120*/  ISETP.GT.AND P3, PT, R132, 0x37, PT ;  /* 0x000000378400780c */ /* 0x000fe40003f64270 */
[----:B------:R-:W-:-:S02]  /*4130*/  FSEL R30, R161, -INF , P2 ;  /* 0xff800000a11e7808 */ /* 0x000fc40001000000 */
[----:B------:R-:W-:Y:S02]  /*4140*/  FSEL R106, R160, -INF , P5 ;  /* 0xff800000a06a7808 */ /* 0x000fe40002800000 */
[----:B------:R-:W-:Y:S01]  /*4150*/  FMNMX3 R2, R2, R29, R107, !PT ;  /* 0x0000001d02027276 */ /* 0x000fe2000780006b */
[----:B------:R-:W-:Y:S01]  /*4160*/  FMUL R54, R105, UR4 ;  /* 0x0000000469367c20 */ /* 0x000fe20008400000 */
        /* <DEDUP_REMOVED lines=72> */
[C---:B------:R-:W-:Y:S02]  /*45f0*/  ISETP.GT.AND P4, PT, R132.reuse, 0x4e, PT ;  /* 0x0000004e8400780c */ /* 0x040fe40003f84270 */
[----:B------:R-:W-:Y:S02]  /*4600*/  ISETP.GT.AND P3, PT, R132, 0x4f, PT ;  /* 0x0000004f8400780c */ /* 0x000fe40003f64270 */
[----:B------:R-:W-:-:S02]  /*4610*/  FSEL R42, R42, -INF , P2 ;  /* 0xff8000002a2a7808 */ /* 0x000fc40001000000 */
[----:B------:R-:W-:Y:S02]  /*4620*/  FSEL R95, R145, -INF , P5 ;  /* 0xff800000915f7808 */ /* 0x000fe40002800000 */
[----:B------:R-:W-:Y:S01]  /*4630*/  FMNMX3 R2, R2, R41, R96, !PT ;  /* 0x0000002902027276 */ /* 0x000fe20007800060 */
[----:B------:R-:W-:Y:S01]  /*4640*/  FMUL R45, R87, UR4 ;  /* 0x00000004572d7c20 */ /* 0x000fe20008400000 */
        /* <DEDUP_REMOVED lines=20> */
[----:B------:R-:W-:-:S02]  /*4790*/  FMNMX3 R2, R2, R44, R92, !PT ;  /* 0x0000002c02027276 */ /* 0x000fc4000780005c */
[C---:B------:R-:W-:Y:S02]  /*47a0*/  ISETP.GT.AND P3, PT, R132.reuse, 0x57, PT ;  /* 0x000000578400780c */ /* 0x040fe40003f64270 */
[----:B------:R-:W-:Y:S02]  /*47b0*/  ISETP.GT.AND P4, PT, R132, 0x56, PT ;  /* 0x000000568400780c */ /* 0x000fe40003f84270 */
[----:B------:R-:W-:Y:S02]  /*47c0*/  FSEL R46, R46, -INF , P2 ;  /* 0xff8000002e2e7808 */ /* 0x000fe40001000000 */
[----:B------:R-:W-:Y:S02]  /*47d0*/  FSEL R89, R89, -INF , P5 ;  /* 0xff80000059597808 */ /* 0x000fe40002800000 */
[----:B------:R-:W-:Y:S02]  /*47e0*/  FMNMX3 R2, R2, R45, R90, !PT ;  /* 0x0000002d02027276 */ /* 0x000fe4000780005a */
[----:B------:R-:W-:-:S02]  /*47f0*/  FSEL R88, R88, -INF , P3 ;  /* 0xff80000058587808 */ /* 0x000fc40001800000 */
[C---:B------:R-:W-:Y:S02]  /*4800*/  ISETP.GT.AND P2, PT, R132.reuse, 0x58, PT ;  /* 0x000000588400780c */ /* 0x040fe40003f44270 */
[C---:B------:R-:W-:Y:S02]  /*4810*/  ISETP.GT.AND P5, PT, R132.reuse, 0x59, PT ;  /* 0x000000598400780c */ /* 0x040fe40003fa4270 */
[----:B------:R-:W-:Y:S02]  /*4820*/  FSEL R47, R47, -INF , P4 ;  /* 0xff8000002f2f7808 */ /* 0x000fe40002000000 */
[----:B------:R-:W-:Y:S02]  /*4830*/  ISETP.GT.AND P3, PT, R132, 0x5b, PT ;  /* 0x0000005b8400780c */ /* 0x000fe40003f64270 */
[----:B------:R-:W-:Y:S02]  /*4840*/  FMNMX3 R2, R2, R46, R89, !PT ;  /* 0x0000002e02027276 */ /* 0x000fe40007800059 */
[----:B------:R-:W-:-:S02]  /*4850*/  ISETP.GT.AND P4, PT, R132, 0x5a, PT ;  /* 0x0000005a8400780c */ /* 0x000fc40003f84270 */
[----:B------:R-:W-:Y:S02]  /*4860*/  FSEL R48, R48, -INF , P2 ;  /* 0xff80000030307808 */ /* 0x000fe40001000000 */
[----:B------:R-:W-:Y:S02]  /*4870*/  FSEL R87, R87, -INF , P5 ;  /* 0xff80000057577808 */ /* 0x000fe40002800000 */
[----:B------:R-:W-:Y:S02]  /*4880*/  FSEL R71, R71, -INF , P3 ;  /* 0xff80000047477808 */ /* 0x000fe40001800000 */
[----:B------:R-:W-:Y:S02]  /*4890*/  FMNMX3 R2, R2, R47, R88, !PT ;  /* 0x0000002f02027276 */ /* 0x000fe40007800058 */
[C---:B------:R-:W-:Y:S02]  /*48a0*/  ISETP.GT.AND P3, PT, R132.reuse, 0x5f, PT ;  /* 0x0000005f8400780c */ /* 0x040fe40003f64270 */
[----:B------:R-:W-:-:S02]  /*48b0*/  ISETP.GT.AND P2, PT, R132, 0x5c, PT ;  /* 0x0000005c8400780c */ /* 0x000fc40003f44270 */
[----:B------:R-:W-:Y:S02]  /*48c0*/  ISETP.GT.AND P5, PT, R132, 0x5d, PT ;  /* 0x0000005d8400780c */ /* 0x000fe40003fa4270 */
[----:B------:R-:W-:Y:S02]  /*48d0*/  FSEL R49, R49, -INF , P4 ;  /* 0xff80000031317808 */ /* 0x000fe40002000000 */
[----:B------:R-:W-:Y:S02]  /*48e0*/  FMNMX3 R2, R2, R48, R87, !PT ;  /* 0x0000003002027276 */ /* 0x000fe40007800057 */
[----:B------:R-:W-:Y:S02]  /*48f0*/  FSEL R68, R68, -INF , P3 ;  /* 0xff80000044447808 */ /* 0x000fe40001800000 */
[C---:B------:R-:W-:Y:S02]  /*4900*/  ISETP.GT.AND P3, PT, R132.reuse, 0x63, PT ;  /* 0x000000638400780c */ /* 0x040fe40003f64270 */
[----:B------:R-:W-:-:S02]  /*4910*/  ISETP.GT.AND P4, PT, R132, 0x5e, PT ;  /* 0x0000005e8400780c */ /* 0x000fc40003f84270 */
[----:B------:R-:W-:Y:S02]  /*4920*/  FSEL R50, R50, -INF , P2 ;  /* 0xff80000032327808 */ /* 0x000fe40001000000 */
[----:B------:R-:W-:Y:S02]  /*4930*/  FSEL R86, R86, -INF , P5 ;  /* 0xff80000056567808 */ /* 0x000fe40002800000 */
[----:B------:R-:W-:Y:S02]  /*4940*/  FMNMX3 R2, R2, R49, R71, !PT ;  /* 0x0000003102027276 */ /* 0x000fe40007800047 */
[----:B------:R-:W-:Y:S02]  /*4950*/  FSEL R84, R84, -INF , P3 ;  /* 0xff80000054547808 */ /* 0x000fe40001800000 */
[C---:B------:R-:W-:Y:S02]  /*4960*/  ISETP.GT.AND P3, PT, R132.reuse, 0x67, PT ;  /* 0x000000678400780c */ /* 0x040fe40003f64270 */
[----:B------:R-:W-:-:S02]  /*4970*/  ISETP.GT.AND P2, PT, R132, 0x60, PT ;  /* 0x000000608400780c */ /* 0x000fc40003f44270 */
[----:B------:R-:W-:Y:S02]  /*4980*/  ISETP.GT.AND P5, PT, R132, 0x61, PT ;  /* 0x000000618400780c */ /* 0x000fe40003fa4270 */
[----:B------:R-:W-:Y:S02]  /*4990*/  FSEL R51, R51, -INF , P4 ;  /* 0xff80000033337808 */ /* 0x000fe40002000000 */
[----:B------:R-:W-:Y:S02]  /*49a0*/  FMNMX3 R76, R2, R50, R86, !PT ;  /* 0x00000032024c7276 */ /* 0x000fe40007800056 */
[----:B------:R-:W-:Y:S02]  /*49b0*/  FSEL R2, R70, -INF , P3 ;  /* 0xff80000046027808 */ /* 0x000fe40001800000 */
[----:B------:R-:W-:Y:S02]  /*49c0*/  ISETP.GT.AND P4, PT, R132, 0x62, PT ;  /* 0x000000628400780c */ /* 0x000fe40003f84270 */
[----:B------:R-:W-:-:S02]  /*49d0*/  FSEL R52, R52, -INF , P2 ;  /* 0xff80000034347808 */ /* 0x000fc40001000000 */
[----:B------:R-:W-:Y:S02]  /*49e0*/  FSEL R85, R85, -INF , P5 ;  /* 0xff80000055557808 */ /* 0x000fe40002800000 */
[----:B------:R-:W-:Y:S02]  /*49f0*/  FMNMX3 R70, R76, R51, R68, !PT ;  /* 0x000000334c467276 */ /* 0x000fe40007800044 */
[C---:B------:R-:W-:Y:S02]  /*4a00*/  ISETP.GT.AND P2, PT, R132.reuse, 0x64, PT ;  /* 0x000000648400780c */ /* 0x040fe40003f44270 */
[----:B------:R-:W-:Y:S02]  /*4a10*/  ISETP.GT.AND P5, PT, R132, 0x65, PT ;  /* 0x000000658400780c */ /* 0x000fe40003fa4270 */
[----:B------:R-:W-:Y:S02]  /*4a20*/  FSEL R53, R53, -INF , P4 ;  /* 0xff80000035357808 */ /* 0x000fe40002000000 */
[----:B------:R-:W-:-:S02]  /*4a30*/  FMNMX3 R70, R70, R52, R85, !PT ;  /* 0x0000003446467276 */ /* 0x000fc40007800055 */
[----:B------:R-:W-:Y:S02]  /*4a40*/  ISETP.GT.AND P4, PT, R132, 0x66, PT ;  /* 0x000000668400780c */ /* 0x000fe40003f84270 */
[----:B------:R-:W-:Y:S02]  /*4a50*/  FSEL R54, R54, -INF , P2 ;  /* 0xff80000036367808 */ /* 0x000fe40001000000 */
[----:B------:R-:W-:Y:S02]  /*4a60*/  FSEL R83, R83, -INF , P5 ;  /* 0xff80000053537808 */ /* 0x000fe40002800000 */
[----:B------:R-:W-:Y:S02]  /*4a70*/  FMNMX3 R70, R70, R53, R84, !PT ;  /* 0x0000003546467276 */ /* 0x000fe40007800054 */
[C---:B------:R-:W-:Y:S02]  /*4a80*/  ISETP.GT.AND P2, PT, R132.reuse, 0x68, PT ;  /* 0x000000688400780c */ /* 0x040fe40003f44270 */
[----:B------:R-:W-:-:S02]  /*4a90*/  ISETP.GT.AND P5, PT, R132, 0x69, PT ;  /* 0x000000698400780c */ /* 0x000fc40003fa4270 */
[----:B------:R-:W-:Y:S02]  /*4aa0*/  FSEL R55, R55, -INF , P4 ;  /* 0xff80000037377808 */ /* 0x000fe40002000000 */
[----:B------:R-:W-:Y:S02]  /*4ab0*/  FMNMX3 R70, R70, R54, R83, !PT ;  /* 0x0000003646467276 */ /* 0x000fe40007800053 */
[C---:B------:R-:W-:Y:S02]  /*4ac0*/  ISETP.GT.AND P4, PT, R132.reuse, 0x6a, PT ;  /* 0x0000006a8400780c */ /* 0x040fe40003f84270 */
[----:B------:R-:W-:Y:S02]  /*4ad0*/  ISETP.GT.AND P3, PT, R132, 0x6b, PT ;  /* 0x0000006b8400780c */ /* 0x000fe40003f64270 */
[----:B------:R-:W-:Y:S02]  /*4ae0*/  FSEL R56, R56, -INF , P2 ;  /* 0xff80000038387808 */ /* 0x000fe40001000000 */
[----:B------:R-:W-:-:S02]  /*4af0*/  FSEL R82, R82, -INF , P5 ;  /* 0xff80000052527808 */ /* 0x000fc40002800000 */
[----:B------:R-:W-:Y:S02]  /*4b00*/  FMNMX3 R70, R70, R55, R2, !PT ;  /* 0x0000003746467276 */ /* 0x000fe40007800002 */
        /* <DEDUP_REMOVED lines=10> */
[----:B------:R-:W-:-:S02]  /*4bb0*/  ISETP.GT.AND P2, PT, R132, 0x70, PT ;  /* 0x000000708400780c */ /* 0x000fc40003f44270 */
[----:B------:R-:W-:Y:S02]  /*4bc0*/  ISETP.GT.AND P5, PT, R132, 0x71, PT ;  /* 0x000000718400780c */ /* 0x000fe40003fa4270 */
[----:B------:R-:W-:Y:S02]  /*4bd0*/  FSEL R59, R59, -INF , P4 ;  /* 0xff8000003b3b7808 */ /* 0x000fe40002000000 */
[----:B------:R-:W-:Y:S02]  /*4be0*/  FSEL R79, R79, -INF , P3 ;  /* 0xff8000004f4f7808 */ /* 0x000fe40001800000 */
[----:B------:R-:W-:Y:S02]  /*4bf0*/  FMNMX3 R70, R70, R58, R80, !PT ;  /* 0x0000003a46467276 */ /* 0x000fe40007800050 */
        /* <DEDUP_REMOVED lines=29> */
[----:B------:R-:W-:Y:S01]  /*4dd0*/  FMNMX3 R76, R70, R64, R66, !PT ;  /* 0x00000040464c7276 */ /* 0x000fe20007800042 */
[----:B------:R-:W-:Y:S01]  /*4de0*/  FMUL R131, R131, UR4 ;  /* 0x0000000483837c20 */ /* 0x000fe20008400000 */
[----:B------:R-:W-:Y:S02]  /*4df0*/  ISETP.GT.AND P3, PT, R132, 0x7e, PT ;  /* 0x0000007e8400780c */ /* 0x000fe40003f64270 */
[----:B------:R-:W-:-:S02]  /*4e00*/  FSEL R70, R176, -INF , P2 ;  /* 0xff800000b0467808 */ /* 0x000fc40001000000 */
[----:B------:R-:W-:Y:S02]  /*4e10*/  FSEL R69, R69, -INF , P5 ;  /* 0xff80000045457808 */ /* 0x000fe40002800000 */
[----:B------:R-:W-:Y:S02]  /*4e20*/  FMNMX3 R76, R76, R65, R43, !PT ;  /* 0x000000414c4c7276 */ /* 0x000fe4000780002b */
[----:B------:R-:W-:Y:S02]  /*4e30*/  FSEL R133, R131, -INF , P3 ;  /* 0xff80000083857808 */ /* 0x000fe40001800000 */
[----:B------:R-:W-:-:S04]  /*4e40*/  FMNMX3 R76, R76, R70, R69, !PT ;  /* 0x000000464c4c7276 */ /* 0x000fc80007800045 */
[----:B------:R-:W-:-:S05]  /*4e50*/  FMNMX3 R76, R76, -INF , R133, !PT ;  /* 0xff8000004c4c7876 */ /* 0x000fca0007800085 */
[--C-:B------:R-:W-:Y:S01]  /*4e60*/  FADD R130, R130, -R76.reuse ;  /* 0x8000004c82827221 */ /* 0x100fe20000000000 */
[----:B------:R-:W-:-:S03]  /*4e70*/  FADD R129, R129, -R76 ;  /* 0x8000004c81817221 */ /* 0x000fc60000000000 */
[----:B------:R-:W-:Y:S01]  /*4e80*/  FMUL R130, R130, 1.4426950216293334961 ;  /* 0x3fb8aa3b82827820 */ /* 0x000fe20000400000 */
[--C-:B------:R-:W-:Y:S01]  /*4e90*/  FADD R131, R4, -R76.reuse ;  /* 0x8000004c04837221 */ /* 0x100fe20000000000 */
[----:B------:R-:W-:Y:S02]  /*4ea0*/  FMUL R129, R129, 1.4426950216293334961 ;  /* 0x3fb8aa3b81817820 */ /* 0x000fe40000400000 */
[----:B------:R0:W-:Y:S01]  /*4eb0*/  MUFU.EX2 R4, R130 ;  /* 0x0000008200047308 */ /* 0x0001e20000000800 */
[--C-:B------:R-:W-:Y:S01]  /*4ec0*/  FADD R126, R126, -R76.reuse ;  /* 0x8000004c7e7e7221 */ /* 0x100fe20000000000 */
[----:B0-----:R-:W-:-:S06]  /*4ed0*/  FADD R130, R5, -R76 ;  /* 0x8000004c05827221 */ /* 0x001fcc0000000000 */
[----:B------:R0:W-:Y:S01]  /*4ee0*/  MUFU.EX2 R5, R129 ;  /* 0x0000008100057308 */ /* 0x0001e20000000800 */
[----:B------:R-:W-:Y:S01]  /*4ef0*/  FMUL R126, R126, 1.4426950216293334961 ;  /* 0x3fb8aa3b7e7e7820 */ /* 0x000fe20000400000 */
[--C-:B------:R-:W-:Y:S01]  /*4f00*/  FADD R125, R125, -R76.reuse ;  /* 0x8000004c7d7d7221 */ /* 0x100fe20000000000 */
[----:B0-----:R-:W-:Y:S01]  /*4f10*/  FMUL R129, R130, 1.4426950216293334961 ;  /* 0x3fb8aa3b82817820 */ /* 0x001fe20000400000 */
[----:B------:R-:W-:-:S04]  /*4f20*/  FADD R130, R6, -R76 ;  /* 0x8000004c06827221 */ /* 0x000fc80000000000 */
[----:B------:R0:W-:Y:S01]  /*4f30*/  MUFU.EX2 R6, R126 ;  /* 0x0000007e00067308 */ /* 0x0001e20000000800 */
[----:B------:R-:W-:Y:S01]  /*4f40*/  FMUL R130, R130, 1.4426950216293334961 ;  /* 0x3fb8aa3b82827820 */ /* 0x000fe20000400000 */
[----:B------:R-:W-:Y:S01]  /*4f50*/  FMUL R125, R125, 1.4426950216293334961 ;  /* 0x3fb8aa3b7d7d7820 */ /* 0x000fe20000400000 */
[--C-:B------:R-:W-:Y:S01]  /*4f60*/  FADD R124, R124, -R76.reuse ;  /* 0x8000004c7c7c7221 */ /* 0x100fe20000000000 */
[----:B0-----:R-:W-:-:S04]  /*4f70*/  FADD R126, R7, -R76 ;  /* 0x8000004c077e7221 */ /* 0x001fc80000000000 */
[----:B------:R0:W-:Y:S01]  /*4f80*/  MUFU.EX2 R7, R130 ;  /* 0x0000008200077308 */ /* 0x0001e20000000800 */
[----:B------:R-:W-:Y:S01]  /*4f90*/  FMUL R124, R124, 1.4426950216293334961 ;  /* 0x3fb8aa3b7c7c7820 */ /* 0x000fe20000400000 */
[--C-:B------:R-:W-:Y:S01]  /*4fa0*/  FADD R123, R123, -R76.reuse ;  /* 0x8000004c7b7b7221 */ /* 0x100fe20000000000 */
[----:B0-----:R-:W-:-:S05]  /*4fb0*/  FADD R130, R8, -R76 ;  /* 0x8000004c08827221 */ /* 0x001fca0000000000 */
[----:B------:R0:W-:Y:S01]  /*4fc0*/  MUFU.EX2 R8, R125 ;  /* 0x0000007d00087308 */ /* 0x0001e20000000800 */
[----:B------:R-:W-:Y:S01]  /*4fd0*/  FMUL R123, R123, 1.4426950216293334961 ;  /* 0x3fb8aa3b7b7b7820 */ /* 0x000fe20000400000 */
[--C-:B------:R-:W-:Y:S01]  /*4fe0*/  FADD R122, R122, -R76.reuse ;  /* 0x8000004c7a7a7221 */ /* 0x100fe20000000000 */
[----:B0-----:R-:W-:Y:S01]  /*4ff0*/  FMUL R125, R130, 1.4426950216293334961 ;  /* 0x3fb8aa3b827d7820 */ /* 0x001fe20000400000 */
[----:B------:R-:W-:-:S04]  /*5000*/  FADD R130, R9, -R76 ;  /* 0x8000004c09827221 */ /* 0x000fc80000000000 */
        /* <DEDUP_REMOVED lines=22> */
[----:B0-----:R-:W-:Y:S01]  /*5170*/  FMUL R120, R130, 1.4426950216293334961 ;  /* 0x3fb8aa3b82787820 */ /* 0x001fe20000400000 */
[----:B------:R-:W-:-:S05]  /*5180*/  FADD R130, R14, -R76 ;  /* 0x8000004c0e827221 */ /* 0x000fca0000000000 */
[----:B------:R0:W-:Y:S02]  /*5190*/  MUFU.EX2 R14, R119 ;  /* 0x00000077000e7308 */ /* 0x0001e40000000800 */
[----:B0-----:R-:W-:Y:S01]  /*51a0*/  FMUL R119, R130, 1.4426950216293334961 ;  /* 0x3fb8aa3b82777820 */ /* 0x001fe20000400000 */
[----:B------:R-:W-:-:S05]  /*51b0*/  FADD R130, R15, -R76 ;  /* 0x8000004c0f827221 */ /* 0x000fca0000000000 */
[----:B------:R0:W-:Y:S01]  /*51c0*/  MUFU.EX2 R15, R118 ;  /* 0x00000076000f7308 */ /* 0x0001e20000000800 */
[----:B------:R-:W-:Y:S01]  /*51d0*/  FMUL R130, R130, 1.4426950216293334961 ;  /* 0x3fb8aa3b82827820 */ /* 0x000fe20000400000 */
[----:B0-----:R-:W-:-:S06]  /*51e0*/  FADD R118, R91, -R76 ;  /* 0x8000004c5b767221 */ /* 0x001fcc0000000000 */
        /* <DEDUP_REMOVED lines=17> */
[--C-:B------:R-:W-:Y:S01]  /*5300*/  FADD R117, R117, -R76.reuse ;  /* 0x8000004c75757221 */ /* 0x100fe20000000000 */
[----:B0-----:R-:W-:-:S05]  /*5310*/  FADD R118, R72, -R76 ;  /* 0x8000004c48767221 */ /* 0x001fca0000000000 */
        /* <DEDUP_REMOVED lines=74> */
[----:B0-----:R-:W-:Y:S01]  /*57c0*/  FMUL R105, R130, 1.4426950216293334961 ;  /* 0x3fb8aa3b82697820 */ /* 0x001fe20000400000 */
[----:B------:R-:W-:-:S03]  /*57d0*/  FADD R130, R33, -R76 ;  /* 0x8000004c21827221 */ /* 0x000fc60000000000 */
[----:B------:R0:W-:Y:S01]  /*57e0*/  MUFU.EX2 R33, R104 ;  /* 0x0000006800217308 */ /* 0x0001e20000000800 */
[----:B------:R-:W-:Y:S01]  /*57f0*/  FMUL R102, R102, 1.4426950216293334961 ;  /* 0x3fb8aa3b66667820 */ /* 0x000fe20000400000 */
[--C-:B------:R-:W-:Y:S01]  /*5800*/  FADD R127, R127, -R76.reuse ;  /* 0x8000004c7f7f7221 */ /* 0x100fe20000000000 */
[--C-:B------:R-:W-:Y:S01]  /*5810*/  FADD R101, R101, -R76.reuse ;  /* 0x8000004c65657221 */ /* 0x100fe20000000000 */
[----:B0-----:R-:W-:Y:S01]  /*5820*/  FMUL R104, R130, 1.4426950216293334961 ;  /* 0x3fb8aa3b82687820 */ /* 0x001fe20000400000 */
[----:B------:R-:W-:-:S03]  /*5830*/  FADD R130, R34, -R76 ;  /* 0x8000004c22827221 */ /* 0x000fc60000000000 */
[----:B------:R-:W0:Y:S01]  /*5840*/  MUFU.EX2 R131, R131 ;  /* 0x0000008300837308 */ /* 0x000e220000000800 */
[----:B------:R-:W-:Y:S01]  /*5850*/  FMUL R127, R127, 1.4426950216293334961 ;  /* 0x3fb8aa3b7f7f7820 */ /* 0x000fe20000400000 */
[----:B------:R-:W-:-:S06]  /*5860*/  FMUL R101, R101, 1.4426950216293334961 ;  /* 0x3fb8aa3b65657820 */ /* 0x000fcc0000400000 */
[----:B------:R1:W-:Y:S01]  /*5870*/  MUFU.EX2 R34, R103 ;  /* 0x0000006700227308 */ /* 0x0003e20000000800 */
[--C-:B------:R-:W-:Y:S01]  /*5880*/  FADD R100, R100, -R76.reuse ;  /* 0x8000004c64647221 */ /* 0x100fe20000000000 */
[----:B-1----:R-:W-:Y:S01]  /*5890*/  FMUL R103, R130, 1.4426950216293334961 ;  /* 0x3fb8aa3b82677820 */ /* 0x002fe20000400000 */
[----:B------:R-:W-:-:S05]  /*58a0*/  FADD R130, R35, -R76 ;  /* 0x8000004c23827221 */ /* 0x000fca0000000000 */
[----:B------:R1:W-:Y:S01]  /*58b0*/  MUFU.EX2 R35, R102 ;  /* 0x0000006600237308 */ /* 0x0003e20000000800 */
[----:B------:R-:W-:Y:S01]  /*58c0*/  FMUL R100, R100, 1.4426950216293334961 ;  /* 0x3fb8aa3b64647820 */ /* 0x000fe20000400000 */
[----:B-1----:R-:W-:Y:S01]  /*58d0*/  FMUL R102, R130, 1.4426950216293334961 ;  /* 0x3fb8aa3b82667820 */ /* 0x002fe20000400000 */
[----:B------:R-:W-:-:S05]  /*58e0*/  FADD R130, R36, -R76 ;  /* 0x8000004c24827221 */ /* 0x000fca0000000000 */
[----:B------:R-:W1:Y:S08]  /*58f0*/  MUFU.EX2 R129, R129 ;  /* 0x0000008100817308 */ /* 0x000e700000000800 */
[----:B------:R2:W-:Y:S01]  /*5900*/  MUFU.EX2 R36, R101 ;  /* 0x0000006500247308 */ /* 0x0005e20000000800 */
[----:B------:R-:W-:-:S07]  /*5910*/  FMUL R126, R126, 1.4426950216293334961 ;  /* 0x3fb8aa3b7e7e7820 */ /* 0x000fce0000400000 */
[----:B------:R-:W3:Y:S01]  /*5920*/  MUFU.EX2 R127, R127 ;  /* 0x0000007f007f7308 */ /* 0x000ee20000000800 */
[----:B--2---:R-:W-:Y:S01]  /*5930*/  FMUL R101, R130, 1.4426950216293334961 ;  /* 0x3fb8aa3b82657820 */ /* 0x004fe20000400000 */
[----:B------:R-:W-:-:S06]  /*5940*/  FADD R130, R37, -R76 ;  /* 0x8000004c25827221 */ /* 0x000fcc0000000000 */
[----:B------:R2:W-:Y:S02]  /*5950*/  MUFU.EX2 R37, R100 ;  /* 0x0000006400257308 */ /* 0x0005e40000000800 */
[----:B--2---:R-:W-:Y:S01]  /*5960*/  FMUL R100, R130, 1.4426950216293334961 ;  /* 0x3fb8aa3b82647820 */ /* 0x004fe20000400000 */
[----:B0-----:R-:W-:-:S05]  /*5970*/  FADD R130, R4, R131 ;  /* 0x0000008304827221 */ /* 0x001fca0000000000 */
[----:B------:R-:W0:Y:S01]  /*5980*/  MUFU.EX2 R126, R126 ;  /* 0x0000007e007e7308 */ /* 0x000e220000000800 */
[----:B------:R-:W-:-:S04]  /*5990*/  FADD R130, R5, R130 ;  /* 0x0000008205827221 */ /* 0x000fc80000000000 */
[----:B-1----:R-:W-:-:S03]  /*59a0*/  FADD R130, R129, R130 ;  /* 0x0000008281827221 */ /* 0x002fc60000000000 */
[----:B------:R-:W1:Y:S01]  /*59b0*/  MUFU.EX2 R125, R125 ;  /* 0x0000007d007d7308 */ /* 0x000e620000000800 */
[----:B---3--:R-:W-:-:S04]  /*59c0*/  FADD R130, R127, R130 ;  /* 0x000000827f827221 */ /* 0x008fc80000000000 */
[----:B------:R-:W-:-:S03]  /*59d0*/  FADD R130, R6, R130 ;  /* 0x0000008206827221 */ /* 0x000fc60000000000 */
[----:B------:R-:W2:Y:S01]  /*59e0*/  MUFU.EX2 R124, R124 ;  /* 0x0000007c007c7308 */ /* 0x000ea20000000800 */
[----:B------:R-:W-:-:S04]  /*59f0*/  FADD R130, R7, R130 ;  /* 0x0000008207827221 */ /* 0x000fc80000000000 */
[----:B0-----:R-:W-:-:S03]  /*5a00*/  FADD R130, R126, R130 ;  /* 0x000000827e827221 */ /* 0x001fc60000000000 */
[----:B------:R-:W0:Y:S01]  /*5a10*/  MUFU.EX2 R123, R123 ;  /* 0x0000007b007b7308 */ /* 0x000e220000000800 */
[----:B------:R-:W-:-:S04]  /*5a20*/  FADD R130, R8, R130 ;  /* 0x0000008208827221 */ /* 0x000fc80000000000 */
[----:B-1----:R-:W-:-:S03]  /*5a30*/  FADD R130, R125, R130 ;  /* 0x000000827d827221 */ /* 0x002fc60000000000 */
[----:B------:R-:W1:Y:S01]  /*5a40*/  MUFU.EX2 R122, R122 ;  /* 0x0000007a007a7308 */ /* 0x000e620000000800 */
[----:B------:R-:W-:Y:S01]  /*5a50*/  FADD R130, R9, R130 ;  /* 0x0000008209827221 */ /* 0x000fe20000000000 */
[----:B------:R-:W-:-:S03]  /*5a60*/  F2FP.F16.F32.PACK_AB R6, R6, R127 ;  /* 0x0000007f0606723e */ /* 0x000fc600000000ff */
[----:B--2---:R-:W-:Y:S01]  /*5a70*/  FADD R130, R124, R130 ;  /* 0x000000827c827221 */ /* 0x004fe20000000000 */
[--C-:B------:R-:W-:Y:S01]  /*5a80*/  FADD R127, R98, -R76.reuse ;  /* 0x8000004c627f7221 */ /* 0x100fe20000000000 */
[----:B------:R-:W-:Y:S02]  /*5a90*/  FADD R128, R128, -R76 ;  /* 0x8000004c80807221 */ /* 0x000fe40000000000 */
[----:B------:R-:W-:Y:S01]  /*5aa0*/  FADD R130, R10, R130 ;  /* 0x000000820a827221 */ /* 0x000fe20000000000 */
[----:B------:R-:W2:Y:S01]  /*5ab0*/  MUFU.EX2 R121, R121 ;  /* 0x0000007900797308 */ /* 0x000ea20000000800 */
[----:B------:R-:W-:Y:S01]  /*5ac0*/  FMUL R127, R127, 1.4426950216293334961 ;  /* 0x3fb8aa3b7f7f7820 */ /* 0x000fe20000400000 */
[----:B------:R-:W-:Y:S01]  /*5ad0*/  FMUL R128, R128, 1.4426950216293334961 ;  /* 0x3fb8aa3b80807820 */ /* 0x000fe20000400000 */
[----:B0-----:R-:W-:Y:S01]  /*5ae0*/  FADD R130, R123, R130 ;  /* 0x000000827b827221 */ /* 0x001fe20000000000 */
[----:B------:R-:W-:Y:S01]  /*5af0*/  F2FP.F16.F32.PACK_AB R7, R126, R7 ;  /* 0x000000077e07723e */ /* 0x000fe200000000ff */
[--C-:B------:R-:W-:Y:S01]  /*5b00*/  FADD R126, R40, -R76.reuse ;  /* 0x8000004c287e7221 */ /* 0x100fe20000000000 */
[----:B------:R-:W-:Y:S01]  /*5b10*/  F2FP.F16.F32.PACK_AB R9, R124, R9 ;  /* 0x000000097c09723e */ /* 0x000fe200000000ff */
[--C-:B------:R-:W-:Y:S01]  /*5b20*/  FADD R124, R41, -R76.reuse ;  /* 0x8000004c297c7221 */ /* 0x100fe20000000000 */
[----:B------:R-:W-:Y:S01]  /*5b30*/  F2FP.F16.F32.PACK_AB R5, R129, R5 ;  /* 0x000000058105723e */ /* 0x000fe200000000ff */
[----:B------:R0:W-:Y:S01]  /*5b40*/  MUFU.EX2 R40, R127 ;  /* 0x0000007f00287308 */ /* 0x0001e20000000800 */
[--C-:B------:R-:W-:Y:S01]  /*5b50*/  FADD R129, R39, -R76.reuse ;  /* 0x8000004c27817221 */ /* 0x100fe20000000000 */
[----:B------:R-:W-:Y:S01]  /*5b60*/  FMUL R126, R126, 1.4426950216293334961 ;  /* 0x3fb8aa3b7e7e7820 */ /* 0x000fe20000400000 */
[----:B------:R-:W-:Y:S01]  /*5b70*/  F2FP.F16.F32.PACK_AB R8, R125, R8 ;  /* 0x000000087d08723e */ /* 0x000fe200000000ff */
[----:B------:R-:W-:-:S04]  /*5b80*/  FADD R125, R97, -R76 ;  /* 0x8000004c617d7221 */ /* 0x000fc80000000000 */
[----:B------:R3:W-:Y:S01]  /*5b90*/  MUFU.EX2 R39, R128 ;  /* 0x0000008000277308 */ /* 0x0007e20000000800 */
[----:B0-----:R-:W-:-:S04]  /*5ba0*/  FADD R127, R11, R130 ;  /* 0x000000820b7f7221 */ /* 0x001fc80000000000 */
[----:B-1----:R-:W-:-:S03]  /*5bb0*/  FADD R127, R122, R127 ;  /* 0x0000007f7a7f7221 */ /* 0x002fc60000000000 */
[----:B------:R-:W0:Y:S01]  /*5bc0*/  MUFU.EX2 R120, R120 ;  /* 0x0000007800787308 */ /* 0x000e220000000800 */
[----:B---3--:R-:W-:Y:S01]  /*5bd0*/  FMUL R128, R124, 1.4426950216293334961 ;  /* 0x3fb8aa3b7c807820 */ /* 0x008fe20000400000 */
[----:B------:R-:W-:Y:S01]  /*5be0*/  FADD R124, R96, -R76 ;  /* 0x8000004c607c7221 */ /* 0x000fe20000000000 */
[----:B------:R-:W-:-:S05]  /*5bf0*/  FMUL R125, R125, 1.4426950216293334961 ;  /* 0x3fb8aa3b7d7d7820 */ /* 0x000fca0000400000 */
[----:B------:R1:W-:Y:S02]  /*5c00*/  MUFU.EX2 R97, R126 ;  /* 0x0000007e00617308 */ /* 0x0003e40000000800 */
[----:B-1----:R-:W-:Y:S01]  /*5c10*/  FMUL R126, R124, 1.4426950216293334961 ;  /* 0x3fb8aa3b7c7e7820 */ /* 0x002fe20000400000 */
[----:B------:R-:W-:-:S05]  /*5c20*/  FADD R124, R12, R127 ;  /* 0x0000007f0c7c7221 */ /* 0x000fca0000000000 */
[----:B------:R-:W1:Y:S01]  /*5c30*/  MUFU.EX2 R119, R119 ;  /* 0x0000007700777308 */ /* 0x000e620000000800 */
[----:B--2---:R-:W-:-:S07]  /*5c40*/  FADD R124, R121, R124 ;  /* 0x0000007c797c7221 */ /* 0x004fce0000000000 */
[----:B------:R2:W-:Y:S02]  /*5c50*/  MUFU.EX2 R41, R125 ;  /* 0x0000007d00297308 */ /* 0x0005e40000000800 */
[----:B--2---:R-:W-:Y:S01]  /*5c60*/  FADD R125, R13, R124 ;  /* 0x0000007c0d7d7221 */ /* 0x004fe20000000000 */
[----:B------:R-:W-:-:S05]  /*5c70*/  FADD R124, R95, -R76 ;  /* 0x8000004c5f7c7221 */ /* 0x000fca0000000000 */
[----:B------:R2:W-:Y:S01]  /*5c80*/  MUFU.EX2 R96, R128 ;  /* 0x0000008000607308 */ /* 0x0005e20000000800 */
[----:B0-----:R-:W-:Y:S01]  /*5c90*/  FADD R125, R120, R125 ;  /* 0x0000007d787d7221 */ /* 0x001fe20000000000 */
[----:B------:R-:W-:Y:S01]  /*5ca0*/  FMUL R129, R129, 1.4426950216293334961 ;  /* 0x3fb8aa3b81817820 */ /* 0x000fe20000400000 */
[----:B--2---:R-:W-:Y:S02]  /*5cb0*/  FMUL R128, R124, 1.4426950216293334961 ;  /* 0x3fb8aa3b7c807820 */ /* 0x004fe40000400000 */
[----:B------:R-:W-:Y:S01]  /*5cc0*/  FADD R124, R14, R125 ;  /* 0x0000007d0e7c7221 */ /* 0x000fe20000000000 */
[--C-:B------:R-:W-:Y:S01]  /*5cd0*/  FADD R127, R42, -R76.reuse ;  /* 0x8000004c2a7f7221 */ /* 0x100fe20000000000 */
[----:B------:R-:W-:Y:S02]  /*5ce0*/  FADD R125, R93, -R76 ;  /* 0x8000004c5d7d7221 */ /* 0x000fe40000000000 */
[----:B-1----:R-:W-:Y:S01]  /*5cf0*/  FADD R124, R119, R124 ;  /* 0x0000007c777c7221 */ /* 0x002fe20000000000 */
[----:B------:R0:W-:Y:S01]  /*5d00*/  MUFU.EX2 R98, R129 ;  /* 0x0000008100627308 */ /* 0x0001e20000000800 */
[----:B------:R-:W-:-:S02]  /*5d10*/  FMUL R127, R127, 1.4426950216293334961 ;  /* 0x3fb8aa3b7f7f7820 */ /* 0x000fc40000400000 */
[----:B------:R-:W-:Y:S01]  /*5d20*/  FADD R124, R15, R124 ;  /* 0x0000007c0f7c7221 */ /* 0x000fe20000000000 */
[----:B------:R-:W-:-:S03]  /*5d30*/  F2FP.F16.F32.PACK_AB R4, R131, R4 ;  /* 0x000000048304723e */ /* 0x000fc600000000ff */
[----:B------:R-:W-:Y:S01]  /*5d40*/  FADD R131, R91, R124 ;  /* 0x0000007c5b837221 */ /* 0x000fe20000000000 */
[----:B0-----:R-:W-:Y:S01]  /*5d50*/  FMUL R129, R125, 1.4426950216293334961 ;  /* 0x3fb8aa3b7d817820 */ /* 0x001fe20000400000 */
[----:B------:R-:W-:Y:S01]  /*5d60*/  FADD R125, R94, -R76 ;  /* 0x8000004c5e7d7221 */ /* 0x000fe20000000000 */
[----:B------:R0:W-:Y:S03]  /*5d70*/  MUFU.EX2 R95, R127 ;  /* 0x0000007f005f7308 */ /* 0x0001e60000000800 */
[----:B0-----:R-:W-:Y:S01]  /*5d80*/  FMUL R127, R125, 1.4426950216293334961 ;  /* 0x3fb8aa3b7d7f7820 */ /* 0x001fe20000400000 */
[----:B------:R-:W-:-:S04]  /*5d90*/  FADD R125, R16, R131 ;  /* 0x00000083107d7221 */ /* 0x000fc80000000000 */
[----:B------:R0:W-:Y:S02]  /*5da0*/  MUFU.EX2 R42, R126 ;  /* 0x0000007e002a7308 */ /* 0x0001e40000000800 */
[----:B0-----:R-:W-:-:S06]  /*5db0*/  FADD R126, R74, R125 ;  /* 0x0000007d4a7e7221 */ /* 0x001fcc0000000000 */
[----:B------:R-:W0:Y:S01]  /*5dc0*/  MUFU.EX2 R118, R118 ;  /* 0x0000007600767308 */ /* 0x000e220000000800 */
[----:B------:R-:W-:-:S04]  /*5dd0*/  FADD R126, R17, R126 ;  /* 0x0000007e117e7221 */ /* 0x000fc80000000000 */
[----:B------:R-:W-:-:S03]  /*5de0*/  FADD R125, R73, R126 ;  /* 0x0000007e497d7221 */ /* 0x000fc60000000000 */
[----:B------:R-:W1:Y:S01]  /*5df0*/  MUFU.EX2 R117, R117 ;  /* 0x0000007500757308 */ /* 0x000e620000000800 */
[----:B------:R-:W-:Y:S01]  /*5e00*/  FADD R125, R18, R125 ;  /* 0x0000007d127d7221 */ /* 0x000fe20000000000 */
[----:B------:R-:W-:-:S03]  /*5e10*/  F2FP.F16.F32.PACK_AB R11, R122, R11 ;  /* 0x0000000b7a0b723e */ /* 0x000fc600000000ff */
[----:B------:R-:W-:Y:S01]  /*5e20*/  FADD R122, R72, R125 ;  /* 0x0000007d487a7221 */ /* 0x000fe20000000000 */
[----:B------:R-:W-:-:S03]  /*5e30*/  F2FP.F16.F32.PACK_AB R14, R119, R14 ;  /* 0x0000000e770e723e */ /* 0x000fc600000000ff */
[----:B------:R-:W-:Y:S01]  /*5e40*/  FADD R119, R19, R122 ;  /* 0x0000007a13777221 */ /* 0x000fe20000000000 */
[----:B------:R-:W2:Y:S01]  /*5e50*/  MUFU.EX2 R116, R116 ;  /* 0x0000007400747308 */ /* 0x000ea20000000800 */
[----:B------:R-:W-:Y:S02]  /*5e60*/  F2FP.F16.F32.PACK_AB R12, R121, R12 ;  /* 0x0000000c790c723e */ /* 0x000fe400000000ff */
[----:B0-----:R-:W-:Y:S01]  /*5e70*/  FADD R125, R118, R119 ;  /* 0x00000077767d7221 */ /* 0x001fe20000000000 */
[--C-:B------:R-:W-:Y:S01]  /*5e80*/  FADD R121, R45, -R76.reuse ;  /* 0x8000004c2d797221 */ /* 0x100fe20000000000 */
[----:B------:R-:W-:Y:S02]  /*5e90*/  F2FP.F16.F32.PACK_AB R16, R74, R16 ;  /* 0x000000104a10723e */ /* 0x000fe400000000ff */
[----:B------:R-:W-:Y:S01]  /*5ea0*/  FADD R74, R20, R125 ;  /* 0x0000007d144a7221 */ /* 0x000fe20000000000 */
[----:B------:R-:W-:Y:S01]  /*5eb0*/  F2FP.F16.F32.PACK_AB R10, R123, R10 ;  /* 0x0000000a7b0a723e */ /* 0x000fe200000000ff */
[----:B------:R-:W0:Y:S01]  /*5ec0*/  MUFU.EX2 R115, R115 ;  /* 0x0000007300737308 */ /* 0x000e220000000800 */
[----:B------:R-:W-:Y:S01]  /*5ed0*/  FADD R123, R92, -R76 ;  /* 0x8000004c5c7b7221 */ /* 0x000fe20000000000 */
[----:B------:R-:W-:Y:S01]  /*5ee0*/  F2FP.F16.F32.PACK_AB R13, R120, R13 ;  /* 0x0000000d780d723e */ /* 0x000fe200000000ff */
[----:B------:R-:W-:Y:S01]  /*5ef0*/  FMUL R121, R121, 1.4426950216293334961 ;  /* 0x3fb8aa3b79797820 */ /* 0x000fe20000400000 */
[----:B-1----:R-:W-:Y:S01]  /*5f00*/  FADD R120, R117, R74 ;  /* 0x0000004a75787221 */ /* 0x002fe20000000000 */
[----:B------:R-:W-:Y:S01]  /*5f10*/  F2FP.F16.F32.PACK_AB R15, R91, R15 ;  /* 0x0000000f5b0f723e */ /* 0x000fe200000000ff */
[----:B------:R-:W-:-:S02]  /*5f20*/  FMUL R123, R123, 1.4426950216293334961 ;  /* 0x3fb8aa3b7b7b7820 */ /* 0x000fc40000400000 */
[----:B------:R1:W-:Y:S02]  /*5f30*/  MUFU.EX2 R91, R121 ;  /* 0x00000079005b7308 */ /* 0x0003e40000000800 */
[----:B-1----:R-:W-:-:S06]  /*5f40*/  FADD R121, R21, R120 ;  /* 0x0000007815797221 */ /* 0x002fcc0000000000 */
[----:B------:R-:W1:Y:S08]  /*5f50*/  MUFU.EX2 R114, R114 ;  /* 0x0000007200727308 */ /* 0x000e700000000800 */
[----:B------:R2:W-:Y:S02]  /*5f60*/  MUFU.EX2 R45, R123 ;  /* 0x0000007b002d7308 */ /* 0x0005e40000000800 */
[----:B--2---:R-:W-:-:S06]  /*5f70*/  FADD R123, R116, R121 ;  /* 0x00000079747b7221 */ /* 0x004fcc0000000000 */
[----:B------:R-:W2:Y:S01]  /*5f80*/  MUFU.EX2 R113, R113 ;  /* 0x0000007100717308 */ /* 0x000ea20000000800 */
[----:B------:R-:W-:Y:S01]  /*5f90*/  FADD R120, R22, R123 ;  /* 0x0000007b16787221 */ /* 0x000fe20000000000 */
[----:B------:R-:W-:-:S03]  /*5fa0*/  FADD R124, R44, -R76 ;  /* 0x8000004c2c7c7221 */ /* 0x000fc60000000000 */
[----:B0-----:R-:W-:-:S03]  /*5fb0*/  FADD R120, R115, R120 ;  /* 0x0000007873787221 */ /* 0x001fc60000000000 */
[----:B------:R0:W-:Y:S02]  /*5fc0*/  MUFU.EX2 R44, R127 ;  /* 0x0000007f002c7308 */ /* 0x0001e40000000800 */
[----:B0-----:R-:W-:-:S06]  /*5fd0*/  FADD R127, R23, R120 ;  /* 0x00000078177f7221 */ /* 0x001fcc0000000000 */
[----:B------:R-:W0:Y:S01]  /*5fe0*/  MUFU.EX2 R112, R112 ;  /* 0x0000007000707308 */ /* 0x000e220000000800 */
[----:B-1----:R-:W-:-:S04]  /*5ff0*/  FADD R120, R114, R127 ;  /* 0x0000007f72787221 */ /* 0x002fc80000000000 */
[----:B------:R-:W-:-:S03]  /*6000*/  FADD R120, R24, R120 ;  /* 0x0000007818787221 */ /* 0x000fc60000000000 */
[----:B------:R-:W1:Y:S01]  /*6010*/  MUFU.EX2 R111, R111 ;  /* 0x0000006f006f7308 */ /* 0x000e620000000800 */
[----:B------:R-:W-:Y:S02]  /*6020*/  IMAD R121, R178, 0x7, RZ ;  /* 0x00000007b2797824 */ /* 0x000fe400078e02ff */
[----:B--2---:R-:W-:Y:S01]  /*6030*/  FADD R120, R113, R120 ;  /* 0x0000007871787221 */ /* 0x004fe20000000000 */
[----:B------:R-:W-:Y:S01]  /*6040*/  IADD3 R186, P2, PT, R179, R134, RZ ;  /* 0x00000086b3ba7210 */ /* 0x000fe20007f5e0ff */
[----:B------:R-:W-:Y:S02]  /*6050*/  FADD R90, R90, -R76 ;  /* 0x8000004c5a5a7221 */ /* 0x000fe40000000000 */
[----:B------:R-:W-:Y:S01]  /*6060*/  FADD R120, R25, R120 ;  /* 0x0000007819787221 */ /* 0x000fe20000000000 */
[----:B------:R-:W2:Y:S01]  /*6070*/  MUFU.EX2 R110, R110 ;  /* 0x0000006e006e7308 */ /* 0x000ea20000000800 */
[----:B------:R-:W-:Y:S02]  /*6080*/  LEA.HI.X.SX32 R187, R121, R135, 0x1, P2 ;  /* 0x0000008779bb7211 */ /* 0x000fe400010f0eff */
[----:B0-----:R-:W-:Y:S01]  /*6090*/  FADD R121, R112, R120 ;  /* 0x0000007870797221 */ /* 0x001fe20000000000 */
[----:B------:R-:W-:Y:S01]  /*60a0*/  FMUL R124, R124, 1.4426950216293334961 ;  /* 0x3fb8aa3b7c7c7820 */ /* 0x000fe20000400000 */
[----:B------:R-:W-:Y:S01]  /*60b0*/  FMUL R119, R90, 1.4426950216293334961 ;  /* 0x3fb8aa3b5a777820 */ /* 0x000fe20000400000 */
[----:B------:R-:W-:Y:S01]  /*60c0*/  F2FP.F16.F32.PACK_AB R18, R72, R18 ;  /* 0x000000124812723e */ /* 0x000fe200000000ff */
[----:B------:R-:W-:Y:S01]  /*60d0*/  FADD R120, R26, R121 ;  /* 0x000000791a787221 */ /* 0x000fe20000000000 */
[----:B------:R-:W-:Y:S01]  /*60e0*/  FADD R72, R46, -R76 ;  /* 0x8000004c2e487221 */ /* 0x000fe20000000000 */
[----:B------:R0:W-:Y:S01]  /*60f0*/  MUFU.EX2 R92, R124 ;  /* 0x0000007c005c7308 */ /* 0x0001e20000000800 */
[----:B------:R-:W-:-:S02]  /*6100*/  IMAD R123, R178, 0x2e, RZ ;  /* 0x0000002eb27b7824 */ /* 0x000fc400078e02ff */
[----:B-1----:R-:W-:Y:S01]  /*6110*/  FADD R120, R111, R120 ;  /* 0x000000786f787221 */ /* 0x002fe20000000000 */
[----:B------:R-:W-:-:S04]  /*6120*/  IMAD R125, R178, 0x17, RZ ;  /* 0x00000017b27d7824 */ /* 0x000fc800078e02ff */
[----:B------:R1:W-:Y:S01]  /*6130*/  MUFU.EX2 R46, R119 ;  /* 0x00000077002e7308 */ /* 0x0003e20000000800 */
[----:B0-----:R-:W-:Y:S01]  /*6140*/  IMAD R124, R178, 0xf, RZ ;  /* 0x0000000fb27c7824 */ /* 0x001fe200078e02ff */
[----:B------:R-:W-:Y:S01]  /*6150*/  IADD3 R184, P4, PT, R123, R134, RZ ;  /* 0x000000867bb87210 */ /* 0x000fe20007f9e0ff */
[----:B------:R-:W-:-:S05]  /*6160*/  FADD R123, R27, R120 ;  /* 0x000000781b7b7221 */ /* 0x000fca0000000000 */
[----:B------:R-:W0:Y:S01]  /*6170*/  MUFU.EX2 R109, R109 ;  /* 0x0000006d006d7308 */ /* 0x000e220000000800 */
[C---:B-1----:R-:W-:Y:S02]  /*6180*/  IMAD R119, R178.reuse, 0x1f, RZ ;  /* 0x0000001fb2777824 */ /* 0x042fe400078e02ff */
[----:B------:R-:W-:Y:S02]  /*6190*/  IMAD R178, R178, 0x3e, RZ ;  /* 0x0000003eb2b27824 */ /* 0x000fe400078e02ff */
[--C-:B------:R-:W-:Y:S01]  /*61a0*/  FADD R87, R87, -R76.reuse ;  /* 0x8000004c57577221 */ /* 0x100fe20000000000 */
[----:B--2---:R-:W-:Y:S02]  /*61b0*/  FADD R123, R110, R123 ;  /* 0x0000007b6e7b7221 */ /* 0x004fe40000000000 */
[----:B------:R-:W-:Y:S01]  /*61c0*/  IADD3 R182, P5, PT, R178, R134, RZ ;  /* 0x00000086b2b67210 */ /* 0x000fe20007fbe0ff */
[----:B------:R-:W1:Y:S01]  /*61d0*/  MUFU.EX2 R108, R108 ;  /* 0x0000006c006c7308 */ /* 0x000e620000000800 */
[----:B------:R-:W-:-:S02]  /*61e0*/  FADD R122, R88, -R76 ;  /* 0x8000004c587a7221 */ /* 0x000fc40000000000 */
[----:B------:R-:W-:Y:S01]  /*61f0*/  LEA.HI.X.SX32 R183, R119, R135, 0x1, P5 ;  /* 0x0000008777b77211 */ /* 0x000fe200028f0eff */
[----:B------:R-:W-:Y:S01]  /*6200*/  FMUL R119, R87, 1.4426950216293334961 ;  /* 0x3fb8aa3b57777820 */ /* 0x000fe20000400000 */
[----:B------:R-:W-:Y:S01]  /*6210*/  FADD R120, R28, R123 ;  /* 0x0000007b1c787221 */ /* 0x000fe20000000000 */
[----:B------:R-:W-:Y:S01]  /*6220*/  FADD R87, R49, -R76 ;  /* 0x8000004c31577221 */ /* 0x000fe20000000000 */
[----:B------:R-:W-:Y:S01]  /*6230*/  FMUL R122, R122, 1.4426950216293334961 ;  /* 0x3fb8aa3b7a7a7820 */ /* 0x000fe20000400000 */
[----:B------:R2:W-:Y:S01]  /*6240*/  MUFU.EX2 R49, R119 ;  /* 0x0000007700317308 */ /* 0x0005e20000000800 */
[----:B0-----:R-:W-:Y:S01]  /*6250*/  FADD R120, R109, R120 ;  /* 0x000000786d787221 */ /* 0x001fe20000000000 */
[----:B------:R-:W-:-:S06]  /*6260*/  FADD R88, R48, -R76 ;  /* 0x8000004c30587221 */ /* 0x000fcc0000000000 */
[----:B------:R-:W0:Y:S01]  /*6270*/  MUFU.EX2 R107, R107 ;  /* 0x0000006b006b7308 */ /* 0x000e220000000800 */
[----:B--2---:R-:W-:-:S07]  /*6280*/  FADD R119, R50, -R76 ;  /* 0x8000004c32777221 */ /* 0x004fce0000000000 */
[----:B------:R2:W-:Y:S01]  /*6290*/  MUFU.EX2 R48, R122 ;  /* 0x0000007a00307308 */ /* 0x0005e20000000800 */
[----:B------:R-:W-:Y:S01]  /*62a0*/  FADD R121, R71, -R76 ;  /* 0x8000004c47797221 */ /* 0x000fe20000000000 */
[----:B--2---:R-:W-:Y:S01]  /*62b0*/  FMUL R122, R119, 1.4426950216293334961 ;  /* 0x3fb8aa3b777a7820 */ /* 0x004fe20000400000 */
[----:B------:R-:W-:-:S05]  /*62c0*/  FADD R119, R29, R120 ;  /* 0x000000781d777221 */ /* 0x000fca0000000000 */
[----:B------:R-:W2:Y:S01]  /*62d0*/  MUFU.EX2 R106, R106 ;  /* 0x0000006a006a7308 */ /* 0x000ea20000000800 */
[----:B------:R-:W-:Y:S01]  /*62e0*/  FADD R120, R86, -R76 ;  /* 0x8000004c56787221 */ /* 0x000fe20000000000 */
[----:B-1----:R-:W-:-:S03]  /*62f0*/  FADD R119, R108, R119 ;  /* 0x000000776c777221 */ /* 0x002fc60000000000 */
[----:B------:R-:W-:Y:S01]  /*6300*/  FMUL R123, R120, 1.4426950216293334961 ;  /* 0x3fb8aa3b787b7820 */ /* 0x000fe20000400000 */
[----:B------:R-:W-:Y:S01]  /*6310*/  FADD R120, R30, R119 ;  /* 0x000000771e787221 */ /* 0x000fe20000000000 */
[----:B------:R-:W-:Y:S01]  /*6320*/  FMUL R121, R121, 1.4426950216293334961 ;  /* 0x3fb8aa3b79797820 */ /* 0x000fe20000400000 */
[----:B------:R-:W1:Y:S01]  /*6330*/  MUFU.EX2 R105, R105 ;  /* 0x0000006900697308 */ /* 0x000e620000000800 */
[----:B------:R-:W-:Y:S01]  /*6340*/  FADD R119, R51, -R76 ;  /* 0x8000004c33777221 */ /* 0x000fe20000000000 */
[----:B0-----:R-:W-:-:S06]  /*6350*/  FADD R120, R107, R120 ;  /* 0x000000786b787221 */ /* 0x001fcc0000000000 */
[----:B------:R0:W-:Y:S02]  /*6360*/  MUFU.EX2 R50, R121 ;  /* 0x0000007900327308 */ /* 0x0001e40000000800 */
[----:B0-----:R-:W-:Y:S01]  /*6370*/  FMUL R121, R119, 1.4426950216293334961 ;  /* 0x3fb8aa3b77797820 */ /* 0x001fe20000400000 */
[----:B------:R-:W-:-:S05]  /*6380*/  FADD R119, R31, R120 ;  /* 0x000000781f777221 */ /* 0x000fca0000000000 */
[----:B------:R-:W0:Y:S01]  /*6390*/  MUFU.EX2 R104, R104 ;  /* 0x0000006800687308 */ /* 0x000e220000000800 */
[----:B------:R-:W-:Y:S01]  /*63a0*/  FADD R120, R68, -R76 ;  /* 0x8000004c44787221 */ /* 0x000fe20000000000 */
[----:B--2---:R-:W-:-:S06]  /*63b0*/  FADD R119, R106, R119 ;  /* 0x000000776a777221 */ /* 0x004fcc0000000000 */
[----:B------:R2:W-:Y:S02]  /*63c0*/  MUFU.EX2 R86, R122 ;  /* 0x0000007a00567308 */ /* 0x0005e40000000800 */
[----:B--2---:R-:W-:Y:S01]  /*63d0*/  FMUL R122, R120, 1.4426950216293334961 ;  /* 0x3fb8aa3b787a7820 */ /* 0x004fe20000400000 */
[----:B------:R-:W-:-:S05]  /*63e0*/  FADD R120, R32, R119 ;  /* 0x0000007720787221 */ /* 0x000fca0000000000 */
[----:B------:R-:W2:Y:S01]  /*63f0*/  MUFU.EX2 R103, R103 ;  /* 0x0000006700677308 */ /* 0x000ea20000000800 */
[----:B------:R-:W-:Y:S01]  /*6400*/  FADD R119, R52, -R76 ;  /* 0x8000004c34777221 */ /* 0x000fe20000000000 */
[----:B-1----:R-:W-:-:S06]  /*6410*/  FADD R120, R105, R120 ;  /* 0x0000007869787221 */ /* 0x002fcc0000000000 */
[----:B------:R1:W-:Y:S02]  /*6420*/  MUFU.EX2 R51, R123 ;  /* 0x0000007b00337308 */ /* 0x0003e40000000800 */
[----:B-1----:R-:W-:Y:S01]  /*6430*/  FMUL R123, R119, 1.4426950216293334961 ;  /* 0x3fb8aa3b777b7820 */ /* 0x002fe20000400000 */
[----:B------:R-:W-:-:S05]  /*6440*/  FADD R119, R33, R120 ;  /* 0x0000007821777221 */ /* 0x000fca0000000000 */
[----:B------:R-:W1:Y:S01]  /*6450*/  MUFU.EX2 R102, R102 ;  /* 0x0000006600667308 */ /* 0x000e620000000800 */
[----:B------:R-:W-:Y:S01]  /*6460*/  FADD R120, R85, -R76 ;  /* 0x8000004c55787221 */ /* 0x000fe20000000000 */
[----:B0-----:R-:W-:-:S06]  /*6470*/  FADD R119, R104, R119 ;  /* 0x0000007768777221 */ /* 0x001fcc0000000000 */
[----:B------:R0:W-:Y:S01]  /*6480*/  MUFU.EX2 R68, R121 ;  /* 0x0000007900447308 */ /* 0x0001e20000000800 */
[----:B------:R-:W-:Y:S01]  /*6490*/  FADD R38, R38, -R76 ;  /* 0x8000004c26267221 */ /* 0x000fe20000000000 */
[----:B0-----:R-:W-:Y:S01]  /*64a0*/  FMUL R121, R120, 1.4426950216293334961 ;  /* 0x3fb8aa3b78797820 */ /* 0x001fe20000400000 */
[----:B------:R-:W-:-:S05]  /*64b0*/  FADD R120, R34, R119 ;  /* 0x0000007722787221 */ /* 0x000fca0000000000 */
[----:B------:R-:W0:Y:S01]  /*64c0*/  MUFU.EX2 R101, R101 ;  /* 0x0000006500657308 */ /* 0x000e220000000800 */
[----:B------:R-:W-:Y:S01]  /*64d0*/  FADD R119, R53, -R76 ;  /* 0x8000004c35777221 */ /* 0x000fe20000000000 */
[----:B--2---:R-:W-:Y:S01]  /*64e0*/  FADD R120, R103, R120 ;  /* 0x0000007867787221 */ /* 0x004fe20000000000 */
[----:B------:R-:W-:Y:S01]  /*64f0*/  FMUL R38, R38, 1.4426950216293334961 ;  /* 0x3fb8aa3b26267820 */ /* 0x000fe20000400000 */
[----:B------:R-:W-:-:S04]  /*6500*/  FADD R99, R99, -R76 ;  /* 0x8000004c63637221 */ /* 0x000fc80000000000 */
[----:B------:R2:W-:Y:S01]  /*6510*/  MUFU.EX2 R52, R122 ;  /* 0x0000007a00347308 */ /* 0x0005e20000000800 */
[----:B------:R-:W-:Y:S01]  /*6520*/  FMUL R99, R99, 1.4426950216293334961 ;  /* 0x3fb8aa3b63637820 */ /* 0x000fe20000400000 */
[----:B--2---:R-:W-:Y:S01]  /*6530*/  FMUL R122, R119, 1.4426950216293334961 ;  /* 0x3fb8aa3b777a7820 */ /* 0x004fe20000400000 */
[----:B------:R-:W-:-:S05]  /*6540*/  FADD R119, R35, R120 ;  /* 0x0000007823777221 */ /* 0x000fca0000000000 */
[----:B------:R-:W2:Y:S01]  /*6550*/  MUFU.EX2 R100, R100 ;  /* 0x0000006400647308 */ /* 0x000ea20000000800 */
[----:B------:R-:W-:Y:S01]  /*6560*/  FADD R120, R84, -R76 ;  /* 0x8000004c54787221 */ /* 0x000fe20000000000 */
[----:B-1----:R-:W-:-:S06]  /*6570*/  FADD R119, R102, R119 ;  /* 0x0000007766777221 */ /* 0x002fcc0000000000 */
[----:B------:R1:W-:Y:S08]  /*6580*/  MUFU.EX2 R85, R123 ;  /* 0x0000007b00557308 */ /* 0x0003f00000000800 */
[----:B------:R-:W3:Y:S01]  /*6590*/  MUFU.EX2 R38, R38 ;  /* 0x0000002600267308 */ /* 0x000ee20000000800 */
[----:B-1----:R-:W-:Y:S01]  /*65a0*/  FMUL R123, R120, 1.4426950216293334961 ;  /* 0x3fb8aa3b787b7820 */ /* 0x002fe20000400000 */
[----:B------:R-:W-:Y:S01]  /*65b0*/  FADD R120, R36, R119 ;  /* 0x0000007724787221 */ /* 0x000fe20000000000 */
[----:B------:R-:W-:-:S03]  /*65c0*/  FADD R119, R54, -R76 ;  /* 0x8000004c36777221 */ /* 0x000fc60000000000 */
[----:B0-----:R-:W-:Y:S02]  /*65d0*/  FADD R120, R101, R120 ;  /* 0x0000007865787221 */ /* 0x001fe40000000000 */
[----:B------:R-:W0:Y:S08]  /*65e0*/  MUFU.EX2 R99, R99 ;  /* 0x0000006300637308 */ /* 0x000e300000000800 */
[----:B------:R1:W-:Y:S02]  /*65f0*/  MUFU.EX2 R53, R121 ;  /* 0x0000007900357308 */ /* 0x0003e40000000800 */
[----:B-1----:R-:W-:Y:S01]  /*6600*/  FMUL R121, R119, 1.4426950216293334961 ;  /* 0x3fb8aa3b77797820 */ /* 0x002fe20000400000 */
[----:B------:R-:W-:Y:S01]  /*6610*/  FADD R119, R37, R120 ;  /* 0x0000007825777221 */ /* 0x000fe20000000000 */
[----:B------:R-:W-:-:S04]  /*6620*/  FADD R120, R83, -R76 ;  /* 0x8000004c53787221 */ /* 0x000fc80000000000 */
[----:B------:R1:W-:Y:S01]  /*6630*/  MUFU.EX2 R84, R122 ;  /* 0x0000007a00547308 */ /* 0x0003e20000000800 */
[----:B--2---:R-:W-:Y:S01]  /*6640*/  FADD R119, R100, R119 ;  /* 0x0000007764777221 */ /* 0x004fe20000000000 */
[----:B-1----:R-:W-:-:S03]  /*6650*/  FMUL R122, R120, 1.4426950216293334961 ;  /* 0x3fb8aa3b787a7820 */ /* 0x002fc60000400000 */
[----:B---3--:R-:W-:Y:S01]  /*6660*/  FADD R120, R38, R119 ;  /* 0x0000007726787221 */ /* 0x008fe20000000000 */
[----:B------:R-:W-:Y:S02]  /*6670*/  FADD R119, R55, -R76 ;  /* 0x8000004c37777221 */ /* 0x000fe40000000000 */
[----:B------:R1:W-:Y:S01]  /*6680*/  MUFU.EX2 R54, R123 ;  /* 0x0000007b00367308 */ /* 0x0003e20000000800 */
[----:B0-----:R-:W-:Y:S01]  /*6690*/  FADD R120, R99, R120 ;  /* 0x0000007863787221 */ /* 0x001fe20000000000 */
[----:B-1----:R-:W-:-:S03]  /*66a0*/  FMUL R123, R119, 1.4426950216293334961 ;  /* 0x3fb8aa3b777b7820 */ /* 0x002fc60000400000 */
[----:B------:R-:W-:Y:S01]  /*66b0*/  FADD R119, R39, R120 ;  /* 0x0000007827777221 */ /* 0x000fe20000000000 */
[----:B------:R-:W-:Y:S02]  /*66c0*/  FADD R120, R2, -R76 ;  /* 0x8000004c02787221 */ /* 0x000fe40000000000 */
[----:B------:R0:W-:Y:S01]  /*66d0*/  MUFU.EX2 R83, R121 ;  /* 0x0000007900537308 */ /* 0x0001e20000000800 */
[----:B------:R-:W-:Y:S01]  /*66e0*/  FADD R119, R98, R119 ;  /* 0x0000007762777221 */ /* 0x000fe20000000000 */
[----:B0-----:R-:W-:-:S03]  /*66f0*/  FMUL R121, R120, 1.4426950216293334961 ;  /* 0x3fb8aa3b78797820 */ /* 0x001fc60000400000 */
[----:B------:R-:W-:Y:S01]  /*6700*/  FADD R120, R40, R119 ;  /* 0x0000007728787221 */ /* 0x000fe20000000000 */
[----:B------:R-:W-:Y:S02]  /*6710*/  FADD R119, R56, -R76 ;  /* 0x8000004c38777221 */ /* 0x000fe40000000000 */
[----:B------:R0:W-:Y:S01]  /*6720*/  MUFU.EX2 R55, R122 ;  /* 0x0000007a00377308 */ /* 0x0001e20000000800 */
[----:B------:R-:W-:-:S07]  /*6730*/  FADD R120, R97, R120 ;  /* 0x0000007861787221 */ /* 0x000fce0000000000 */
[----:B------:R-:W1:Y:S01]  /*6740*/  MUFU.EX2 R93, R128 ;  /* 0x00000080005d7308 */ /* 0x000e620000000800 */
[----:B0-----:R-:W-:Y:S01]  /*6750*/  FMUL R122, R119, 1.4426950216293334961 ;  /* 0x3fb8aa3b777a7820 */ /* 0x001fe20000400000 */
[----:B------:R-:W-:Y:S01]  /*6760*/  FADD R119, R41, R120 ;  /* 0x0000007829777221 */ /* 0x000fe20000000000 */
[----:B------:R-:W-:-:S03]  /*6770*/  FADD R120, R82, -R76 ;  /* 0x8000004c52787221 */ /* 0x000fc60000000000 */
[----:B------:R-:W-:Y:S02]  /*6780*/  FADD R119, R96, R119 ;  /* 0x0000007760777221 */ /* 0x000fe40000000000 */
[----:B------:R-:W0:Y:S08]  /*6790*/  MUFU.EX2 R94, R129 ;  /* 0x00000081005e7308 */ /* 0x000e300000000800 */
[----:B------:R2:W-:Y:S02]  /*67a0*/  MUFU.EX2 R2, R123 ;  /* 0x0000007b00027308 */ /* 0x0005e40000000800 */
[----:B--2---:R-:W-:Y:S01]  /*67b0*/  FMUL R123, R120, 1.4426950216293334961 ;  /* 0x3fb8aa3b787b7820 */ /* 0x004fe20000400000 */
[----:B------:R-:W-:Y:S01]  /*67c0*/  FADD R120, R42, R119 ;  /* 0x000000772a787221 */ /* 0x000fe20000000000 */
[----:B------:R-:W-:-:S04]  /*67d0*/  FADD R119, R57, -R76 ;  /* 0x8000004c39777221 */ /* 0x000fc80000000000 */
[----:B------:R2:W-:Y:S01]  /*67e0*/  MUFU.EX2 R56, R121 ;  /* 0x0000007900387308 */ /* 0x0005e20000000800 */
[----:B------:R-:W-:Y:S01]  /*67f0*/  FADD R120, R95, R120 ;  /* 0x000000785f787221 */ /* 0x000fe20000000000 */
[----:B------:R-:W-:Y:S01]  /*6800*/  FADD R89, R89, -R76 ;  /* 0x8000004c59597221 */ /* 0x000fe20000000000 */
[----:B--2---:R-:W-:Y:S02]  /*6810*/  FMUL R121, R119, 1.4426950216293334961 ;  /* 0x3fb8aa3b77797820 */ /* 0x004fe40000400000 */
[----:B-1----:R-:W-:Y:S01]  /*6820*/  FADD R119, R93, R120 ;  /* 0x000000785d777221 */ /* 0x002fe20000000000 */
[----:B------:R-:W-:Y:S01]  /*6830*/  FMUL R90, R72, 1.4426950216293334961 ;  /* 0x3fb8aa3b485a7820 */ /* 0x000fe20000400000 */
[--C-:B------:R-:W-:Y:S02]  /*6840*/  FADD R120, R81, -R76.reuse ;  /* 0x8000004c51787221 */ /* 0x100fe40000000000 */
[----:B0-----:R-:W-:Y:S01]  /*6850*/  FADD R119, R94, R119 ;  /* 0x000000775e777221 */ /* 0x001fe20000000000 */
[----:B------:R-:W-:Y:S01]  /*6860*/  IADD3 R180, P3, PT, R181, R134, RZ ;  /* 0x00000086b5b47210 */ /* 0x000fe20007f7e0ff */
[----:B------:R-:W-:Y:S01]  /*6870*/  FMUL R126, R89, 1.4426950216293334961 ;  /* 0x3fb8aa3b597e7820 */ /* 0x000fe20000400000 */
[----:B------:R-:W-:Y:S01]  /*6880*/  FADD R89, R47, -R76 ;  /* 0x8000004c2f597221 */ /* 0x000fe20000000000 */
[----:B------:R-:W-:Y:S01]  /*6890*/  FADD R119, R44, R119 ;  /* 0x000000772c777221 */ /* 0x000fe20000000000 */
[----:B------:R0:W-:Y:S01]  /*68a0*/  MUFU.EX2 R82, R122 ;  /* 0x0000007a00527308 */ /* 0x0001e20000000800 */
[----:B------:R-:W-:Y:S01]  /*68b0*/  LEA.HI.X.SX32 R181, R124, R135, 0x1, P3 ;  /* 0x000000877cb57211 */ /* 0x000fe200018f0eff */
[----:B------:R-:W-:Y:S01]  /*68c0*/  FMUL R89, R89, 1.4426950216293334961 ;  /* 0x3fb8aa3b59597820 */ /* 0x000fe20000400000 */
[----:B------:R-:W-:-:S05]  /*68d0*/  FADD R124, R92, R119 ;  /* 0x000000775c7c7221 */ /* 0x000fca0000000000 */
[----:B------:R-:W1:Y:S01]  /*68e0*/  MUFU.EX2 R90, R90 ;  /* 0x0000005a005a7308 */ /* 0x000e620000000800 */
[----:B0-----:R-:W-:Y:S01]  /*68f0*/  FMUL R122, R120, 1.4426950216293334961 ;  /* 0x3fb8aa3b787a7820 */ /* 0x001fe20000400000 */
[----:B------:R-:W-:Y:S01]  /*6900*/  FADD R120, R58, -R76 ;  /* 0x8000004c3a787221 */ /* 0x000fe20000000000 */
[----:B------:R-:W-:-:S05]  /*6910*/  LEA.HI.X.SX32 R185, R125, R135, 0x1, P4 ;  /* 0x000000877db97211 */ /* 0x000fca00020f0eff */
[----:B------:R0:W-:Y:S01]  /*6920*/  MUFU.EX2 R57, R123 ;  /* 0x0000007b00397308 */ /* 0x0001e20000000800 */
[----:B------:R-:W-:Y:S01]  /*6930*/  FADD R119, R80, -R76 ;  /* 0x8000004c50777221 */ /* 0x000fe20000000000 */
[----:B------:R-:W-:-:S06]  /*6940*/  FMUL R88, R88, 1.4426950216293334961 ;  /* 0x3fb8aa3b58587820 */ /* 0x000fcc0000400000 */
[----:B------:R-:W2:Y:S01]  /*6950*/  MUFU.EX2 R47, R126 ;  /* 0x0000007e002f7308 */ /* 0x000ea20000000800 */
[----:B0-----:R-:W-:Y:S01]  /*6960*/  FMUL R123, R120, 1.4426950216293334961 ;  /* 0x3fb8aa3b787b7820 */ /* 0x001fe20000400000 */
[----:B------:R-:W-:-:S04]  /*6970*/  FADD R120, R45, R124 ;  /* 0x0000007c2d787221 */ /* 0x000fc80000000000 */
[----:B------:R-:W-:Y:S02]  /*6980*/  FADD R125, R91, R120 ;  /* 0x000000785b7d7221 */ /* 0x000fe40000000000 */
[----:B------:R-:W0:Y:S01]  /*6990*/  MUFU.EX2 R89, R89 ;  /* 0x0000005900597308 */ /* 0x000e220000000800 */
[----:B------:R-:W-:-:S07]  /*69a0*/  FADD R120, R59, -R76 ;  /* 0x8000004c3b787221 */ /* 0x000fce0000000000 */
[----:B------:R3:W-:Y:S01]  /*69b0*/  MUFU.EX2 R81, R121 ;  /* 0x0000007900517308 */ /* 0x0007e20000000800 */
[----:B------:R-:W-:Y:S01]  /*69c0*/  FMUL R87, R87, 1.4426950216293334961 ;  /* 0x3fb8aa3b57577820 */ /* 0x000fe20000400000 */
[----:B---3--:R-:W-:Y:S01]  /*69d0*/  FMUL R121, R119, 1.4426950216293334961 ;  /* 0x3fb8aa3b77797820 */ /* 0x008fe20000400000 */
[----:B------:R-:W-:-:S05]  /*69e0*/  FADD R119, R46, R125 ;  /* 0x0000007d2e777221 */ /* 0x000fca0000000000 */
[----:B------:R-:W3:Y:S01]  /*69f0*/  MUFU.EX2 R88, R88 ;  /* 0x0000005800587308 */ /* 0x000ee20000000800 */
[----:B-1----:R-:W-:-:S07]  /*6a00*/  FADD R124, R90, R119 ;  /* 0x000000775a7c7221 */ /* 0x002fce0000000000 */
[----:B------:R1:W-:Y:S01]  /*6a10*/  MUFU.EX2 R58, R122 ;  /* 0x0000007a003a7308 */ /* 0x0003e20000000800 */
[----:B------:R-:W-:Y:S01]  /*6a20*/  FADD R119, R79, -R76 ;  /* 0x8000004c4f777221 */ /* 0x000fe20000000000 */
[----:B-1----:R-:W-:Y:S01]  /*6a30*/  FMUL R122, R120, 1.4426950216293334961 ;  /* 0x3fb8aa3b787a7820 */ /* 0x002fe20000400000 */
[----:B--2---:R-:W-:-:S05]  /*6a40*/  FADD R120, R47, R124 ;  /* 0x0000007c2f787221 */ /* 0x004fca0000000000 */
[----:B------:R-:W1:Y:S01]  /*6a50*/  MUFU.EX2 R87, R87 ;  /* 0x0000005700577308 */ /* 0x000e620000000800 */
[----:B0-----:R-:W-:-:S07]  /*6a60*/  FADD R125, R89, R120 ;  /* 0x00000078597d7221 */ /* 0x001fce0000000000 */
[----:B------:R0:W2:Y:S01]  /*6a70*/  MUFU.EX2 R80, R123 ;  /* 0x0000007b00507308 */ /* 0x0000a20000000800 */
[----:B------:R-:W-:Y:S01]  /*6a80*/  FADD R120, R60, -R76 ;  /* 0x8000004c3c787221 */ /* 0x000fe20000000000 */
[----:B0-----:R-:W-:Y:S01]  /*6a90*/  FMUL R123, R119, 1.4426950216293334961 ;  /* 0x3fb8aa3b777b7820 */ /* 0x001fe20000400000 */
[----:B------:R-:W-:Y:S02]  /*6aa0*/  FADD R119, R48, R125 ;  /* 0x0000007d30777221 */ /* 0x000fe40000000000 */
[----:B------:R-:W-:Y:S02]  /*6ab0*/  FMUL R124, R120, 1.4426950216293334961 ;  /* 0x3fb8aa3b787c7820 */ /* 0x000fe40000400000 */
[----:B---3--:R-:W-:Y:S01]  /*6ac0*/  FADD R126, R88, R119 ;  /* 0x00000077587e7221 */ /* 0x008fe20000000000 */
[----:B------:R1:W0:Y:S03]  /*6ad0*/  MUFU.EX2 R59, R121 ;  /* 0x00000079003b7308 */ /* 0x0002260000000800 */
[----:B------:R-:W-:Y:S01]  /*6ae0*/  FADD R120, R49, R126 ;  /* 0x0000007e31787221 */ /* 0x000fe20000000000 */
[----:B------:R-:W-:-:S03]  /*6af0*/  FADD R119, R78, -R76 ;  /* 0x8000004c4e777221 */ /* 0x000fc60000000000 */
[----:B-1----:R-:W-:Y:S01]  /*6b00*/  FADD R121, R87, R120 ;  /* 0x0000007857797221 */ /* 0x002fe20000000000 */
[----:B------:R1:W3:Y:S03]  /*6b10*/  MUFU.EX2 R79, R122 ;  /* 0x0000007a004f7308 */ /* 0x0002e60000000800 */
[----:B------:R-:W-:-:S04]  /*6b20*/  FADD R121, R50, R121 ;  /* 0x0000007932797221 */ /* 0x000fc80000000000 */
[----:B------:R-:W-:Y:S01]  /*6b30*/  FADD R120, R86, R121 ;  /* 0x0000007956787221 */ /* 0x000fe20000000000 */
[----:B-1----:R-:W-:Y:S01]  /*6b40*/  FMUL R122, R119, 1.4426950216293334961 ;  /* 0x3fb8aa3b777a7820 */ /* 0x002fe20000400000 */
[----:B------:R-:W-:-:S04]  /*6b50*/  FADD R119, R61, -R76 ;  /* 0x8000004c3d777221 */ /* 0x000fc80000000000 */
[----:B------:R-:W-:Y:S01]  /*6b60*/  FMUL R121, R119, 1.4426950216293334961 ;  /* 0x3fb8aa3b77797820 */ /* 0x000fe20000400000 */
[----:B------:R-:W-:-:S04]  /*6b70*/  FADD R119, R51, R120 ;  /* 0x0000007833777221 */ /* 0x000fc80000000000 */
[----:B------:R-:W-:-:S04]  /*6b80*/  FADD R119, R68, R119 ;  /* 0x0000007744777221 */ /* 0x000fc80000000000 */
[----:B------:R-:W-:Y:S01]  /*6b90*/  FADD R120, R52, R119 ;  /* 0x0000007734787221 */ /* 0x000fe20000000000 */
[----:B------:R-:W-:-:S03]  /*6ba0*/  F2FP.F16.F32.PACK_AB R22, R115, R22 ;  /* 0x000000167316723e */ /* 0x000fc600000000ff */
[----:B------:R-:W-:-:S04]  /*6bb0*/  FADD R120, R85, R120 ;  /* 0x0000007855787221 */ /* 0x000fc80000000000 */
[----:B------:R-:W-:Y:S01]  /*6bc0*/  FADD R115, R53, R120 ;  /* 0x0000007835737221 */ /* 0x000fe20000000000 */
[----:B------:R-:W-:-:S03]  /*6bd0*/  F2FP.F16.F32.PACK_AB R25, R112, R25 ;  /* 0x000000197019723e */ /* 0x000fc600000000ff */
[----:B------:R-:W-:-:S04]  /*6be0*/  FADD R115, R84, R115 ;  /* 0x0000007354737221 */ /* 0x000fc80000000000 */
[----:B------:R-:W-:Y:S01]  /*6bf0*/  FADD R112, R54, R115 ;  /* 0x0000007336707221 */ /* 0x000fe20000000000 */
[----:B------:R-:W-:-:S03]  /*6c00*/  F2FP.F16.F32.PACK_AB R28, R109, R28 ;  /* 0x0000001c6d1c723e */ /* 0x000fc600000000ff */
[----:B------:R-:W-:-:S04]  /*6c10*/  FADD R112, R83, R112 ;  /* 0x0000007053707221 */ /* 0x000fc80000000000 */
[----:B------:R-:W-:-:S04]  /*6c20*/  FADD R109, R55, R112 ;  /* 0x00000070376d7221 */ /* 0x000fc80000000000 */
[----:B------:R-:W-:Y:S01]  /*6c30*/  FADD R109, R2, R109 ;  /* 0x0000006d026d7221 */ /* 0x000fe20000000000 */
[----:B------:R-:W-:-:S03]  /*6c40*/  F2FP.F16.F32.PACK_AB R31, R106, R31 ;  /* 0x0000001f6a1f723e */ /* 0x000fc600000000ff */
[----:B------:R-:W-:-:S04]  /*6c50*/  FADD R109, R56, R109 ;  /* 0x0000006d386d7221 */ /* 0x000fc80000000000 */
[----:B------:R-:W-:Y:S01]  /*6c60*/  FADD R106, R82, R109 ;  /* 0x0000006d526a7221 */ /* 0x000fe20000000000 */
[----:B------:R-:W-:-:S03]  /*6c70*/  F2FP.F16.F32.PACK_AB R34, R103, R34 ;  /* 0x000000226722723e */ /* 0x000fc600000000ff */
[----:B------:R-:W-:Y:S01]  /*6c80*/  FADD R106, R57, R106 ;  /* 0x0000006a396a7221 */ /* 0x000fe20000000000 */
[----:B------:R-:W1:Y:S03]  /*6c90*/  MUFU.EX2 R60, R123 ;  /* 0x0000007b003c7308 */ /* 0x000e660000000800 */
[----:B------:R-:W-:Y:S01]  /*6ca0*/  FADD R103, R81, R106 ;  /* 0x0000006a51677221 */ /* 0x000fe20000000000 */
[----:B------:R-:W-:-:S03]  /*6cb0*/  F2FP.F16.F32.PACK_AB R37, R100, R37 ;  /* 0x000000256425723e */ /* 0x000fc600000000ff */
[----:B------:R-:W-:Y:S01]  /*6cc0*/  FADD R103, R58, R103 ;  /* 0x000000673a677221 */ /* 0x000fe20000000000 */
[----:B------:R-:W4:Y:S01]  /*6cd0*/  MUFU.EX2 R78, R124 ;  /* 0x0000007c004e7308 */ /* 0x000f220000000800 */
[----:B------:R-:W-:Y:S02]  /*6ce0*/  F2FP.F16.F32.PACK_AB R19, R118, R19 ;  /* 0x000000137613723e */ /* 0x000fe400000000ff */
[----:B--2---:R-:W-:Y:S01]  /*6cf0*/  FADD R100, R80, R103 ;  /* 0x0000006750647221 */ /* 0x004fe20000000000 */
[----:B------:R-:W-:Y:S01]  /*6d00*/  FADD R118, R77, -R76 ;  /* 0x8000004c4d767221 */ /* 0x000fe20000000000 */
[----:B------:R-:W-:Y:S02]  /*6d10*/  F2FP.F16.F32.PACK_AB R41, R96, R41 ;  /* 0x000000296029723e */ /* 0x000fe400000000ff */
[----:B0-----:R-:W-:Y:S01]  /*6d20*/  FADD R100, R59, R100 ;  /* 0x000000643b647221 */ /* 0x001fe20000000000 */
[----:B------:R-:W0:Y:S01]  /*6d30*/  MUFU.EX2 R61, R122 ;  /* 0x0000007a003d7308 */ /* 0x000e220000000800 */
[----:B------:R-:W-:Y:S01]  /*6d40*/  F2FP.F16.F32.PACK_AB R21, R116, R21 ;  /* 0x000000157415723e */ /* 0x000fe200000000ff */
[--C-:B------:R-:W-:Y:S01]  /*6d50*/  FADD R96, R43, -R76.reuse ;  /* 0x8000004c2b607221 */ /* 0x100fe20000000000 */
[----:B------:R-:W-:Y:S01]  /*6d60*/  FMUL R118, R118, 1.4426950216293334961 ;  /* 0x3fb8aa3b76767820 */ /* 0x000fe20000400000 */
[----:B------:R-:W-:Y:S01]  /*6d70*/  FADD R116, R62, -R76 ;  /* 0x8000004c3e747221 */ /* 0x000fe20000000000 */
[----:B------:R-:W-:Y:S01]  /*6d80*/  F2FP.F16.F32.PACK_AB R43, R94, R93 ;  /* 0x0000005d5e2b723e */ /* 0x000fe200000000ff */
[----:B---3--:R-:W-:-:S02]  /*6d90*/  FADD R93, R79, R100 ;  /* 0x000000644f5d7221 */ /* 0x008fc40000000000 */
[----:B------:R-:W2:Y:S01]  /*6da0*/  MUFU.EX2 R77, R121 ;  /* 0x00000079004d7308 */ /* 0x000ea20000000800 */
[----:B------:R-:W-:Y:S01]  /*6db0*/  F2FP.F16.F32.PACK_AB R24, R113, R24 ;  /* 0x000000187118723e */ /* 0x000fe200000000ff */
[----:B------:R-:W-:Y:S01]  /*6dc0*/  FMUL R116, R116, 1.4426950216293334961 ;  /* 0x3fb8aa3b74747820 */ /* 0x000fe20000400000 */
[----:B------:R-:W-:Y:S01]  /*6dd0*/  FADD R113, R75, -R76 ;  /* 0x8000004c4b717221 */ /* 0x000fe20000000000 */
[----:B-1----:R-:W-:Y:S01]  /*6de0*/  FADD R93, R60, R93 ;  /* 0x0000005d3c5d7221 */ /* 0x002fe20000000000 */
[----:B------:R-:W-:-:S03]  /*6df0*/  F2FP.F16.F32.PACK_AB R27, R110, R27 ;  /* 0x0000001b6e1b723e */ /* 0x000fc600000000ff */
[----:B------:R-:W1:Y:S01]  /*6e00*/  MUFU.EX2 R62, R118 ;  /* 0x00000076003e7308 */ /* 0x000e620000000800 */
[----:B------:R-:W-:Y:S01]  /*6e10*/  FMUL R113, R113, 1.4426950216293334961 ;  /* 0x3fb8aa3b71717820 */ /* 0x000fe20000400000 */
[----:B------:R-:W-:Y:S01]  /*6e20*/  FADD R110, R63, -R76 ;  /* 0x8000004c3f6e7221 */ /* 0x000fe20000000000 */
[----:B------:R-:W-:Y:S01]  /*6e30*/  F2FP.F16.F32.PACK_AB R46, R90, R46 ;  /* 0x0000002e5a2e723e */ /* 0x000fe200000000ff */
[----:B----4-:R-:W-:Y:S01]  /*6e40*/  FADD R90, R78, R93 ;  /* 0x0000005d4e5a7221 */ /* 0x010fe20000000000 */
[----:B------:R-:W-:-:S03]  /*6e50*/  F2FP.F16.F32.PACK_AB R30, R107, R30 ;  /* 0x0000001e6b1e723e */ /* 0x000fc600000000ff */
[----:B------:R-:W3:Y:S01]  /*6e60*/  MUFU.EX2 R75, R116 ;  /* 0x00000074004b7308 */ /* 0x000ee20000000800 */
[----:B------:R-:W-:Y:S01]  /*6e70*/  FMUL R110, R110, 1.4426950216293334961 ;  /* 0x3fb8aa3b6e6e7820 */ /* 0x000fe20000400000 */
[----:B------:R-:W-:Y:S01]  /*6e80*/  FADD R107, R67, -R76 ;  /* 0x8000004c436b7221 */ /* 0x000fe20000000000 */
[----:B0-----:R-:W-:Y:S01]  /*6e90*/  FADD R90, R61, R90 ;  /* 0x0000005a3d5a7221 */ /* 0x001fe20000000000 */
[----:B------:R-:W-:-:S04]  /*6ea0*/  F2FP.F16.F32.PACK_AB R33, R104, R33 ;  /* 0x000000216821723e */ /* 0x000fc800000000ff */
[----:B------:R-:W0:Y:S01]  /*6eb0*/  MUFU.EX2 R63, R113 ;  /* 0x00000071003f7308 */ /* 0x000e220000000800 */
[----:B------:R-:W-:Y:S01]  /*6ec0*/  FMUL R107, R107, 1.4426950216293334961 ;  /* 0x3fb8aa3b6b6b7820 */ /* 0x000fe20000400000 */
[----:B------:R-:W-:Y:S01]  /*6ed0*/  FADD R104, R64, -R76 ;  /* 0x8000004c40687221 */ /* 0x000fe20000000000 */
[----:B------:R-:W-:Y:S01]  /*6ee0*/  F2FP.F16.F32.PACK_AB R49, R87, R49 ;  /* 0x000000315731723e */ /* 0x000fe200000000ff */
[----:B--2---:R-:W-:Y:S01]  /*6ef0*/  FADD R87, R77, R90 ;  /* 0x0000005a4d577221 */ /* 0x004fe20000000000 */
[----:B------:R-:W-:-:S03]  /*6f00*/  F2FP.F16.F32.PACK_AB R36, R101, R36 ;  /* 0x000000246524723e */ /* 0x000fc600000000ff */
[----:B------:R-:W2:Y:S01]  /*6f10*/  MUFU.EX2 R67, R110 ;  /* 0x0000006e00437308 */ /* 0x000ea20000000800 */
[----:B------:R-:W-:Y:S01]  /*6f20*/  FMUL R104, R104, 1.4426950216293334961 ;  /* 0x3fb8aa3b68687820 */ /* 0x000fe20000400000 */
[--C-:B------:R-:W-:Y:S01]  /*6f30*/  FADD R101, R66, -R76.reuse ;  /* 0x8000004c42657221 */ /* 0x100fe20000000000 */
[----:B------:R-:W-:Y:S01]  /*6f40*/  F2FP.F16.F32.PACK_AB R39, R98, R39 ;  /* 0x000000276227723e */ /* 0x000fe200000000ff */
[--C-:B------:R-:W-:Y:S01]  /*6f50*/  FADD R98, R65, -R76.reuse ;  /* 0x8000004c41627221 */ /* 0x100fe20000000000 */
[----:B------:R-:W-:Y:S01]  /*6f60*/  F2FP.F16.F32.PACK_AB R45, R91, R45 ;  /* 0x0000002d5b2d723e */ /* 0x000fe200000000ff */
[--C-:B------:R-:W-:Y:S01]  /*6f70*/  FADD R91, R70, -R76.reuse ;  /* 0x8000004c465b7221 */ /* 0x100fe20000000000 */
[----:B------:R-:W-:Y:S01]  /*6f80*/  F2FP.F16.F32.PACK_AB R48, R88, R48 ;  /* 0x000000305830723e */ /* 0x000fe200000000ff */
[----:B------:R-:W4:Y:S01]  /*6f90*/  MUFU.EX2 R64, R107 ;  /* 0x0000006b00407308 */ /* 0x000f220000000800 */
[----:B------:R-:W-:Y:S01]  /*6fa0*/  F2FP.F16.F32.PACK_AB R50, R86, R50 ;  /* 0x000000325632723e */ /* 0x000fe200000000ff */
[--C-:B------:R-:W-:Y:S01]  /*6fb0*/  FADD R88, R69, -R76.reuse ;  /* 0x8000004c45587221 */ /* 0x100fe20000000000 */
[----:B-1----:R-:W-:Y:S01]  /*6fc0*/  FADD R86, R62, R87 ;  /* 0x000000573e567221 */ /* 0x002fe20000000000 */
[----:B------:R-:W-:Y:S01]  /*6fd0*/  FADD R133, R133, -R76 ;  /* 0x8000004c85857221 */ /* 0x000fe20000000000 */
[----:B------:R1:W-:Y:S01]  /*6fe0*/  STL.64 [R1+0x48], R186 ;  /* 0x000048ba01007387 */ /* 0x0003e20000100a00 */
[----:B------:R-:W-:Y:S01]  /*6ff0*/  FMUL R101, R101, 1.4426950216293334961 ;  /* 0x3fb8aa3b65657820 */ /* 0x000fe20000400000 */
[----:B------:R-:W-:Y:S01]  /*7000*/  FMUL R98, R98, 1.4426950216293334961 ;  /* 0x3fb8aa3b62627820 */ /* 0x000fe20000400000 */
[----:B------:R-:W1:Y:S01]  /*7010*/  MUFU.EX2 R66, R104 ;  /* 0x0000006800427308 */ /* 0x000e620000000800 */
[----:B------:R1:W-:Y:S01]  /*7020*/  STL.64 [R1+0x40], R180 ;  /* 0x000040b401007387 */ /* 0x0003e20000100a00 */
[----:B------:R-:W-:Y:S01]  /*7030*/  FMUL R96, R96, 1.4426950216293334961 ;  /* 0x3fb8aa3b60607820 */ /* 0x000fe20000400000 */
[----:B------:R-:W-:Y:S01]  /*7040*/  FMUL R91, R91, 1.4426950216293334961 ;  /* 0x3fb8aa3b5b5b7820 */ /* 0x000fe20000400000 */
[----:B------:R-:W-:Y:S01]  /*7050*/  FMUL R88, R88, 1.4426950216293334961 ;  /* 0x3fb8aa3b58587820 */ /* 0x000fe20000400000 */
[----:B------:R1:W-:Y:S01]  /*7060*/  STL.64 [R1+0x38], R184 ;  /* 0x000038b801007387 */ /* 0x0003e20000100a00 */
[----:B---3--:R-:W-:Y:S01]  /*7070*/  FADD R86, R75, R86 ;  /* 0x000000564b567221 */ /* 0x008fe20000000000 */
[----:B------:R-:W-:-:S02]  /*7080*/  FMUL R133, R133, 1.4426950216293334961 ;  /* 0x3fb8aa3b85857820 */ /* 0x000fc40000400000 */
[----:B------:R3:W-:Y:S01]  /*7090*/  STL.64 [R1+0x30], R182 ;  /* 0x000030b601007387 */ /* 0x0007e20000100a00 */
[----:B------:R-:W1:Y:S01]  /*70a0*/  MUFU.EX2 R65, R101 ;  /* 0x0000006500417308 */ /* 0x000e620000000800 */
[----:B------:R-:W-:Y:S01]  /*70b0*/  F2FP.F16.F32.PACK_AB R42, R95, R42 ;  /* 0x0000002a5f2a723e */ /* 0x000fe200000000ff */
[----:B0-----:R-:W-:Y:S01]  /*70c0*/  FADD R86, R63, R86 ;  /* 0x000000563f567221 */ /* 0x001fe20000000000 */
[----:B------:R-:W-:Y:S02]  /*70d0*/  F2FP.F16.F32.PACK_AB R51, R68, R51 ;  /* 0x000000334433723e */ /* 0x000fe400000000ff */
[----:B------:R-:W-:-:S03]  /*70e0*/  F2FP.F16.F32.PACK_AB R55, R2, R55 ;  /* 0x000000370237723e */ /* 0x000fc600000000ff */
[----:B------:R-:W0:Y:S01]  /*70f0*/  MUFU.EX2 R95, R98 ;  /* 0x00000062005f7308 */ /* 0x000e220000000800 */
[----:B------:R-:W-:Y:S01]  /*7100*/  F2FP.F16.F32.PACK_AB R54, R83, R54 ;  /* 0x000000365336723e */ /* 0x000fe200000000ff */
[----:B--2---:R-:W-:-:S06]  /*7110*/  FADD R83, R67, R86 ;  /* 0x0000005643537221 */ /* 0x004fcc0000000000 */
[----:B------:R-:W-:Y:S01]  /*7120*/  MUFU.EX2 R70, R96 ;  /* 0x0000006000467308 */ /* 0x000fe20000000800 */
[----:B------:R-:W-:-:S07]  /*7130*/  F2FP.F16.F32.PACK_AB R17, R73, R17 ;  /* 0x000000114911723e */ /* 0x000fce00000000ff */
[----:B------:R-:W2:Y:S08]  /*7140*/  MUFU.EX2 R69, R91 ;  /* 0x0000005b00457308 */ /* 0x000eb00000000800 */
[----:B------:R-:W-:Y:S08]  /*7150*/  MUFU.EX2 R68, R88 ;  /* 0x0000005800447308 */ /* 0x000ff00000000800 */
[----:B------:R-:W0:Y:S01]  /*7160*/  MUFU.EX2 R2, R133 ;  /* 0x0000008500027308 */ /* 0x000e220000000800 */
[----:B------:R-:W-:Y:S01]  /*7170*/  PRMT R74, RZ, 0x7610, R74 ;  /* 0x00007610ff4a7816 */ /* 0x000fe2000000004a */
[----:B----4-:R-:W-:Y:S01]  /*7180*/  FADD R83, R64, R83 ;  /* 0x0000005340537221 */ /* 0x010fe20000000000 */
[----:B------:R-:W-:-:S02]  /*7190*/  PRMT R73, RZ, 0x7610, R73 ;  /* 0x00007610ff497816 */ /* 0x000fc40000000049 */
[----:B------:R-:W-:Y:S02]  /*71a0*/  PRMT R72, RZ, 0x7610, R72 ;  /* 0x00007610ff487816 */ /* 0x000fe40000000048 */
[----:B------:R-:W-:Y:S01]  /*71b0*/  PRMT R71, RZ, 0x7610, R71 ;  /* 0x00007610ff477816 */ /* 0x000fe20000000047 */
[----:B------:R3:W5:Y:S01]  /*71c0*/  @P0 LDG.E.U16 R74, desc[UR30][R186.64] ;  /* 0x0000001eba4a0981 */ /* 0x000762000c1e1500 */
[----:B------:R-:W-:Y:S01]  /*71d0*/  F2FP.F16.F32.PACK_AB R60, R78, R60 ;  /* 0x0000003c4e3c723e */ /* 0x000fe200000000ff */
[----:B-1----:R-:W-:Y:S02]  /*71e0*/  FADD R78, R66, R83 ;  /* 0x00000053424e7221 */ /* 0x002fe40000000000 */
[----:B------:R3:W5:Y:S01]  /*71f0*/  @P0 LDG.E.U16 R73, desc[UR30][R180.64] ;  /* 0x0000001eb4490981 */ /* 0x000762000c1e1500 */
[----:B------:R-:W-:Y:S01]  /*7200*/  F2FP.F16.F32.PACK_AB R62, R75, R62 ;  /* 0x0000003e4b3e723e */ /* 0x000fe200000000ff */
[----:B------:R-:W-:Y:S02]  /*7210*/  FADD R78, R65, R78 ;  /* 0x0000004e414e7221 */ /* 0x000fe40000000000 */
[----:B------:R3:W5:Y:S01]  /*7220*/  @P0 LDG.E.U16 R72, desc[UR30][R184.64] ;  /* 0x0000001eb8480981 */ /* 0x000762000c1e1500 */
[----:B------:R-:W-:-:S03]  /*7230*/  F2FP.F16.F32.PACK_AB R63, R67, R63 ;  /* 0x0000003f433f723e */ /* 0x000fc600000000ff */
[----:B------:R3:W5:Y:S01]  /*7240*/  @P0 LDG.E.U16 R71, desc[UR30][R182.64] ;  /* 0x0000001eb6470981 */ /* 0x000762000c1e1500 */
[----:B------:R-:W-:Y:S01]  /*7250*/  F2FP.F16.F32.PACK_AB R64, R66, R64 ;  /* 0x000000404240723e */ /* 0x000fe200000000ff */
[----:B------:R-:W-:Y:S01]  /*7260*/  FADD R75, -R76, -INF ;  /* 0xff8000004c4b7421 */ /* 0x000fe20000000100 */
[----:B------:R-:W-:Y:S02]  /*7270*/  F2FP.F16.F32.PACK_AB R20, R117, R20 ;  /* 0x000000147514723e */ /* 0x000fe400000000ff */
[----:B------:R-:W-:Y:S02]  /*7280*/  F2FP.F16.F32.PACK_AB R23, R114, R23 ;  /* 0x000000177217723e */ /* 0x000fe400000000ff */
[----:B------:R-:W-:Y:S02]  /*7290*/  F2FP.F16.F32.PACK_AB R26, R111, R26 ;  /* 0x0000001a6f1a723e */ /* 0x000fe400000000ff */
[----:B------:R-:W-:Y:S02]  /*72a0*/  F2FP.F16.F32.PACK_AB R29, R108, R29 ;  /* 0x0000001d6c1d723e */ /* 0x000fe400000000ff */
[----:B------:R-:W-:-:S02]  /*72b0*/  F2FP.F16.F32.PACK_AB R32, R105, R32 ;  /* 0x000000206920723e */ /* 0x000fc400000000ff */
[----:B------:R-:W-:Y:S02]  /*72c0*/  F2FP.F16.F32.PACK_AB R35, R102, R35 ;  /* 0x000000236623723e */ /* 0x000fe400000000ff */
        /* <DEDUP_REMOVED lines=11> */
[----:B0-----:R-:W-:Y:S02]  /*7380*/  F2FP.F16.F32.PACK_AB R65, R95, R65 ;  /* 0x000000415f41723e */ /* 0x001fe400000000ff */
[----:B--2---:R-:W-:Y:S02]  /*7390*/  F2FP.F16.F32.PACK_AB R66, R69, R70 ;  /* 0x000000464542723e */ /* 0x004fe400000000ff */
[----:B------:R-:W-:Y:S01]  /*73a0*/  F2FP.F16.F32.PACK_AB R67, R2, R68 ;  /* 0x000000440243723e */ /* 0x000fe200000000ff */
[----:B---3--:R-:W-:Y:S06]  /*73b0*/  @!P0 BRA `(.L_x_9) ;  /* 0x0000000000048947 */ /* 0x008fec0003800000 */
[----:B------:R0:W-:Y:S02]  /*73c0*/  STTM.x64 tmem[UR19+0xa0], R4 ;  /* 0x0000a004000079ed */ /* 0x0001e40008340013 */
.L_x_9:
[----:B-----5:R1:W-:Y:S01]  /*73d0*/  STS.U16 [R0+UR16+0x2380], R74 ;  /* 0x0023804a00007988 */ /* 0x0203e20008000410 */
[----:B------:R-:W-:Y:S01]  /*73e0*/  FMUL R75, R75, 1.4426950216293334961 ;  /* 0x3fb8aa3b4b4b7820 */ /* 0x000fe20000400000 */
[----:B------:R-:W-:Y:S02]  /*73f0*/  FADD R95, R95, R78 ;  /* 0x0000004e5f5f7221 */ /* 0x000fe40000000000 */
[----:B------:R1:W-:Y:S02]  /*7400*/  STS.U16 [R0+UR16+0x2780], R73 ;  /* 0x0027804900007988 */ /* 0x0003e40008000410 */
[----:B------:R-:W-:Y:S01]  /*7410*/  FADD R70, R70, R95 ;  /* 0x0000005f46467221 */ /* 0x000fe20000000000 */
[----:B------:R-:W2:Y:S01]  /*7420*/  MUFU.EX2 R75, R75 ;  /* 0x0000004b004b7308 */ /* 0x000ea20000000800 */
[----:B------:R1:W-:Y:S04]  /*7430*/  STS.U16 [R0+UR16+0x2b80], R72 ;  /* 0x002b804800007988 */ /* 0x0003e80008000410 */
[----:B------:R1:W-:Y:S01]  /*7440*/  STS.U16 [R0+UR16+0x2f80], R71 ;  /* 0x002f804700007988 */ /* 0x0003e20008000410 */
[----:B------:R-:W3:Y:S02]  /*7450*/  FENCE.VIEW.ASYNC.T ;  /* 0x00000000000073c6 */ /* 0x000ee40000000200 */
[----:B---3--:R-:W-:Y:S06]  /*7460*/  BAR.SYNC.DEFER_BLOCKING 0x0 ;  /* 0x0000000000007b1d */ /* 0x008fec0000010000 */
[----:B0-----:R-:W0:Y:S01]  /*7470*/  LDTM.x32 R4, tmem[UR19] ;  /* 0x00000013000479ee */ /* 0x001e2200082c0000 */
[----:B------:R-:W-:Y:S01]  /*7480*/  NOP ;  /* 0x0000000000007918 */ /* 0x000fe20000000000 */
[----:B-1----:R-:W-:Y:S05]  /*7490*/  @!P0 BRA `(.L_x_10) ;  /* 0x0000000000848947 */ /* 0x002fea0003800000 */
[C---:B0-2---:R-:W-:Y:S01]  /*74a0*/  FMUL R4, R75.reuse, R4 ;  /* 0x000000044b047220 */ /* 0x045fe20000400000 */
[C---:B------:R-:W-:Y:S01]  /*74b0*/  FMUL R5, R75.reuse, R5 ;  /* 0x000000054b057220 */ /* 0x040fe20000400000 */
        /* <DEDUP_REMOVED lines=29> */
[----:B------:R-:W-:-:S04]  /*7690*/  FMUL R35, R75, R35 ;  /* 0x000000234b237220 */ /* 0x000fc80000400000 */
[----:B------:R1:W-:Y:S03]  /*76a0*/  STTM.x32 tmem[UR19], R4 ;  /* 0x00000004000079ed */ /* 0x0003e600082c0013 */
.L_x_10:
[----:B0-----:R-:W0:Y:S02]  /*76b0*/  FENCE.VIEW.ASYNC.T ;  /* 0x00000000000073c6 */ /* 0x001e240000000200 */
[----:B0-----:R-:W-:Y:S01]  /*76c0*/  BAR.SYNC.DEFER_BLOCKING 0x0 ;  /* 0x0000000000007b1d */ /* 0x001fe20000010000 */
[----:B------:R-:W-:Y:S01]  /*76d0*/  FADD R69, R69, R70 ;  /* 0x0000004645457221 */ /* 0x000fe20000000000 */
[----:B------:R-:W-:Y:S02]  /*76e0*/  UISETP.GE.AND UP2, UPT, UR17, 0x1, UPT ;  /* 0x000000011100788c */ /* 0x000fe4000bf46270 */
[----:B------:R-:W-:Y:S01]  /*76f0*/  UIADD3 UR22, UPT, UPT, UR9, 0xa0, URZ ;  /* 0x000000a009167890 */ /* 0x000fe2000fffe0ff */
[----:B------:R-:W-:-:S04]  /*7700*/  FADD R69, R68, R69 ;  /* 0x0000004544457221 */ /* 0x000fc80000000000 */
[----:B------:R-:W-:-:S04]  /*7710*/  FADD R2, R2, R69 ;  /* 0x0000004502027221 */ /* 0x000fc80000000000 */
[----:B--2---:R-:W-:Y:S01]  /*7720*/  FADD R2, R75, R2 ;  /* 0x000000024b027221 */ /* 0x004fe20000000000 */
[----:B------:R0:W-:Y:S06]  /*7730*/  MEMBAR.ALL.CTA ;  /* 0x0000000000007992 */ /* 0x0001ec0000008000 */
[----:B0-----:R-:W0:Y:S02]  /*7740*/  FENCE.VIEW.ASYNC.S ;  /* 0x00000000000073c6 */ /* 0x001e240000000000 */
[----:B0-----:R-:W-:Y:S06]  /*7750*/  BAR.SYNC.DEFER_BLOCKING 0x0 ;  /* 0x0000000000007b1d */ /* 0x001fec0000010000 */
[----:B------:R-:W-:Y:S05]  /*7760*/  @!P1 BRA `(.L_x_11) ;  /* 0x0000000000c49947 */ /* 0x000fea0003800000 */
[----:B------:R-:W-:Y:S01]  /*7770*/  UIADD3 UR5, UPT, UPT, UR16, 0x2000, URZ ;  /* 0x0000200010057890 */ /* 0x000fe2000fffe0ff */
[----:B------:R-:W-:Y:S01]  /*7780*/  UMOV UR4, URZ ;  /* 0x000000ff00047c82 */ /* 0x000fe20008000000 */
[----:B------:R-:W-:Y:S02]  /*7790*/  UIADD3 UR8, UPT, UPT, UR9, 0xa8, URZ ;  /* 0x000000a809087890 */ /* 0x000fe4000fffe0ff */
[----:B------:R-:W-:Y:S02]  /*77a0*/  USHF.R.U32.HI UR5, URZ, 0x4, UR5 ;  /* 0x00000004ff057899 */ /* 0x000fe40008011605 */
[----:B------:R-:W-:Y:S02]  /*77b0*/  UIADD3 UR23, UPT, UPT, UR9, 0xb0, URZ ;  /* 0x000000b009177890 */ /* 0x000fe4000fffe0ff */
[----:B------:R-:W-:Y:S02]  /*77c0*/  USGXT.U32 UR6, UR5, 0xe ;  /* 0x0000000e0506789a */ /* 0x000fe40008000000 */
[----:B------:R-:W-:-:S02]  /*77d0*/  UIADD3 UR28, UPT, UPT, UR9, 0xb8, URZ ;  /* 0x000000b8091c7890 */ /* 0x000fc4000fffe0ff */
[----:B------:R-:W-:Y:S01]  /*77e0*/  UIADD3 UR38, UP3, UPT, UR6, 0x2, URZ ;  /* 0x0000000206267890 */ /* 0x000fe2000ff7e0ff */
[----:B------:R-:W-:Y:S01]  /*77f0*/  UMOV UR5, URZ ;  /* 0x000000ff00057c82 */ /* 0x000fe20008000000 */
[----:B------:R-:W-:Y:S02]  /*7800*/  UIADD3 UR46, UPT, UPT, UR9, 0xc0, URZ ;  /* 0x000000c0092e7890 */ /* 0x000fe4000fffe0ff */
[----:B------:R-:W-:Y:S02]  /*7810*/  UIADD3.X UR39, UPT, UPT, UR4, 0x40004040, URZ, UP3, !UPT ;  /* 0x4000404004277890 */ /* 0x000fe40009ffe4ff */
[----:B------:R-:W-:Y:S01]  /*7820*/  UIADD3 UR47, UPT, UPT, UR9, 0xc8, URZ ;  /* 0x000000c8092f7890 */ /* 0x000fe2000fffe0ff */
[----:B------:R-:W-:Y:S01]  /*7830*/  UMOV UR4, UR21 ;  /* 0x0000001500047c82 */ /* 0x000fe20008000000 */
[----:B------:R-:W-:Y:S01]  /*7840*/  UIADD3.64 UR42, UPT, UPT, UR38, 0x4, URZ ;  /* 0x00000004262a7897 */ /* 0x000fe2000fffe0ff */
[----:B------:R-:W-:Y:S01]  /*7850*/  UMOV UR56, UR4 ;  /* 0x0000000400387c82 */ /* 0x000fe20008000000 */
[----:B------:R-:W-:-:S02]  /*7860*/  UIADD3.64 UR4, UPT, UPT, UR38, 0x2, URZ ;  /* 0x0000000226047897 */ /* 0x000fc4000fffe0ff */
[----:B------:R-:W-:Y:S02]  /*7870*/  UIADD3.64 UR44, UPT, UPT, UR38, 0xfe, URZ ;  /* 0x000000fe262c7897 */ /* 0x000fe4000fffe0ff */
[----:B------:R-:W-:Y:S02]  /*7880*/  UIADD3.64 UR48, UPT, UPT, UR38, 0x100, URZ ;  /* 0x0000010026307897 */ /* 0x000fe4000fffe0ff */
[----:B------:R-:W-:Y:S02]  /*7890*/  UIADD3 UR52, UPT, UPT, UR9, 0xd0, URZ ;  /* 0x000000d009347890 */ /* 0x000fe4000fffe0ff */
[----:B------:R-:W-:Y:S01]  /*78a0*/  UIADD3.64 UR50, UPT, UPT, UR38, 0x102, URZ ;  /* 0x0000010226327897 */ /* 0x000fe2000fffe0ff */
[----:B------:R-:W-:Y:S01]  /*78b0*/  UMOV UR24, 0x0 ;  /* 0x0000000000187882 */ /* 0x000fe20000000000 */
[----:B------:R-:W-:Y:S01]  /*78c0*/  UMOV UR25, 0x8080010 ;  /* 0x0808001000197882 */ /* 0x000fe20000000000 */
[----:B------:R-:W-:Y:S02]  /*78d0*/  UIADD3 UR53, UPT, UPT, UR9, 0xd8, URZ ;  /* 0x000000d809357890 */ /* 0x000fe4000fffe0ff */
[----:B------:R-:W-:Y:S01]  /*78e0*/  UIADD3.64 UR54, UPT, UPT, UR38, 0x104, URZ ;  /* 0x0000010426367897 */ /* 0x000fe2000fffe0ff */
[----:B------:R-:W-:Y:S01]  /*78f0*/  UMOV UR7, 0x40004040 ;  /* 0x4000404000077882 */ /* 0x000fe20000000000 */
[----:B------:R-:W-:Y:S01]  /*7900*/  UMOV UR26, 0x0 ;  /* 0x00000000001a7882 */ /* 0x000fe20000000000 */
[----:B------:R-:W-:Y:S01]  /*7910*/  UMOV UR27, 0x8080010 ;  /* 0x08080010001b7882 */ /* 0x000fe20000000000 */
[----:B------:R-:W-:Y:S01]  /*7920*/  UMOV UR12, 0x0 ;  /* 0x00000000000c7882 */ /* 0x000fe20000000000 */
[----:B------:R-:W-:Y:S01]  /*7930*/  UMOV UR13, 0x8080010 ;  /* 0x08080010000d7882 */ /* 0x000fe20000000000 */
[----:B------:R0:W-:Y:S01]  /*7940*/  UTCHMMA tmem[UR22], gdesc[UR6], tmem[UR9], tmem[UR24], idesc[UR25], UPT ;  /* 0x00ff1806160079ea */ /* 0x0001e2000b800009 */
        /* <DEDUP_REMOVED lines=15> */
[----:B------:R0:W-:Y:S01]  /*7a40*/  UTCHMMA tmem[UR52], gdesc[UR50], tmem[UR9], tmem[UR34], idesc[UR35], UPT ;  /* 0x00ff2232340079ea */ /* 0x0001e2000b800009 */
[----:B------:R0:W-:Y:S01]  /*7a50*/  UTCHMMA tmem[UR53], gdesc[UR54], tmem[UR9], tmem[UR40], idesc[UR41], UPT ;  /* 0x00ff2836350079ea */ /* 0x0001e2000b800009 */
[----:B------:R0:W-:Y:S01]  /*7a60*/  UTCBAR [UR56], URZ ;  /* 0x000000ff380073e9 */ /* 0x0001e200080000ff */
[----:B------:R-:W-:Y:S01]  /*7a70*/  NOP ;  /* 0x0000000000007918 */ /* 0x000fe20000000000 */
.L_x_11:
[----:B------:R-:W-:Y:S01]  /*7a80*/  FSEL R0, R2, 1, P0 ;  /* 0x3f80000002007808 */ /* 0x000fe20000000000 */
[----:B0-----:R-:W-:Y:S01]  /*7a90*/  UMOV UR8, URZ ;  /* 0x000000ff00087c82 */ /* 0x001fe20008000000 */
[----:B------:R-:W-:-:S03]  /*7aa0*/  FSEL R76, R76, -INF , P0 ;  /* 0xff8000004c4c7808 */ /* 0x000fc60000000000 */
[----:B------:R0:W-:Y:S01]  /*7ab0*/  STL [R1+0x2c], R0 ;  /* 0x00002c0001007387 */ /* 0x0001e20000100800 */
[----:B------:R-:W-:Y:S05]  /*7ac0*/  BRA.U !UP2, `(.L_x_12) ;  /* 0x000000890a807547 */ /* 0x000fea000b800000 */
[----:B------:R-:W2:Y:S01]  /*7ad0*/  LDCU UR23, c[0x0][0x3c4] ;  /* 0x00007880ff1777ac */ /* 0x000ea20008000800 */
[----:B------:R-:W-:Y:S02]  /*7ae0*/  IMAD.MOV.U32 R133, RZ, RZ, R76 ;  /* 0x000000ffff857224 */ /* 0x000fe400078e004c */
[----:B0-----:R-:W-:Y:S01]  /*7af0*/  IMAD.MOV.U32 R0, RZ, RZ, RZ ;  /* 0x000000ffff007224 */ /* 0x001fe200078e00ff */
[----:B------:R-:W0:Y:S01]  /*7b00*/  LDCU UR25, c[0x0][0x3d4] ;  /* 0x00007a80ff1977ac */ /* 0x000e220008000800 */
[----:B------:R-:W-:Y:S01]  /*7b10*/  IMAD.MOV.U32 R2, RZ, RZ, RZ ;  /* 0x000000ffff027224 */ /* 0x000fe200078e00ff */
[----:B------:R-:W-:Y:S02]  /*7b20*/  UIADD3 UR4, UPT, UPT, UR16, 0x6000, URZ ;  /* 0x0000600010047890 */ /* 0x000fe4000fffe0ff */
[----:B------:R-:W-:Y:S02]  /*7b30*/  USHF.R.U32.HI UR24, URZ, 0x4, UR16 ;  /* 0x00000004ff187899 */ /* 0x000fe40008011610 */
[----:B------:R-:W-:-:S02]  /*7b40*/  USHF.R.U32.HI UR4, URZ, 0x4, UR4 ;  /* 0x00000004ff047899 */ /* 0x000fc40008011604 */
[----:B------:R-:W-:Y:S02]  /*7b50*/  USHF.R.U32.HI UR10, URZ, 0x4, UR10 ;  /* 0x00000004ff0a7899 */ /* 0x000fe4000801160a */
[----:B------:R-:W-:Y:S02]  /*7b60*/  USGXT.U32 UR14, UR4, 0xe ;  /* 0x0000000e040e789a */ /* 0x000fe40008000000 */
[----:B------:R-:W-:Y:S02]  /*7b70*/  USGXT.U32 UR24, UR24, 0xe ;  /* 0x0000000e1818789a */ /* 0x000fe40008000000 */
[----:B------:R-:W-:Y:S02]  /*7b80*/  UIADD3 UR32, UP3, UPT, UR14, 0x2, URZ ;  /* 0x000000020e207890 */ /* 0x000fe4000ff7e0ff */
[----:B0-----:R-:W-:Y:S02]  /*7b90*/  USHF.L.U32 UR25, UR25, 0x7, URZ ;  /* 0x0000000719197899 */ /* 0x001fe400080006ff */
[----:B--2---:R-:W-:Y:S01]  /*7ba0*/  USHF.L.U32 UR23, UR23, 0x7, URZ ;  /* 0x0000000717177899 */ /* 0x004fe200080006ff */
[----:B------:R-:W-:Y:S01]  /*7bb0*/  UMOV UR5, URZ ;  /* 0x000000ff00057c82 */ /* 0x000fe20008000000 */
[----:B------:R-:W-:-:S02]  /*7bc0*/  USGXT.U32 UR4, UR10, 0xe ;  /* 0x0000000e0a04789a */ /* 0x000fc40008000000 */
[----:B------:R-:W-:Y:S02]  /*7bd0*/  UIADD3 UR34, UP4, UPT, UR24, 0x1000080, URZ ;  /* 0x0100008018227890 */ /* 0x000fe4000ff9e0ff */
[----:B------:R-:W-:Y:S01]  /*7be0*/  UIADD3.X UR33, UPT, UPT, UR5, 0x40004040, URZ, UP3, !UPT ;  /* 0x4000404005217890 */ /* 0x000fe20009ffe4ff */
[----:B------:R-:W-:Y:S01]  /*7bf0*/  UMOV UR6, URZ ;  /* 0x000000ff00067c82 */ /* 0x000fe20008000000 */
[----:B------:R-:W-:Y:S01]  /*7c00*/  UMOV UR12, 0xfffffffe ;  /* 0xfffffffe000c7882 */ /* 0x000fe20000000000 */
[----:B------:R-:W-:Y:S01]  /*7c10*/  UMOV UR13, 0x7fffbfdf ;  /* 0x7fffbfdf000d7882 */ /* 0x000fe20000000000 */
[----:B------:R-:W-:Y:S01]  /*7c20*/  UISETP.NE.U32.AND UP2, UPT, UR11, URZ, UPT ;  /* 0x000000ff0b00728c */ /* 0x000fe2000bf45070 */
[----:B------:R-:W-:Y:S01]  /*7c30*/  UMOV UR26, 0x1 ;  /* 0x00000001001a7882 */ /* 0x000fe20000000000 */
[----:B------:R-:W0:Y:S01]  /*7c40*/  LDCU UR62, c[0x0][0x3a8] ;  /* 0x00007500ff3e77ac */ /* 0x000e220008000800 */
[----:B------:R-:W-:Y:S02]  /*7c50*/  ULOP3.LUT UR24, UR24, 0x1000000, URZ, 0xfc, !UPT ;  /* 0x0100000018187892 */ /* 0x000fe4000f8efcff */
[----:B------:R-:W-:-:S02]  /*7c60*/  UIADD3.X UR35, UPT, UPT, UR6, 0x40004040, URZ, UP4, !UPT ;  /* 0x4000404006237890 */ /* 0x000fc4000a7fe4ff */
[----:B------:R-:W-:Y:S02]  /*7c70*/  UIADD3.64 UR12, UPT, UPT, UR4, -UR12, URZ ;  /* 0x8000000c040c7297 */ /* 0x000fe4000fffe0ff */
[----:B------:R-:W-:Y:S02]  /*7c80*/  UIADD3.64 UR36, UPT, UPT, UR32, 0x2, URZ ;  /* 0x0000000220247897 */ /* 0x000fe4000fffe0ff */
[----:B------:R-:W-:Y:S02]  /*7c90*/  UIADD3.64 UR38, UPT, UPT, UR32, 0x4, URZ ;  /* 0x0000000420267897 */ /* 0x000fe4000fffe0ff */
[----:B------:R-:W-:Y:S02]  /*7ca0*/  UIADD3.64 UR40, UPT, UPT, UR32, 0xfe, URZ ;  /* 0x000000fe20287897 */ /* 0x000fe4000fffe0ff */
[----:B------:R-:W-:Y:S02]  /*7cb0*/  UIADD3.64 UR42, UPT, UPT, UR32, 0x100, URZ ;  /* 0x00000100202a7897 */ /* 0x000fe4000fffe0ff */
[----:B------:R-:W-:-:S02]  /*7cc0*/  UIADD3.64 UR44, UPT, UPT, UR32, 0x102, URZ ;  /* 0x00000102202c7897 */ /* 0x000fc4000fffe0ff */
[----:B------:R-:W-:Y:S01]  /*7cd0*/  UIADD3.64 UR46, UPT, UPT, UR32, 0x104, URZ ;  /* 0x00000104202e7897 */ /* 0x000fe2000fffe0ff */
[----:B------:R-:W-:Y:S01]  /*7ce0*/  UMOV UR8, URZ ;  /* 0x000000ff00087c82 */ /* 0x000fe20008000000 */
[----:B------:R-:W-:Y:S01]  /*7cf0*/  UMOV UR28, UR23 ;  /* 0x00000017001c7c82 */ /* 0x000fe20008000000 */
[----:B0-----:R-:W-:-:S09]  /*7d00*/  UMOV UR27, UR25 ;  /* 0x00000019001b7c82 */ /* 0x001fd20008000000 */
.L_x_17:
[----:B-12---:R-:W2:Y:S04]  /*7d10*/  LDL.64 R4, [R1+0x220] ;  /* 0x0002200001047983 */ /* 0x006ea80000100a00 */
[----:B------:R-:W3:Y:S04]  /*7d20*/  LDL.64 R30, [R1+0x210] ;  /* 0x00021000011e7983 */ /* 0x000ee80000100a00 */
[----:B------:R-:W4:Y:S04]  /*7d30*/  LDL.64 R28, [R1+0x200] ;  /* 0x00020000011c7983 */ /* 0x000f280000100a00 */
[----:B------:R-:W5:Y:S04]  /*7d40*/  LDL.64 R12, [R1+0x1d0] ;  /* 0x0001d000010c7983 */ /* 0x000f680000100a00 */
[----:B------:R-:W5:Y:S04]  /*7d50*/  LDL.64 R14, [R1+0x1e0] ;  /* 0x0001e000010e7983 */ /* 0x000f680000100a00 */
[----:B------:R-:W5:Y:S04]  /*7d60*/  LDL.64 R26, [R1+0x1c0] ;  /* 0x0001c000011a7983 */ /* 0x000f680000100a00 */
[----:B------:R-:W5:Y:S04]  /*7d70*/  LDL.64 R24, [R1+0x1b0] ;  /* 0x0001b00001187983 */ /* 0x000f680000100a00 */
[----:B------:R-:W5:Y:S04]  /*7d80*/  LDL.64 R22, [R1+0x1a0] ;  /* 0x0001a00001167983 */ /* 0x000f680000100a00 */
[----:B------:R-:W5:Y:S01]  /*7d90*/  LDL.64 R16, [R1+0x1f0] ;  /* 0x0001f00001107983 */ /* 0x000f620000100a00 */
[----:B------:R-:W-:-:S03]  /*7da0*/  IMAD.U32 R148, RZ, RZ, UR28 ;  /* 0x0000001cff947e24 */ /* 0x000fc6000f8e00ff */
[----:B------:R-:W5:Y:S01]  /*7db0*/  LDL.64 R20, [R1+0x190] ;  /* 0x0001900001147983 */ /* 0x000f620000100a00 */
[----:B------:R-:W-:Y:S02]  /*7dc0*/  IMAD.U32 R158, RZ, RZ, UR28 ;  /* 0x0000001cff9e7e24 */ /* 0x000fe4000f8e00ff */
[----:B------:R-:W-:Y:S01]  /*7dd0*/  IMAD.U32 R10, RZ, RZ, UR28 ;  /* 0x0000001cff0a7e24 */ /* 0x000fe2000f8e00ff */
[----:B------:R-:W5:Y:S01]  /*7de0*/  LDL.64 R18, [R1+0x180] ;  /* 0x0001800001127983 */ /* 0x000f620000100a00 */
[----:B------:R-:W-:-:S03]  /*7df0*/  IMAD.U32 R8, RZ, RZ, UR28 ;  /* 0x0000001cff087e24 */ /* 0x000fc6000f8e00ff */
[----:B------:R-:W5:Y:S04]  /*7e00*/  LDL.64 R38, [R1+0x170] ;  /* 0x0001700001267983 */ /* 0x000f680000100a00 */
[----:B------:R-:W5:Y:S04]  /*7e10*/  LDL.64 R32, [R1+0x140] ;  /* 0x0001400001207983 */ /* 0x000f680000100a00 */
[----:B------:R-:W5:Y:S04]  /*7e20*/  LDL.64 R36, [R1+0x160] ;  /* 0x0001600001247983 */ /* 0x000f680000100a00 */
[----:B------:R-:W5:Y:S01]  /*7e30*/  LDL.64 R34, [R1+0x150] ;  /* 0x0001500001227983 */ /* 0x000f620000100a00 */
[----:B------:R-:W-:-:S02]  /*7e40*/  IMAD.U32 R6, RZ, RZ, UR28 ;  /* 0x0000001cff067e24 */ /* 0x000fc4000f8e00ff */
[----:B------:R-:W-:Y:S01]  /*7e50*/  IMAD.U32 R144, RZ, RZ, UR28 ;  /* 0x0000001cff907e24 */ /* 0x000fe2000f8e00ff */
[----:B------:R-:W5:Y:S04]  /*7e60*/  LDL.64 R42, [R1+0x1c8] ;  /* 0x0001c800012a7983 */ /* 0x000f680000100a00 */
[----:B------:R-:W5:Y:S01]  /*7e70*/  LDL.64 R40, [R1+0x1b8] ;  /* 0x0001b80001287983 */ /* 0x000f620000100a00 */
[----:B--2---:R-:W-:-:S04]  /*7e80*/  IMAD.WIDE R148, R148, 0x2, R4 ;  /* 0x0000000294947825 */ /* 0x004fc800078e0204 */
[----:B------:R-:W-:Y:S02]  /*7e90*/  IMAD.U32 R4, RZ, RZ, UR28 ;  /* 0x0000001cff047e24 */ /* 0x000fe4000f8e00ff */
[----:B------:R-:W2:Y:S02]  /*7ea0*/  LDG.E.U16 R148, desc[UR30][R148.64] ;  /* 0x0000001e94947981 */ /* 0x000ea4000c1e1500 */
[----:B---3--:R-:W-:Y:S02]  /*7eb0*/  IMAD.WIDE R4, R4, 0x2, R30 ;  /* 0x0000000204047825 */ /* 0x008fe400078e021e */
[----:B------:R-:W3:Y:S02]  /*7ec0*/  LDL.64 R30, [R1+0x130] ;  /* 0x00013000011e7983 */ /* 0x000ee40000100a00 */
[----:B----4-:R-:W-:Y:S02]  /*7ed0*/  IMAD.WIDE R158, R158, 0x2, R28 ;  /* 0x000000029e9e7825 */ /* 0x010fe400078e021c */
[----:B------:R-:W4:Y:S02]  /*7ee0*/  LDL.64 R28, [R1+0x218] ;  /* 0x00021800011c7983 */ /* 0x000f240000100a00 */
[----:B-----5:R-:W-:-:S02]  /*7ef0*/  IMAD.WIDE R10, R10, 0x2, R12 ;  /* 0x000000020a0a7825 */ /* 0x020fc400078e020c */
[----:B------:R0:W5:Y:S02]  /*7f00*/  LDG.E.U16 R71, desc[UR30][R4.64] ;  /* 0x0000001e04477981 */ /* 0x000164000c1e1500 */
[----:B------:R-:W-:Y:S02]  /*7f10*/  IMAD.U32 R12, RZ, RZ, UR28 ;  /* 0x0000001cff0c7e24 */ /* 0x000fe4000f8e00ff */
[----:B------:R-:W-:Y:S01]  /*7f20*/  IMAD.WIDE R8, R8, 0x2, R14 ;  /* 0x0000000208087825 */ /* 0x000fe200078e020e */
[----:B------:R-:W2:Y:S03]  /*7f30*/  LDG.E.U16 R155, desc[UR30][R10.64] ;  /* 0x0000001e0a9b7981 */ /* 0x000ea6000c1e1500 */
[----:B------:R-:W-:Y:S01]  /*7f40*/  IMAD.U32 R14, RZ, RZ, UR28 ;  /* 0x0000001cff0e7e24 */ /* 0x000fe2000f8e00ff */
[----:B------:R-:W2:Y:S01]  /*7f50*/  LDG.E.U16 R156, desc[UR30][R8.64] ;  /* 0x0000001e089c7981 */ /* 0x000ea2000c1e1500 */
[----:B------:R-:W-:-:S03]  /*7f60*/  IMAD.WIDE R12, R12, 0x2, R26 ;  /* 0x000000020c0c7825 */ /* 0x000fc600078e021a */
[----:B------:R-:W2:Y:S01]  /*7f70*/  LDL.64 R26, [R1+0x208] ;  /* 0x00020800011a7983 */ /* 0x000ea20000100a00 */
[----:B0-----:R-:W-:-:S03]  /*7f80*/  IMAD.WIDE R4, R14, 0x2, R24 ;  /* 0x000000020e047825 */ /* 0x001fc600078e0218 */
[----:B------:R-:W5:Y:S01]  /*7f90*/  LDL.64 R24, [R1+0x1f8] ;  /* 0x0001f80001187983 */ /* 0x000f620000100a00 */
[----:B------:R-:W-:Y:S02]  /*7fa0*/  IMAD.U32 R15, RZ, RZ, UR28 ;  /* 0x0000001cff0f7e24 */ /* 0x000fe4000f8e00ff */
[----:B------:R-:W-:Y:S01]  /*7fb0*/  IMAD.WIDE R6, R6, 0x2, R16 ;  /* 0x0000000206067825 */ /* 0x000fe200078e0210 */
[----:B------:R-:W5:Y:S03]  /*7fc0*/  LDG.E.U16 R154, desc[UR30][R12.64] ;  /* 0x0000001e0c9a7981 */ /* 0x000f66000c1e1500 */
[----:B------:R-:W-:Y:S01]  /*7fd0*/  IMAD.WIDE R14, R15, 0x2, R22 ;  /* 0x000000020f0e7825 */ /* 0x000fe200078e0216 */
[----:B------:R0:W5:Y:S04]  /*7fe0*/  LDG.E.U16 R157, desc[UR30][R6.64] ;  /* 0x0000001e069d7981 */ /* 0x000168000c1e1500 */
[----:B------:R-:W5:Y:S01]  /*7ff0*/  LDL.64 R22, [R1+0x1e8] ;  /* 0x0001e80001167983 */ /* 0x000f620000100a00 */
[----:B------:R-:W-:-:S02]  /*8000*/  IMAD.U32 R16, RZ, RZ, UR28 ;  /* 0x0000001cff107e24 */ /* 0x000fc4000f8e00ff */
[----:B------:R-:W-:Y:S01]  /*8010*/  IMAD.U32 R17, RZ, RZ, UR28 ;  /* 0x0000001cff117e24 */ /* 0x000fe2000f8e00ff */
[----:B------:R-:W5:Y:S01]  /*8020*/  LDG.E.U16 R152, desc[UR30][R14.64] ;  /* 0x0000001e0e987981 */ /* 0x000f62000c1e1500 */
[----:B0-----:R-:W-:-:S03]  /*8030*/  IMAD.WIDE R6, R16, 0x2, R20 ;  /* 0x0000000210067825 */ /* 0x001fc600078e0214 */
[----:B------:R-:W5:Y:S01]  /*8040*/  LDL.64 R20, [R1+0x1d8] ;  /* 0x0001d80001147983 */ /* 0x000f620000100a00 */
[----:B------:R-:W-:-:S03]  /*8050*/  IMAD.WIDE R8, R17, 0x2, R18 ;  /* 0x0000000211087825 */ /* 0x000fc600078e0212 */
[----:B------:R0:W5:Y:S01]  /*8060*/  LDG.E.U16 R151, desc[UR30][R6.64] ;  /* 0x0000001e06977981 */ /* 0x000162000c1e1500 */
[----:B------:R-:W-:Y:S02]  /*8070*/  IMAD.U32 R10, RZ, RZ, UR28 ;  /* 0x0000001cff0a7e24 */ /* 0x000fe4000f8e00ff */
[----:B------:R-:W-:Y:S01]  /*8080*/  IMAD.U32 R18, RZ, RZ, UR28 ;  /* 0x0000001cff127e24 */ /* 0x000fe2000f8e00ff */
[----:B------:R1:W5:Y:S01]  /*8090*/  LDG.E.U16 R150, desc[UR30][R8.64] ;  /* 0x0000001e08967981 */ /* 0x000362000c1e1500 */
[----:B------:R-:W-:-:S03]  /*80a0*/  IMAD.WIDE R10, R10, 0x2, R38 ;  /* 0x000000020a0a7825 */ /* 0x000fc600078e0226 */
[----:B------:R-:W5:Y:S01]  /*80b0*/  LDL.64 R38, [R1+0x1a8] ;  /* 0x0001a80001267983 */ /* 0x000f620000100a00 */
[----:B0-----:R-:W-:Y:S02]  /*80c0*/  IMAD.U32 R6, RZ, RZ, UR28 ;  /* 0x0000001cff067e24 */ /* 0x001fe4000f8e00ff */
[----:B------:R-:W-:Y:S01]  /*80d0*/  IMAD.WIDE R14, R18, 0x2, R32 ;  /* 0x00000002120e7825 */ /* 0x000fe200078e0220 */
[----:B------:R0:W5:Y:S03]  /*80e0*/  LDG.E.U16 R153, desc[UR30][R4.64] ;  /* 0x0000001e04997981 */ /* 0x000166000c1e1500 */
[----:B------:R-:W-:Y:S01]  /*80f0*/  IMAD.WIDE R12, R16, 0x2, R36 ;  /* 0x00000002100c7825 */ /* 0x000fe200078e0224 */
[----:B------:R-:W5:Y:S03]  /*8100*/  LDL.64 R32, [R1+0x178] ;  /* 0x0001780001207983 */ /* 0x000f660000100a00 */
[----:B-1----:R-:W-:Y:S01]  /*8110*/  IMAD.U32 R8, RZ, RZ, UR28 ;  /* 0x0000001cff087e24 */ /* 0x002fe2000f8e00ff */
[----:B------:R-:W5:Y:S01]  /*8120*/  LDL.64 R36, [R1+0x198] ;  /* 0x0001980001247983 */ /* 0x000f620000100a00 */
[----:B0-----:R-:W-:-:S03]  /*8130*/  IMAD.U32 R5, RZ, RZ, UR28 ;  /* 0x0000001cff057e24 */ /* 0x001fc6000f8e00ff */
[----:B------:R5:W5:Y:S01]  /*8140*/  LDG.E.U16 R149, desc[UR30][R10.64] ;  /* 0x0000001e0a957981 */ /* 0x000b62000c1e1500 */
[----:B------:R-:W-:-:S03]  /*8150*/  IMAD.WIDE R16, R17, 0x2, R34 ;  /* 0x0000000211107825 */ /* 0x000fc600078e0222 */
[----:B------:R-:W5:Y:S04]  /*8160*/  LDL.64 R34, [R1+0x188] ;  /* 0x0001880001227983 */ /* 0x000f680000100a00 */
[----:B------:R0:W5:Y:S01]  /*8170*/  LDG.E.U16 R4, desc[UR30][R12.64] ;  /* 0x0000001e0c047981 */ /* 0x000162000c1e1500 */
[----:B---3--:R-:W-:-:S03]  /*8180*/  IMAD.WIDE R144, R144, 0x2, R30 ;  /* 0x0000000290907825 */ /* 0x008fc600078e021e */
[----:B------:R1:W3:Y:S01]  /*8190*/  LDG.E.U16 R147, desc[UR30][R16.64] ;  /* 0x0000001e10937981 */ /* 0x0002e2000c1e1500 */
[----:B----4-:R-:W-:-:S03]  /*81a0*/  IMAD.WIDE R6, R6, 0x2, R28 ;  /* 0x0000000206067825 */ /* 0x010fc600078e021c */
[----:B------:R-:W4:Y:S04]  /*81b0*/  LDL.64 R30, [R1+0x168] ;  /* 0x00016800011e7983 */ /* 0x000f280000100a00 */
[----:B------:R-:W3:Y:S01]  /*81c0*/  LDL.64 R28, [R1+0x158] ;  /* 0x00015800011c7983 */ /* 0x000ee20000100a00 */
[----:B------:R-:W-:-:S03]  /*81d0*/  IMAD.U32 R19, RZ, RZ, UR28 ;  /* 0x0000001cff137e24 */ /* 0x000fc6000f8e00ff */
[----:B------:R0:W3:Y:S04]  /*81e0*/  LDG.E.U16 R146, desc[UR30][R14.64] ;  /* 0x0000001e0e927981 */ /* 0x0000e8000c1e1500 */
[----:B------:R-:W3:Y:S01]  /*81f0*/  LDG.E.U16 R158, desc[UR30][R158.64] ;  /* 0x0000001e9e9e7981 */ /* 0x000ee2000c1e1500 */
[----:B--2---:R-:W-:-:S03]  /*8200*/  IMAD.WIDE R8, R8, 0x2, R26 ;  /* 0x0000000208087825 */ /* 0x004fc600078e021a */
[----:B------:R2:W3:Y:S01]  /*8210*/  LDG.E.U16 R143, desc[UR30][R6.64] ;  /* 0x0000001e068f7981 */ /* 0x0004e2000c1e1500 */
[----:B-----5:R-:W-:-:S03]  /*8220*/  IMAD.WIDE R10, R5, 0x2, R24 ;  /* 0x00000002050a7825 */ /* 0x020fc600078e0218 */
[----:B------:R-:W5:Y:S04]  /*8230*/  LDL.64 R26, [R1+0x148] ;  /* 0x00014800011a7983 */ /* 0x000f680000100a00 */
[----:B------:R-:W5:Y:S01]  /*8240*/  LDL.64 R24, [R1+0x138] ;  /* 0x0001380001187983 */ /* 0x000f620000100a00 */
[----:B0-----:R-:W-:-:S03]  /*8250*/  IMAD.WIDE R12, R18, 0x2, R22 ;  /* 0x00000002120c7825 */ /* 0x001fc600078e0216 */
[----:B------:R-:W5:Y:S04]  /*8260*/  LDG.E.U16 R142, desc[UR30][R8.64] ;  /* 0x0000001e088e7981 */ /* 0x000f68000c1e1500 */
[----:B------:R-:W5:Y:S01]  /*8270*/  LDL.64 R22, [R1+0x128] ;  /* 0x0001280001167983 */ /* 0x000f620000100a00 */
[----:B-1----:R-:W-:Y:S02]  /*8280*/  IMAD.U32 R16, RZ, RZ, UR28 ;  /* 0x0000001cff107e24 */ /* 0x002fe4000f8e00ff */
[----:B------:R-:W-:Y:S01]  /*8290*/  IMAD.WIDE R14, R19, 0x2, R20 ;  /* 0x00000002130e7825 */ /* 0x000fe200078e0214 */
[----:B------:R-:W5:Y:S03]  /*82a0*/  LDG.E.U16 R141, desc[UR30][R10.64] ;  /* 0x0000001e0a8d7981 */ /* 0x000f66000c1e1500 */
[----:B------:R-:W-:Y:S01]  /*82b0*/  IMAD.WIDE R16, R16, 0x2, R42 ;  /* 0x0000000210107825 */ /* 0x000fe200078e022a */
[----:B------:R0:W5:Y:S03]  /*82c0*/  LDG.E.U16 R139, desc[UR30][R14.64] ;  /* 0x0000001e0e8b7981 */ /* 0x000166000c1e1500 */
[----:B--2---:R-:W-:Y:S01]  /*82d0*/  IMAD.WIDE R6, R5, 0x2, R40 ;  /* 0x0000000205067825 */ /* 0x004fe200078e0228 */
[----:B------:R-:W2:Y:S04]  /*82e0*/  LDG.E.U16 R138, desc[UR30][R16.64] ;  /* 0x0000001e108a7981 */ /* 0x000ea8000c1e1500 */
[----:B------:R-:W2:Y:S01]  /*82f0*/  LDG.E.U16 R137, desc[UR30][R6.64] ;  /* 0x0000001e06897981 */ /* 0x000ea2000c1e1500 */
[----:B0-----:R-:W-:-:S02]  /*8300*/  IMAD.U32 R14, RZ, RZ, UR28 ;  /* 0x0000001cff0e7e24 */ /* 0x001fc4000f8e00ff */
[----:B------:R-:W-:Y:S01]  /*8310*/  IMAD.WIDE R8, R18, 0x2, R38 ;  /* 0x0000000212087825 */ /* 0x000fe200078e0226 */
[----:B------:R-:W2:Y:S03]  /*8320*/  LDG.E.U16 R144, desc[UR30][R144.64] ;  /* 0x0000001e90907981 */ /* 0x000ea6000c1e1500 */
[----:B------:R-:W-:Y:S01]  /*8330*/  IMAD.WIDE R14, R14, 0x2, R32 ;  /* 0x000000020e0e7825 */ /* 0x000fe200078e0220 */
[----:B------:R-:W2:Y:S03]  /*8340*/  LDG.E.U16 R136, desc[UR30][R8.64] ;  /* 0x0000001e08887981 */ /* 0x000ea6000c1e1500 */
[----:B------:R-:W-:Y:S01]  /*8350*/  IMAD.WIDE R10, R19, 0x2, R36 ;  /* 0x00000002130a7825 */ /* 0x000fe200078e0224 */
[----:B------:R-:W2:Y:S03]  /*8360*/  LDG.E.U16 R75, desc[UR30][R14.64] ;  /* 0x0000001e0e4b7981 */ /* 0x000ea6000c1e1500 */
[----:B------:R-:W-:Y:S01]  /*8370*/  IMAD.U32 R20, RZ, RZ, UR28 ;  /* 0x0000001cff147e24 */ /* 0x000fe2000f8e00ff */
[----:B------:R0:W2:Y:S04]  /*8380*/  LDG.E.U16 R140, desc[UR30][R12.64] ;  /* 0x0000001e0c8c7981 */ /* 0x0000a8000c1e1500 */
[----:B------:R-:W2:Y:S01]  /*8390*/  LDG.E.U16 R131, desc[UR30][R10.64] ;  /* 0x0000001e0a837981 */ /* 0x000ea2000c1e1500 */
[----:B0-----:R-:W-:-:S05]  /*83a0*/  IMAD.WIDE R12, R20, 0x2, R34 ;  /* 0x00000002140c7825 */ /* 0x001fca00078e0222 */
[----:B------:R0:W2:Y:S02]  /*83b0*/  LDG.E.U16 R130, desc[UR30][R12.64] ;  /* 0x0000001e0c827981 */ /* 0x0000a4000c1e1500 */
[----:B0-----:R-:W-:Y:S02]  /*83c0*/  IMAD.U32 R12, RZ, RZ, UR28 ;  /* 0x0000001cff0c7e24 */ /* 0x001fe4000f8e00ff */
[----:B----4-:R-:W-:-:S04]  /*83d0*/  IMAD.WIDE R16, R5, 0x2, R30 ;  /* 0x0000000205107825 */ /* 0x010fc800078e021e */
[----:B---3--:R-:W-:Y:S01]  /*83e0*/  IMAD.WIDE R6, R18, 0x2, R28 ;  /* 0x0000000212067825 */ /* 0x008fe200078e021c */
[----:B------:R-:W3:Y:S04]  /*83f0*/  LDG.E.U16 R74, desc[UR30][R16.64] ;  /* 0x0000001e104a7981 */ /* 0x000ee8000c1e1500 */
[----:B------:R-:W4:Y:S01]  /*8400*/  LDG.E.U16 R73, desc[UR30][R6.64] ;  /* 0x0000001e06497981 */ /* 0x000f22000c1e1500 */
[----:B-----5:R-:W-:-:S04]  /*8410*/  IMAD.WIDE R8, R19, 0x2, R26 ;  /* 0x0000000213087825 */ /* 0x020fc800078e021a */
[----:B------:R-:W-:Y:S01]  /*8420*/  IMAD.WIDE R10, R20, 0x2, R24 ;  /* 0x00000002140a7825 */ /* 0x000fe200078e0218 */
[----:B------:R-:W5:Y:S04]  /*8430*/  LDG.E.U16 R72, desc[UR30][R8.64] ;  /* 0x0000001e08487981 */ /* 0x000f68000c1e1500 */
[----:B------:R-:W5:Y:S01]  /*8440*/  LDG.E.U16 R69, desc[UR30][R10.64] ;  /* 0x0000001e0a457981 */ /* 0x000f62000c1e1500 */
[----:B------:R-:W-:-:S05]  /*8450*/  IMAD.WIDE R12, R12, 0x2, R22 ;  /* 0x000000020c0c7825 */ /* 0x000fca00078e0216 */
[----:B------:R0:W5:Y:S01]  /*8460*/  LDG.E.U16 R70, desc[UR30][R12.64] ;  /* 0x0000001e0c467981 */ /* 0x000162000c1e1500 */
[C---:B------:R-:W-:Y:S02]  /*8470*/  IADD3 R65, P1, PT, R0.reuse, 0x81, RZ ;  /* 0x0000008100417810 */ /* 0x040fe40007f3e0ff */
[----:B------:R-:W-:-:S03]  /*8480*/  IADD3 R62, P2, PT, R0, 0x84, RZ ;  /* 0x00000084003e7810 */ /* 0x000fc60007f5e0ff */
[--C-:B------:R-:W-:Y:S01]  /*8490*/  IMAD.X R61, RZ, RZ, R2.reuse, P1 ;  /* 0x000000ffff3d7224 */ /* 0x100fe200008e0602 */
[C---:B------:R-:W-:Y:S01]  /*84a0*/  IADD3 R60, P1, PT, R0.reuse, 0x85, RZ ;  /* 0x00000085003c7810 */ /* 0x040fe20007f3e0ff */
[----:B------:R-:W-:Y:S01]  /*84b0*/  IMAD.X R55, RZ, RZ, R2, P2 ;  /* 0x000000ffff377224 */ /* 0x000fe200010e0602 */
        /* <DEDUP_REMOVED lines=19> */
[----:B------:R-:W1:Y:S01]  /*85f0*/  S2R R226, SR_TID.X ;  /* 0x0000000000e27919 */ /* 0x000e620000002100 */
[--C-:B------:R-:W-:Y:S01]  /*8600*/  IMAD.X R15, RZ, RZ, R2.reuse, P2 ;  /* 0x000000ffff0f7224 */ /* 0x100fe200010e0602 */
[C---:B------:R-:W-:Y:S02]  /*8610*/  IADD3 R14, P2, PT, R0.reuse, 0x9c, RZ ;  /* 0x0000009c000e7810 */ /* 0x040fe40007f5e0ff */
[--C-:B0-----:R-:W-:Y:S01]  /*8620*/  IMAD.X R13, RZ, RZ, R2.reuse, P1 ;  /* 0x000000ffff0d7224 */ /* 0x101fe200008e0602 */
[C---:B------:R-:W-:Y:S02]  /*8630*/  IADD3 R5, P0, PT, R0.reuse, 0xbf, RZ ;  /* 0x000000bf00057810 */ /* 0x040fe40007f1e0ff */
[----:B------:R-:W-:Y:S01]  /*8640*/  IADD3 R12, P1, PT, R0, 0x9d, RZ ;  /* 0x0000009d000c7810 */ /* 0x000fe20007f3e0ff */
[----:B------:R-:W-:Y:S01]  /*8650*/  IMAD.X R7, RZ, RZ, R2, P2 ;  /* 0x000000ffff077224 */ /* 0x000fe200010e0602 */
[----:B------:R-:W-:-:S02]  /*8660*/  ISETP.GT.U32.AND P5, PT, R5, R132, PT ;  /* 0x000000840500720c */ /* 0x000fc40003fa4070 */
[C---:B------:R-:W-:Y:S01]  /*8670*/  IADD3 R64, P4, PT, R0.reuse, 0x82, RZ ;  /* 0x0000008200407810 */ /* 0x040fe20007f9e0ff */
[--C-:B------:R-:W-:Y:S01]  /*8680*/  IMAD.X R5, RZ, RZ, R2.reuse, P1 ;  /* 0x000000ffff057224 */ /* 0x100fe200008e0602 */
[C---:B------:R-:W-:Y:S02]  /*8690*/  IADD3 R6, P2, PT, R0.reuse, 0xa0, RZ ;  /* 0x000000a000067810 */ /* 0x040fe40007f5e0ff */
[C---:B------:R-:W-:Y:S02]  /*86a0*/  IADD3 R63, P3, PT, R0.reuse, 0x83, RZ ;  /* 0x00000083003f7810 */ /* 0x040fe40007f7e0ff */
[C---:B------:R-:W-:Y:S01]  /*86b0*/  IADD3 R129, P1, PT, R0.reuse, 0xa1, RZ ;  /* 0x000000a100817810 */ /* 0x040fe20007f3e0ff */
[--C-:B------:R-:W-:Y:S01]  /*86c0*/  IMAD.X R59, RZ, RZ, R2.reuse, P4 ;  /* 0x000000ffff3b7224 */ /* 0x100fe200020e0602 */
        /* <DEDUP_REMOVED lines=29> */
[----:B------:R-:W-:Y:S01]  /*88a0*/  IMAD.X R101, RZ, RZ, R2, P1 ;  /* 0x000000ffff657224 */ /* 0x000fe200008e0602 */
[----:B------:R-:W-:Y:S01]  /*88b0*/  IADD3 R100, P1, PT, R0, 0xb1, RZ ;  /* 0x000000b100647810 */ /* 0x000fe20007f3e0ff */
[----:B-1----:R-:W-:Y:S01]  /*88c0*/  IMAD.SHL.U32 R18, R226, 0x2, RZ ;  /* 0x00000002e2127824 */ /* 0x002fe200078e00ff */
[----:B------:R-:W-:Y:S01]  /*88d0*/  SHF.R.S32.HI R145, RZ, 0x6, R226 ;  /* 0x00000006ff917819 */ /* 0x000fe200000114e2 */
[--C-:B------:R-:W-:Y:S01]  /*88e0*/  IMAD.X R27, RZ, RZ, R2.reuse, P4 ;  /* 0x000000ffff1b7224 */ /* 0x100fe200020e0602 */
[----:B------:R-:W-:Y:S01]  /*88f0*/  IADD3 R26, P4, PT, R0, 0x96, RZ ;  /* 0x00000096001a7810 */ /* 0x000fe20007f9e0ff */
[--C-:B------:R-:W-:Y:S01]  /*8900*/  IMAD.X R95, RZ, RZ, R2.reuse, P2 ;  /* 0x000000ffff5f7224 */ /* 0x100fe200010e0602 */
[----:B------:R-:W-:Y:S01]  /*8910*/  LOP3.LUT R18, R18, 0x7e, RZ, 0xc0, !PT ;  /* 0x0000007e12127812 */ /* 0x000fe200078ec0ff */
[--C-:B------:R-:W-:Y:S01]  /*8920*/  IMAD.X R25, RZ, RZ, R2.reuse, P3 ;  /* 0x000000ffff197224 */ /* 0x100fe200018e0602 */
[----:B------:R-:W-:Y:S01]  /*8930*/  SGXT R145, R145, 0x1 ;  /* 0x000000019191781a */ /* 0x000fe20000000200 */
[----:B------:R-:W-:Y:S01]  /*8940*/  IMAD.X R93, RZ, RZ, R2, P1 ;  /* 0x000000ffff5d7224 */ /* 0x000fe200008e0602 */
[----:B------:R-:W-:-:S02]  /*8950*/  IADD3 R94, P2, PT, R0, 0xb4, RZ ;  /* 0x000000b4005e7810 */ /* 0x000fc40007f5e0ff */
[C---:B------:R-:W-:Y:S02]  /*8960*/  IADD3 R24, P3, PT, R0.reuse, 0x97, RZ ;  /* 0x0000009700187810 */ /* 0x040fe40007f7e0ff */
[----:B------:R-:W-:Y:S01]  /*8970*/  IADD3 R92, P1, PT, R0, 0xb5, RZ ;  /* 0x000000b5005c7810 */ /* 0x000fe20007f3e0ff */
[--C-:B------:R-:W-:Y:S01]  /*8980*/  IMAD.X R19, RZ, RZ, R2.reuse, P4 ;  /* 0x000000ffff137224 */ /* 0x100fe200020e0602 */
[----:B------:R-:W-:Y:S01]  /*8990*/  LOP3.LUT R145, R18, 0x90, R145, 0x78, !PT ;  /* 0x0000009012917812 */ /* 0x000fe200078e7891 */
[--C-:B------:R-:W-:Y:S01]  /*89a0*/  IMAD.X R87, RZ, RZ, R2.reuse, P2 ;  /* 0x000000ffff577224 */ /* 0x100fe200010e0602 */
[C---:B------:R-:W-:Y:S01]  /*89b0*/  IADD3 R18, P4, PT, R0.reuse, 0x9a, RZ ;  /* 0x0000009a00127810 */ /* 0x040fe20007f9e0ff */
[--C-:B------:R-:W-:Y:S01]  /*89c0*/  IMAD.X R17, RZ, RZ, R2.reuse, P3 ;  /* 0x000000ffff117224 */ /* 0x100fe200018e0602 */
[C---:B------:R-:W-:Y:S01]  /*89d0*/  IADD3 R86, P2, PT, R0.reuse, 0xb8, RZ ;  /* 0x000000b800567810 */ /* 0x040fe20007f5e0ff */
[----:B------:R-:W-:Y:S01]  /*89e0*/  IMAD.X R85, RZ, RZ, R2, P1 ;  /* 0x000000ffff557224 */ /* 0x000fe200008e0602 */
[----:B------:R-:W-:-:S02]  /*89f0*/  IADD3 R16, P3, PT, R0, 0x9b, RZ ;  /* 0x0000009b00107810 */ /* 0x000fc40007f7e0ff */
[C---:B------:R-:W-:Y:S01]  /*8a00*/  IADD3 R84, P1, PT, R0.reuse, 0xb9, RZ ;  /* 0x000000b900547810 */ /* 0x040fe20007f3e0ff */
[--C-:B------:R-:W-:Y:S01]  /*8a10*/  IMAD.X R11, RZ, RZ, R2.reuse, P4 ;  /* 0x000000ffff0b7224 */ /* 0x100fe200020e0602 */
[----:B------:R0:W-:Y:S01]  /*8a20*/  STS.U16 [R145+UR16+0x4200], R71 ;  /* 0x0042004791007988 */ /* 0x0001e20008000410 */
[C---:B------:R-:W-:Y:S01]  /*8a30*/  IADD3 R10, P4, PT, R0.reuse, 0x9e, RZ ;  /* 0x0000009e000a7810 */ /* 0x040fe20007f9e0ff */
[--C-:B------:R-:W-:Y:S01]  /*8a40*/  IMAD.X R79, RZ, RZ, R2.reuse, P2 ;  /* 0x000000ffff4f7224 */ /* 0x100fe200010e0602 */
[C---:B------:R-:W-:Y:S01]  /*8a50*/  IADD3 R76, P2, PT, R0.reuse, 0xbd, RZ ;  /* 0x000000bd004c7810 */ /* 0x040fe20007f5e0ff */
[--C-:B------:R-:W-:Y:S01]  /*8a60*/  IMAD.X R9, RZ, RZ, R2.reuse, P3 ;  /* 0x000000ffff097224 */ /* 0x100fe200018e0602 */
[C---:B------:R-:W-:Y:S01]  /*8a70*/  IADD3 R8, P3, PT, R0.reuse, 0x9f, RZ ;  /* 0x0000009f00087810 */ /* 0x040fe20007f7e0ff */
[--C-:B------:R-:W-:Y:S01]  /*8a80*/  IMAD.X R78, RZ, RZ, R2.reuse, P1 ;  /* 0x000000ffff4e7224 */ /* 0x100fe200008e0602 */
[C---:B------:R-:W-:Y:S02]  /*8a90*/  IADD3 R159, P1, PT, R0.reuse, 0xbc, RZ ;  /* 0x000000bc009f7810 */ /* 0x040fe40007f3e0ff */
[----:B0-----:R-:W-:Y:S01]  /*8aa0*/  LOP3.LUT R71, R145, 0x20, RZ, 0x3c, !PT ;  /* 0x0000002091477812 */ /* 0x001fe200078e3cff */
[----:B------:R-:W-:Y:S01]  /*8ab0*/  STS.U16 [R145+UR16+0x4000], R148 ;  /* 0x0040009491007988 */ /* 0x000fe20008000410 */
[----:B------:R-:W-:Y:S01]  /*8ac0*/  IMAD.X R66, RZ, RZ, R2, P4 ;  /* 0x000000ffff427224 */ /* 0x000fe200020e0602 */
[----:B------:R-:W-:-:S02]  /*8ad0*/  IADD3 R128, P4, PT, R0, 0xa2, RZ ;  /* 0x000000a200807810 */ /* 0x000fc40007f9e0ff */
[----:B------:R-:W-:Y:S01]  /*8ae0*/  STS.U16 [R145+UR16+0x4400], R158 ;  /* 0x0044009e91007988 */ /* 0x000fe20008000410 */
[----:B------:R-:W-:-:S03]  /*8af0*/  IMAD.X R67, RZ, RZ, R2, P3 ;  /* 0x000000ffff437224 */ /* 0x000fc600018e0602 */
        /* <DEDUP_REMOVED lines=12> */
[----:B--2---:R-:W-:Y:S01]  /*8bc0*/  STS.U16 [R145+UR16+0x5e00], R144 ;  /* 0x005e009091007988 */ /* 0x004fe20008000410 */
[----:B------:R-:W-:-:S03]  /*8bd0*/  IADD3 R127, P3, PT, R0, 0xa3, RZ ;  /* 0x000000a3007f7810 */ /* 0x000fc60007f7e0ff */
[----:B------:R0:W-:Y:S01]  /*8be0*/  STS.U16 [R71+UR16+0x5500], R75 ;  /* 0x0055004b47007988 */ /* 0x0001e20008000410 */
[--C-:B------:R-:W-:Y:S01]  /*8bf0*/  IMAD.X R123, RZ, RZ, R2.reuse, P4 ;  /* 0x000000ffff7b7224 */ /* 0x100fe200020e0602 */
[C---:B------:R-:W-:Y:S01]  /*8c00*/  IADD3 R122, P4, PT, R0.reuse, 0xa6, RZ ;  /* 0x000000a6007a7810 */ /* 0x040fe20007f9e0ff */
[--C-:B------:R-:W-:Y:S01]  /*8c10*/  IMAD.X R121, RZ, RZ, R2.reuse, P3 ;  /* 0x000000ffff797224 */ /* 0x100fe200018e0602 */
[----:B------:R-:W-:Y:S01]  /*8c20*/  STS.U16 [R71+UR16+0x5100], R131 ;  /* 0x0051008347007988 */ /* 0x000fe20008000410 */
[--C-:B0-----:R-:W-:Y:S01]  /*8c30*/  IMAD.X R75, RZ, RZ, R2.reuse, P1 ;  /* 0x000000ffff4b7224 */ /* 0x101fe200008e0602 */
[C---:B------:R-:W-:Y:S02]  /*8c40*/  IADD3 R4, P1, PT, R0.reuse, 0xbe, RZ ;  /* 0x000000be00047810 */ /* 0x040fe40007f3e0ff */
[----:B------:R-:W-:Y:S01]  /*8c50*/  STS.U16 [R71+UR16+0x5300], R130 ;  /* 0x0053008247007988 */ /* 0x000fe20008000410 */
[C---:B------:R-:W-:Y:S01]  /*8c60*/  IADD3 R120, P3, PT, R0.reuse, 0xa7, RZ ;  /* 0x000000a700787810 */ /* 0x040fe20007f7e0ff */
[----:B------:R-:W-:Y:S01]  /*8c70*/  IMAD.X R115, RZ, RZ, R2, P4 ;  /* 0x000000ffff737224 */ /* 0x000fe200020e0602 */
[----:B------:R-:W-:-:S03]  /*8c80*/  IADD3 R114, P4, PT, R0, 0xaa, RZ ;  /* 0x000000aa00727810 */ /* 0x000fc60007f9e0ff */
[--C-:B------:R-:W-:Y:S01]  /*8c90*/  IMAD.X R113, RZ, RZ, R2.reuse, P3 ;  /* 0x000000ffff717224 */ /* 0x100fe200018e0602 */
[C---:B------:R-:W-:Y:S01]  /*8ca0*/  IADD3 R112, P3, PT, R0.reuse, 0xab, RZ ;  /* 0x000000ab00707810 */ /* 0x040fe20007f7e0ff */
[--C-:B------:R-:W-:Y:S01]  /*8cb0*/  IMAD.X R107, RZ, RZ, R2.reuse, P4 ;  /* 0x000000ffff6b7224 */ /* 0x100fe200020e0602 */
[C---:B------:R-:W-:Y:S01]  /*8cc0*/  IADD3 R106, P4, PT, R0.reuse, 0xae, RZ ;  /* 0x000000ae006a7810 */ /* 0x040fe20007f9e0ff */
[----:B------:R-:W-:Y:S02]  /*8cd0*/  STS.U16 [R71+UR16+0x4d00], R137 ;  /* 0x004d008947007988 */ /* 0x000fe40008000410 */
[--C-:B------:R-:W-:Y:S01]  /*8ce0*/  IMAD.X R105, RZ, RZ, R2.reuse, P3 ;  /* 0x000000ffff697224 */ /* 0x100fe200018e0602 */
[C---:B------:R-:W-:Y:S01]  /*8cf0*/  IADD3 R104, P3, PT, R0.reuse, 0xaf, RZ ;  /* 0x000000af00687810 */ /* 0x040fe20007f7e0ff */
[----:B------:R-:W-:Y:S01]  /*8d00*/  STS.U16 [R71+UR16+0x4f00], R136 ;  /* 0x004f008847007988 */ /* 0x000fe20008000410 */
[----:B------:R-:W-:Y:S01]  /*8d10*/  IMAD.X R99, RZ, RZ, R2, P4 ;  /* 0x000000ffff637224 */ /* 0x000fe200020e0602 */
[----:B------:R-:W-:-:S02]  /*8d20*/  IADD3 R98, P4, PT, R0, 0xb2, RZ ;  /* 0x000000b200627810 */ /* 0x000fc40007f9e0ff */
[--C-:B------:R-:W-:Y:S01]  /*8d30*/  IMAD.X R97, RZ, RZ, R2.reuse, P3 ;  /* 0x000000ffff617224 */ /* 0x100fe200018e0602 */
[----:B------:R-:W-:Y:S01]  /*8d40*/  IADD3 R96, P3, PT, R0, 0xb3, RZ ;  /* 0x000000b300607810 */ /* 0x000fe20007f7e0ff */
[----:B------:R-:W-:Y:S01]  /*8d50*/  STS.U16 [R71+UR16+0x4500], R141 ;  /* 0x0045008d47007988 */ /* 0x000fe20008000410 */
[----:B------:R-:W-:-:S03]  /*8d60*/  IMAD.X R91, RZ, RZ, R2, P4 ;  /* 0x000000ffff5b7224 */ /* 0x000fc600020e0602 */
[----:B------:R-:W-:Y:S04]  /*8d70*/  STS.U16 [R71+UR16+0x4900], R139 ;  /* 0x0049008b47007988 */ /* 0x000fe80008000410 */
[----:B------:R-:W-:Y:S01]  /*8d80*/  STS.U16 [R71+UR16+0x4b00], R138 ;  /* 0x004b008a47007988 */ /* 0x000fe20008000410 */
[----:B------:R-:W-:-:S03]  /*8d90*/  IADD3 R90, P4, PT, R0, 0xb6, RZ ;  /* 0x000000b6005a7810 */ /* 0x000fc60007f9e0ff */
[----:B------:R-:W-:Y:S04]  /*8da0*/  STS.U16 [R71+UR16+0x4300], R142 ;  /* 0x0043008e47007988 */ /* 0x000fe80008000410 */
[----:B------:R-:W-:Y:S04]  /*8db0*/  STS.U16 [R71+UR16+0x4700], R140 ;  /* 0x0047008c47007988 */ /* 0x000fe80008000410 */
[----:B---3--:R0:W-:Y:S04]  /*8dc0*/  STS.U16 [R71+UR16+0x5700], R74 ;  /* 0x0057004a47007988 */ /* 0x0081e80008000410 */
[----:B----4-:R1:W-:Y:S01]  /*8dd0*/  STS.U16 [R71+UR16+0x5900], R73 ;  /* 0x0059004947007988 */ /* 0x0103e20008000410 */
[----:B0-----:R-:W-:Y:S01]  /*8de0*/  IMAD.X R74, RZ, RZ, R2, P2 ;  /* 0x000000ffff4a7224 */ /* 0x001fe200010e0602 */
[----:B-1----:R-:W-:-:S05]  /*8df0*/  IADD3 R73, P2, PT, R0, 0xc0, RZ ;  /* 0x000000c000497810 */ /* 0x002fca0007f5e0ff */
[----:B------:R0:W-:Y:S01]  /*8e00*/  STL [R1+0x8], R73 ;  /* 0x0000084901007387 */ /* 0x0001e20000100800 */
[----:B------:R-:W-:-:S03]  /*8e10*/  IMAD.X R130, RZ, RZ, R2, P2 ;  /* 0x000000ffff827224 */ /* 0x000fc600010e0602 */
[----:B-----5:R1:W-:Y:S04]  /*8e20*/  STS.U16 [R71+UR16+0x5b00], R72 ;  /* 0x005b004847007988 */ /* 0x0203e80008000410 */
[----:B------:R2:W-:Y:S01]  /*8e30*/  STS.U16 [R71+UR16+0x5d00], R69 ;  /* 0x005d004547007988 */ /* 0x0005e20008000410 */
[--C-:B0-----:R-:W-:Y:S01]  /*8e40*/  IMAD.X R73, RZ, RZ, R2.reuse, P0 ;  /* 0x000000ffff497224 */ /* 0x101fe200000e0602 */
[C---:B------:R-:W-:Y:S01]  /*8e50*/  IADD3 R131, P0, PT, R0.reuse, 0xc2, RZ ;  /* 0x000000c200837810 */ /* 0x040fe20007f1e0ff */
[----:B-1----:R-:W-:Y:S01]  /*8e60*/  IMAD.X R72, RZ, RZ, R2, P1 ;  /* 0x000000ffff487224 */ /* 0x002fe200008e0602 */
[----:B--2---:R-:W-:-:S04]  /*8e70*/  IADD3 R69, P1, PT, R0, 0xc1, RZ ;  /* 0x000000c100457810 */ /* 0x004fc80007f3e0ff */
[----:B------:R0:W-:Y:S04]  /*8e80*/  STL [R1+0xc], R72 ;  /* 0x00000c4801007387 */ /* 0x0001e80000100800 */
[----:B------:R1:W-:Y:S04]  /*8e90*/  STL [R1+0x20], R131 ;  /* 0x0000208301007387 */ /* 0x0003e80000100800 */
[----:B------:R2:W-:Y:S01]  /*8ea0*/  STL [R1+0x1c], R130 ;  /* 0x00001c8201007387 */ /* 0x0005e20000100800 */
[----:B0-----:R-:W-:Y:S01]  /*8eb0*/  IADD3 R72, P2, PT, R0, 0xc3, RZ ;  /* 0x000000c300487810 */ /* 0x001fe20007f5e0ff */
[----:B-1----:R-:W-:-:S04]  /*8ec0*/  IMAD.X R131, RZ, RZ, R2, P1 ;  /* 0x000000ffff837224 */ /* 0x002fc800008e0602 */
[----:B------:R0:W-:Y:S01]  /*8ed0*/  STL [R1+0x14], R72 ;  /* 0x0000144801007387 */ /* 0x0001e20000100800 */
[----:B--2---:R-:W-:-:S03]  /*8ee0*/  IADD3 R130, P1, PT, R0, 0xc4, RZ ;  /* 0x000000c400827810 */ /* 0x004fc60007f3e0ff */
[----:B------:R-:W-:Y:S04]  /*8ef0*/  STL [R1+0x18], R131 ;  /* 0x0000188301007387 */ /* 0x000fe80000100800 */
[----:B------:R1:W-:Y:S01]  /*8f00*/  STL [R1+0x4], R130 ;  /* 0x0000048201007387 */ /* 0x0003e20000100800 */
[--C-:B0-----:R-:W-:Y:S01]  /*8f10*/  IMAD.X R72, RZ, RZ, R2.reuse, P0 ;  /* 0x000000ffff487224 */ /* 0x101fe200000e0602 */
[C---:B------:R-:W-:Y:S01]  /*8f20*/  IADD3 R137, P0, PT, R0.reuse, 0xc5, RZ ;  /* 0x000000c500897810 */ /* 0x040fe20007f1e0ff */
[--C-:B-1----:R-:W-:Y:S01]  /*8f30*/  IMAD.X R130, RZ, RZ, R2.reuse, P2 ;  /* 0x000000ffff827224 */ /* 0x102fe200010e0602 */
[C---:B------:R-:W-:Y:S02]  /*8f40*/  IADD3 R136, P2, PT, R0.reuse, 0xc6, RZ ;  /* 0x000000c600887810 */ /* 0x040fe40007f5e0ff */
[----:B------:R0:W-:Y:S01]  /*8f50*/  STL [R1+0x28], R72 ;  /* 0x0000284801007387 */ /* 0x0001e20000100800 */
[--C-:B------:R-:W-:Y:S01]  /*8f60*/  IMAD.X R139, RZ, RZ, R2.reuse, P0 ;  /* 0x000000ffff8b7224 */ /* 0x100fe200000e0602 */
[C---:B------:R-:W-:Y:S01]  /*8f70*/  IADD3 R140, P0, PT, R0.reuse, 0xc8, RZ ;  /* 0x000000c8008c7810 */ /* 0x040fe20007f1e0ff */
[--C-:B------:R-:W-:Y:S01]  /*8f80*/  IMAD.X R141, RZ, RZ, R2.reuse, P2 ;  /* 0x000000ffff8d7224 */ /* 0x100fe200010e0602 */
[C---:B------:R-:W-:Y:S01]  /*8f90*/  IADD3 R142, P2, PT, R0.reuse, 0xc9, RZ ;  /* 0x000000c9008e7810 */ /* 0x040fe20007f5e0ff */
[--C-:B0-----:R-:W-:Y:S01]  /*8fa0*/  IMAD.X R72, RZ, RZ, R2.reuse, P1 ;  /* 0x000000ffff487224 */ /* 0x101fe200008e0602 */
[C---:B------:R-:W-:Y:S01]  /*8fb0*/  IADD3 R138, P1, PT, R0.reuse, 0xc7, RZ ;  /* 0x000000c7008a7810 */ /* 0x040fe20007f3e0ff */
[--C-:B------:R-:W-:Y:S01]  /*8fc0*/  IMAD.X R89, RZ, RZ, R2.reuse, P3 ;  /* 0x000000ffff597224 */ /* 0x100fe200018e0602 */
[----:B------:R0:W-:Y:S01]  /*8fd0*/  STS.U16 [R71+UR16+0x4100], R143 ;  /* 0x0041008f47007988 */ /* 0x0001e20008000410 */
[C---:B------:R-:W-:Y:S01]  /*8fe0*/  IADD3 R88, P3, PT, R0.reuse, 0xb7, RZ ;  /* 0x000000b700587810 */ /* 0x040fe20007f7e0ff */
[--C-:B------:R-:W-:Y:S01]  /*8ff0*/  IMAD.X R145, RZ, RZ, R2.reuse, P0 ;  /* 0x000000ffff917224 */ /* 0x100fe200000e0602 */
[C---:B------:R-:W-:Y:S01]  /*9000*/  IADD3 R146, P0, PT, R0.reuse, 0xcb, RZ ;  /* 0x000000cb00927810 */ /* 0x040fe20007f1e0ff */
[--C-:B------:R-:W-:Y:S01]  /*9010*/  IMAD.X R147, RZ, RZ, R2.reuse, P2 ;  /* 0x000000ffff937224 */ /* 0x100fe200010e0602 */
[----:B------:R-:W-:Y:S01]  /*9020*/  IADD3 R148, P2, PT, R0, 0xcc, RZ ;  /* 0x000000cc00947810 */ /* 0x000fe20007f5e0ff */
[----:B------:R-:W-:-:S02]  /*9030*/  IMAD.X R83, RZ, RZ, R2, P4 ;  /* 0x000000ffff537224 */ /* 0x000fc400020e0602 */
[--C-:B0-----:R-:W-:Y:S01]  /*9040*/  IMAD.X R143, RZ, RZ, R2.reuse, P1 ;  /* 0x000000ffff8f7224 */ /* 0x101fe200008e0602 */
        /* <DEDUP_REMOVED lines=10> */
[----:B------:R-:W-:-:S02]  /*90f0*/  IADD3 R154, P2, PT, R0, 0xcf, RZ ;  /* 0x000000cf009a7810 */ /* 0x000fc40007f5e0ff */
[-C--:B------:R-:W-:Y:S01]  /*9100*/  ISETP.GT.U32.AND P4, PT, R76, R132.reuse, PT ;  /* 0x000000844c00720c */ /* 0x080fe20003f84070 */
[--C-:B------:R-:W-:Y:S01]  /*9110*/  IMAD.X R76, RZ, RZ, R2.reuse, P3 ;  /* 0x000000ffff4c7224 */ /* 0x100fe200018e0602 */
[----:B------:R-:W-:Y:S01]  /*9120*/  ISETP.GT.U32.AND P3, PT, R159, R132, PT ;  /* 0x000000849f00720c */ /* 0x000fe20003f64070 */
        /* <DEDUP_REMOVED lines=36> */
[----:B------:R-:W-:Y:S01]  /*9370*/  LOP3.LUT P6, RZ, R226, 0x7f, RZ, 0xc0, !PT ;  /* 0x0000007fe2ff7812 */ /* 0x000fe200078cc0ff */
[--C-:B------:R-:W-:Y:S01]  /*9380*/  IMAD.X R191, RZ, RZ, R2.reuse, P1 ;  /* 0x000000ffffbf7224 */ /* 0x100fe200008e0602 */
[C---:B------:R-:W-:Y:S01]  /*9390*/  IADD3 R192, P1, PT, R0.reuse, 0xe2, RZ ;  /* 0x000000e200c07810 */ /* 0x040fe20007f3e0ff */
[--C-:B------:R-:W-:Y:S01]  /*93a0*/  IMAD.X R193, RZ, RZ, R2.reuse, P0 ;  /* 0x000000ffffc17224 */ /* 0x100fe200000e0602 */
[----:B------:R-:W-:Y:S01]  /*93b0*/  UMOV UR10, 0x1 ;  /* 0x00000001000a7882 */ /* 0x000fe20000000000 */
[----:B------:R-:W-:Y:S01]  /*93c0*/  IMAD.X R195, RZ, RZ, R2, P2 ;  /* 0x000000ffffc37224 */ /* 0x000fe200010e0602 */
[C---:B------:R-:W-:Y:S02]  /*93d0*/  IADD3 R194, P0, PT, R0.reuse, 0xe3, RZ ;  /* 0x000000e300c27810 */ /* 0x040fe40007f1e0ff */
[----:B------:R-:W-:Y:S01]  /*93e0*/  IADD3 R196, P2, PT, R0, 0xe4, RZ ;  /* 0x000000e400c47810 */ /* 0x000fe20007f5e0ff */
[----:B------:R-:W-:-:S04]  /*93f0*/  @!UP1 UIADD3 UR10, UPT, UPT, -UR10, 0x100000, URZ ;  /* 0x001000000a0a9890 */ /* 0x000fc8000fffe1ff */
[----:B------:R-:W-:Y:S02]  /*9400*/  @!UP1 USHF.L.U32 UR11, UR10, 0xb, URZ ;  /* 0x0000000b0a0b9899 */ /* 0x000fe400080006ff */
[----:B------:R-:W-:Y:S01]  /*9410*/  @!UP1 USHF.L.U32 UR10, UR10, 0x1, URZ ;  /* 0x000000010a0a9899 */ /* 0x000fe200080006ff */
[--C-:B------:R-:W-:Y:S01]  /*9420*/  IMAD.X R197, RZ, RZ, R2.reuse, P1 ;  /* 0x000000ffffc57224 */ /* 0x100fe200008e0602 */
[C---:B------:R-:W-:Y:S01]  /*9430*/  IADD3 R198, P1, PT, R0.reuse, 0xe5, RZ ;  /* 0x000000e500c67810 */ /* 0x040fe20007f3e0ff */
[--C-:B------:R-:W-:Y:S01]  /*9440*/  IMAD.X R199, RZ, RZ, R2.reuse, P0 ;  /* 0x000000ffffc77224 */ /* 0x100fe200000e0602 */
[C---:B------:R-:W-:Y:S01]  /*9450*/  IADD3 R200, P0, PT, R0.reuse, 0xe6, RZ ;  /* 0x000000e600c87810 */ /* 0x040fe20007f1e0ff */
[--C-:B------:R-:W-:Y:S01]  /*9460*/  IMAD.X R201, RZ, RZ, R2.reuse, P2 ;  /* 0x000000ffffc97224 */ /* 0x100fe200010e0602 */
[C---:B------:R-:W-:Y:S01]  /*9470*/  IADD3 R202, P2, PT, R0.reuse, 0xe7, RZ ;  /* 0x000000e700ca7810 */ /* 0x040fe20007f5e0ff */
[----:B------:R-:W-:Y:S01]  /*9480*/  VOTEU.ALL UP3, P6 ;  /* 0x0000000000ff7886 */ /* 0x000fe20003060000 */
[--C-:B------:R-:W-:Y:S01]  /*9490*/  IMAD.X R203, RZ, RZ, R2.reuse, P1 ;  /* 0x000000ffffcb7224 */ /* 0x100fe200008e0602 */
[C---:B------:R-:W-:Y:S01]  /*94a0*/  IADD3 R204, P1, PT, R0.reuse, 0xe8, RZ ;  /* 0x000000e800cc7810 */ /* 0x040fe20007f3e0ff */
[--C-:B------:R-:W-:Y:S01]  /*94b0*/  IMAD.X R205, RZ, RZ, R2.reuse, P0 ;  /* 0x000000ffffcd7224 */ /* 0x100fe200000e0602 */
[C---:B------:R-:W-:Y:S01]  /*94c0*/  IADD3 R206, P0, PT, R0.reuse, 0xe9, RZ ;  /* 0x000000e900ce7810 */ /* 0x040fe20007f1e0ff */
[--C-:B------:R-:W-:Y:S01]  /*94d0*/  IMAD.X R207, RZ, RZ, R2.reuse, P2 ;  /* 0x000000ffffcf7224 */ /* 0x100fe200010e0602 */
[C---:B------:R-:W-:Y:S01]  /*94e0*/  IADD3 R208, P2, PT, R0.reuse, 0xea, RZ ;  /* 0x000000ea00d07810 */ /* 0x040fe20007f5e0ff */
[----:B------:R0:W-:Y:S01]  /*94f0*/  STS.U16 [R71+UR16+0x5f00], R70 ;  /* 0x005f004647007988 */ /* 0x0001e20008000410 */
[--C-:B------:R-:W-:Y:S01]  /*9500*/  IMAD.X R209, RZ, RZ, R2.reuse, P1 ;  /* 0x000000ffffd17224 */ /* 0x100fe200008e0602 */
[----:B------:R1:W-:Y:S06]  /*9510*/  MEMBAR.ALL.CTA ;  /* 0x0000000000007992 */ /* 0x0003ec0000008000 */
[----:B-1----:R-:W-:Y:S04]  /*9520*/  FENCE.VIEW.ASYNC.S ;  /* 0x00000000000073c6 */ /* 0x002fe80000000000 */
[----:B------:R-:W1:Y:S02]  /*9530*/  FENCE.VIEW.ASYNC.S ;  /* 0x00000000000073c6 */ /* 0x000e640000000000 */
[----:B-1----:R0:W1:Y:S02]  /*9540*/  @!UP3 SYNCS.EXCH.64 URZ, [UR16+0x8010], UR10 ;  /* 0x0080100a10ffb5b2 */ /* 0x0020640008000100 */
[----:B------:R0:W-:Y:S01]  /*9550*/  STL [R1+0x24], R130 ;  /* 0x0000248201007387 */ /* 0x0001e20000100800 */
[----:B-1----:R-:W-:Y:S01]  /*9560*/  BAR.SYNC.DEFER_BLOCKING 0x0 ;  /* 0x0000000000007b1d */ /* 0x002fe20000010000 */
[C---:B------:R-:W-:Y:S01]  /*9570*/  IADD3 R210, P1, PT, R0.reuse, 0xeb, RZ ;  /* 0x000000eb00d27810 */ /* 0x040fe20007f3e0ff */
[--C-:B------:R-:W-:Y:S01]  /*9580*/  IMAD.X R211, RZ, RZ, R2.reuse, P0 ;  /* 0x000000ffffd37224 */ /* 0x100fe200000e0602 */
[C---:B------:R-:W-:Y:S01]  /*9590*/  IADD3 R212, P0, PT, R0.reuse, 0xec, RZ ;  /* 0x000000ec00d47810 */ /* 0x040fe20007f1e0ff */
[--C-:B------:R-:W-:Y:S01]  /*95a0*/  IMAD.X R213, RZ, RZ, R2.reuse, P2 ;  /* 0x000000ffffd57224 */ /* 0x100fe200010e0602 */
[C---:B------:R-:W-:Y:S01]  /*95b0*/  IADD3 R214, P2, PT, R0.reuse, 0xed, RZ ;  /* 0x000000ed00d67810 */ /* 0x040fe20007f5e0ff */
[----:B------:R0:W-:Y:S01]  /*95c0*/  STL [R1], R72 ;  /* 0x0000004801007387 */ /* 0x0001e20000100800 */
        /* <DEDUP_REMOVED lines=13> */
[----:B------:R-:W-:Y:S01]  /*96a0*/  IADD3 R228, P1, PT, R0, 0xf4, RZ ;  /* 0x000000f400e47810 */ /* 0x000fe20007f3e0ff */
[----:B------:R-:W-:-:S02]  /*96b0*/  IMAD.X R229, RZ, RZ, R2, P0 ;  /* 0x000000ffffe57224 */ /* 0x000fc400000e0602 */
[----:B------:R-:W-:Y:S01]  /*96c0*/  IMAD.X R230, RZ, RZ, R2, P2 ;  /* 0x000000ffffe67224 */ /* 0x000fe200010e0602 */
[----:B0-----:R-:W-:Y:S09]  /*96d0*/  BRA.U UP2, `(.L_x_13) ;  /* 0x00000001023c7547 */ /* 0x001ff2000b800000 */
[----:B------:R-:W-:Y:S01]  /*96e0*/  UIADD3 UR10, UPT, UPT, UR16, 0x8010, URZ ;  /* 0x00008010100a7890 */ /* 0x000fe2000fffe0ff */
[----:B------:R-:W-:Y:S01]  /*96f0*/  UMOV UR50, UR24 ;  /* 0x0000001800327c82 */ /* 0x000fe20008000000 */
[----:B------:R-:W-:Y:S01]  /*9700*/  UMOV UR51, 0x40004040 ;  /* 0x4000404000337882 */ /* 0x000fe20000000000 */
[----:B------:R-:W-:Y:S01]  /*9710*/  UMOV UR48, UR4 ;  /* 0x0000000400307c82 */ /* 0x000fe20008000000 */
[----:B------:R-:W-:Y:S01]  /*9720*/  UMOV UR49, 0x80004020 ;  /* 0x8000402000317882 */ /* 0x000fe20000000000 */
[----:B------:R-:W-:Y:S01]  /*9730*/  UMOV UR52, 0x0 ;  /* 0x0000000000347882 */ /* 0x000fe20000000000 */
[----:B------:R-:W-:Y:S01]  /*9740*/  UMOV UR53, 0x8208010 ;  /* 0x0820801000357882 */ /* 0x000fe20000000000 */
[----:B------:R-:W-:Y:S01]  /*9750*/  UMOV UR11, URZ ;  /* 0x000000ff000b7c82 */ /* 0x000fe20008000000 */
[----:B------:R-:W-:Y:S01]  /*9760*/  UMOV UR54, 0x0 ;  /* 0x0000000000367882 */ /* 0x000fe20000000000 */
[----:B------:R-:W-:Y:S01]  /*9770*/  UMOV UR55, 0x8208010 ;  /* 0x0820801000377882 */ /* 0x000fe20000000000 */
[----:B------:R0:W-:Y:S01]  /*9780*/  UTCHMMA gdesc[UR50], gdesc[UR48], tmem[UR20], tmem[UR52], idesc[UR53], !UPT ;  /* 0x00ff3430320075ea */ /* 0x0001e2000f800014 */
[----:B------:R-:W-:Y:S01]  /*9790*/  UMOV UR10, UR10 ;  /* 0x0000000a000a7c82 */ /* 0x000fe20008000000 */
[----:B------:R0:W-:Y:S01]  /*97a0*/  UTCHMMA gdesc[UR34], gdesc[UR12], tmem[UR20], tmem[UR54], idesc[UR55], UPT ;  /* 0x00ff360c220075ea */ /* 0x0001e2000b800014 */
[----:B------:R0:W-:Y:S01]  /*97b0*/  UTCBAR [UR10], URZ ;  /* 0x000000ff0a0073e9 */ /* 0x0001e200080000ff */
[----:B------:R-:W-:-:S02]  /*97c0*/  NOP ;  /* 0x0000000000007918 */ /* 0x000fc40000000000 */
.L_x_13:
[----:B------:R-:W1:Y:S01]  /*97d0*/  SYNCS.PHASECHK.TRANS64.TRYWAIT P0, [UR16+0x8010], RZ ;  /* 0x008010ffff0075a7 */ /* 0x000e620008001110 */
        /* <DEDUP_REMOVED lines=24> */
[-C--:B------:R-:W-:Y:S01]  /*9960*/  ISETP.GT.U32.AND P2, PT, R80, R132.reuse, PT ;  /* 0x000000845000720c */ /* 0x080fe20003f44070 */
[----:B------:R-:W-:Y:S01]  /*9970*/  IMAD.X R2, RZ, RZ, R2, P1 ;  /* 0x000000ffff027224 */ /* 0x000fe200008e0602 */
[----:B------:R-:W-:Y:S01]  /*9980*/  ISETP.GT.U32.AND P1, PT, R82, R132, PT ;  /* 0x000000845200720c */ /* 0x000fe20003f24070 */
[----:B-1----:R-:W-:-:S12]  /*9990*/  @!P0 BRA `(.L_x_14) ;  /* 0x0000008000d08947 */ /* 0x002fd80003800000 */
.L_x_23:
[----:B------:R-:W-:Y:S01]  /*99a0*/  BAR.SYNC.DEFER_BLOCKING 0x0 ;  /* 0x0000000000007b1d */ /* 0x000fe20000010000 */
[----:B------:R-:W-:Y:S02]  /*99b0*/  ISETP.GT.U32.AND.EX P6, PT, R73, RZ, PT, P5 ;  /* 0x000000ff4900720c */ /* 0x000fe40003fc4150 */
[----:B------:R-:W-:Y:S02]  /*99c0*/  ISETP.GT.U32.AND.EX P5, PT, R74, RZ, PT, P4 ;  /* 0x000000ff4a00720c */ /* 0x000fe40003fa4140 */
[----:B------:R-:W-:Y:S02]  /*99d0*/  LOP3.LUT R3, R3, 0xf7ffffff, RZ, 0xc0, !PT ;  /* 0xf7ffffff03037812 */ /* 0x000fe400078ec0ff */
[----:B------:R-:W-:Y:S01]  /*99e0*/  ISETP.GT.U32.AND.EX P4, PT, R75, RZ, PT, P3 ;  /* 0x000000ff4b00720c */ /* 0x000fe20003f84130 */
[----:B------:R1:W-:Y:S01]  /*99f0*/  STL [R1+0x234], R244 ;  /* 0x000234f401007387 */ /* 0x0003e20000100800 */
[----:B------:R-:W-:Y:S02]  /*9a00*/  ISETP.GT.U32.AND.EX P3, PT, R76, RZ, PT, P2 ;  /* 0x000000ff4c00720c */ /* 0x000fe40003f64120 */
[----:B------:R-:W-:Y:S01]  /*9a10*/  ISETP.GT.U32.AND.EX P2, PT, R77, RZ, PT, P1 ;  /* 0x000000ff4d00720c */ /* 0x000fe20003f44110 */
[----:B------:R2:W-:Y:S01]  /*9a20*/  STL [R1+0x230], R133 ;  /* 0x0002308501007387 */ /* 0x0005e20000100800 */
[----:B------:R-:W-:-:S02]  /*9a30*/  ISETP.GT.U32.AND P0, PT, R84, R132, PT ;  /* 0x000000845400720c */ /* 0x000fc40003f04070 */
[----:B------:R-:W-:Y:S01]  /*9a40*/  @P6 LOP3.LUT R3, R3, 0x8000000, RZ, 0xfc, !PT ;  /* 0x0800000003036812 */ /* 0x000fe200078efcff */
[----:B------:R-:W-:Y:S01]  /*9a50*/  STL [R1+0x22c], R134 ;  /* 0x00022c8601007387 */ /* 0x000fe20000100800 */
[----:B------:R-:W-:Y:S02]  /*9a60*/  ISETP.GT.U32.AND.EX P1, PT, R78, RZ, PT, P0 ;  /* 0x000000ff4e00720c */ /* 0x000fe40003f24100 */
[----:B------:R-:W-:Y:S01]  /*9a70*/  LOP3.LUT R3, R3, 0xfbffffff, RZ, 0xc0, !PT ;  /* 0xfbffffff03037812 */ /* 0x000fe200078ec0ff */
[----:B------:R3:W-:Y:S01]  /*9a80*/  STL [R1+0x228], R135 ;  /* 0x0002288701007387 */ /* 0x0007e20000100800 */
[----:B------:R-:W-:Y:S02]  /*9a90*/  ISETP.GT.U32.AND P0, PT, R86, R132, PT ;  /* 0x000000845600720c */ /* 0x000fe40003f04070 */
[----:B------:R-:W-:Y:S01]  /*9aa0*/  @P5 LOP3.LUT R3, R3, 0x4000000, RZ, 0xfc, !PT ;  /* 0x0400000003035812 */ /* 0x000fe200078efcff */
[----:B-1----:R-:W4:Y:S01]  /*9ab0*/  LDL.LU R244, [R1+0x14] ;  /* 0x0000140001f47983 */ /* 0x002f220000300800 */
[----:B------:R-:W-:-:S02]  /*9ac0*/  LOP3.LUT R251, R251, 0x7fffffff, RZ, 0xc0, !PT ;  /* 0x7ffffffffbfb7812 */ /* 0x000fc400078ec0ff */
[----:B------:R-:W-:Y:S01]  /*9ad0*/  LOP3.LUT R3, R3, 0xfdffffff, RZ, 0xc0, !PT ;  /* 0xfdffffff03037812 */ /* 0x000fe200078ec0ff */
[----:B--2---:R-:W2:Y:S01]  /*9ae0*/  LDL.LU R133, [R1+0x1c] ;  /* 0x00001c0001857983 */ /* 0x004ea20000300800 */
[-C--:B------:R-:W-:Y:S02]  /*9af0*/  ISETP.GT.U32.AND P5, PT, R69, R132.reuse, PT ;  /* 0x000000844500720c */ /* 0x080fe40003fa4070 */
[----:B------:R-:W-:Y:S02]  /*9b00*/  @P4 LOP3.LUT R3, R3, 0x2000000, RZ, 0xfc, !PT ;  /* 0x0200000003034812 */ /* 0x000fe400078efcff */
[-C--:B------:R-:W-:Y:S02]  /*9b10*/  ISETP.GT.U32.AND P4, PT, R70, R132.reuse, PT ;  /* 0x000000844600720c */ /* 0x080fe40003f84070 */
[----:B------:R-:W-:Y:S02]  /*9b20*/  LOP3.LUT R3, R3, 0xfeffffff, RZ, 0xc0, !PT ;  /* 0xfeffffff03037812 */ /* 0x000fe400078ec0ff */
[----:B------:R-:W-:-:S02]  /*9b30*/  ISETP.GT.U32.AND P6, PT, R4, R132, PT ;  /* 0x000000840400720c */ /* 0x000fc40003fc4070 */
[----:B------:R-:W-:Y:S02]  /*9b40*/  @P3 LOP3.LUT R3, R3, 0x1000000, RZ, 0xfc, !PT ;  /* 0x0100000003033812 */ /* 0x000fe400078efcff */
[----:B------:R-:W-:Y:S02]  /*9b50*/  ISETP.GT.U32.AND P3, PT, R71, R132, PT ;  /* 0x000000844700720c */ /* 0x000fe40003f64070 */
[----:B------:R-:W-:Y:S02]  /*9b60*/  LOP3.LUT R3, R3, 0xff7fffff, RZ, 0xc0, !PT ;  /* 0xff7fffff03037812 */ /* 0x000fe400078ec0ff */
[----:B------:R-:W-:Y:S02]  /*9b70*/  LOP3.LUT R252, R252, 0xfffffffe, RZ, 0xc0, !PT ;  /* 0xfffffffefcfc7812 */ /* 0x000fe400078ec0ff */
[----:B------:R-:W-:Y:S02]  /*9b80*/  @P2 LOP3.LUT R3, R3, 0x800000, RZ, 0xfc, !PT ;  /* 0x0080000003032812 */ /* 0x000fe400078efcff */
[----:B------:R-:W-:-:S02]  /*9b90*/  ISETP.GT.U32.AND.EX P2, PT, R79, RZ, PT, P0 ;  /* 0x000000ff4f00720c */ /* 0x000fc40003f44100 */
[----:B------:R-:W-:Y:S02]  /*9ba0*/  LOP3.LUT R3, R3, 0xffbfffff, RZ, 0xc0, !PT ;  /* 0xffbfffff03037812 */ /* 0x000fe400078ec0ff */
[-C--:B------:R-:W-:Y:S02]  /*9bb0*/  ISETP.GT.U32.AND P0, PT, R88, R132.reuse, PT ;  /* 0x000000845800720c */ /* 0x080fe40003f04070 */
[----:B------:R-:W-:Y:S02]  /*9bc0*/  @P1 LOP3.LUT R3, R3, 0x400000, RZ, 0xfc, !PT ;  /* 0x0040000003031812 */ /* 0x000fe400078efcff */
[----:B------:R-:W-:Y:S02]  /*9bd0*/  ISETP.GT.U32.AND.EX P1, PT, R81, RZ, PT, P0 ;  /* 0x000000ff5100720c */ /* 0x000fe40003f24100 */
[----:B------:R-:W-:Y:S02]  /*9be0*/  LOP3.LUT R3, R3, 0xffdfffff, RZ, 0xc0, !PT ;  /* 0xffdfffff03037812 */ /* 0x000fe400078ec0ff */
[----:B------:R-:W-:-:S02]  /*9bf0*/  ISETP.GT.U32.AND P0, PT, R90, R132, PT ;  /* 0x000000845a00720c */ /* 0x000fc40003f04070 */
[----:B------:R-:W-:Y:S02]  /*9c00*/  @P2 LOP3.LUT R3, R3, 0x200000, RZ, 0xfc, !PT ;  /* 0x0020000003032812 */ /* 0x000fe400078efcff */
[----:B------:R-:W-:Y:S02]  /*9c10*/  ISETP.GT.U32.AND.EX P2, PT, R83, RZ, PT, P0 ;  /* 0x000000ff5300720c */ /* 0x000fe40003f44100 */
[----:B------:R-:W-:Y:S02]  /*9c20*/  LOP3.LUT R3, R3, 0xffefffff, RZ, 0xc0, !PT ;  /* 0xffefffff03037812 */ /* 0x000fe400078ec0ff */
[----:B------:R-:W-:Y:S02]  /*9c30*/  ISETP.GT.U32.AND P0, PT, R92, R132, PT ;  /* 0x000000845c00720c */ /* 0x000fe40003f04070 */
        /* <DEDUP_REMOVED lines=82> */
[----:B------:R-:W-:Y:S02]  /*a160*/  ISETP.GT.U32.AND P0, PT, R6, R132, PT ;  /* 0x000000840600720c */ /* 0x000fe40003f04070 */
[----:B------:R-:W-:Y:S02]  /*a170*/  @P5 LOP3.LUT R252, R252, 0x1, RZ, 0xfc, !PT ;  /* 0x00000001fcfc5812 */ /* 0x000fe400078efcff */
        /* <DEDUP_REMOVED lines=125> */
[----:B------:R-:W-:Y:S02]  /*a950*/  ISETP.GT.U32.AND P1, PT, R65, R132, PT ;  /* 0x000000844100720c */ /* 0x000fe40003f24070 */
[----:B------:R-:W-:Y:S02]  /*a960*/  LOP3.LUT R252, R252, 0xfffffffd, RZ, 0xc0, !PT ;  /* 0xfffffffdfcfc7812 */ /* 0x000fe400078ec0ff */
[----:B------:R-:W-:-:S02]  /*a970*/  ISETP.GT.U32.AND.EX P1, PT, R61, RZ, PT, P1 ;  /* 0x000000ff3d00720c */ /* 0x000fc40003f24110 */
[----:B------:R-:W1:Y:S01]  /*a980*/  LDTM.x128 R4, tmem[UR19+0x20] ;  /* 0x00002013000479ee */ /* 0x000e6200083c0000 */
[----:B------:R-:W-:Y:S02]  /*a990*/  @P6 LOP3.LUT R252, R252, 0x2, RZ, 0xfc, !PT ;  /* 0x00000002fcfc6812 */ /* 0x000fe400078efcff */
[----:B------:R-:W-:Y:S02]  /*a9a0*/  LOP3.LUT R3, R3, 0xdfffffff, RZ, 0xc0, !PT ;  /* 0xdfffffff03037812 */ /* 0x000fe400078ec0ff */
[----:B------:R-:W-:Y:S02]  /*a9b0*/  LOP3.LUT R252, R252, 0xfffbffff, RZ, 0xc0, !PT ;  /* 0xfffbfffffcfc7812 */ /* 0x000fe400078ec0ff */
[----:B------:R-:W-:Y:S02]  /*a9c0*/  @P2 LOP3.LUT R3, R3, 0x20000000, RZ, 0xfc, !PT ;  /* 0x2000000003032812 */ /* 0x000fe400078efcff */
[----:B------:R-:W-:Y:S02]  /*a9d0*/  LOP3.LUT P2, RZ, R251, 0x4, RZ, 0xc0, !PT ;  /* 0x00000004fbff7812 */ /* 0x000fe4000784c0ff */
[----:B------:R-:W-:-:S04]  /*a9e0*/  LOP3.LUT R3, R3, 0xbfffffff, RZ, 0xc0, !PT ;  /* 0xbfffffff03037812 */ /* 0x000fc800078ec0ff */
[----:B------:R-:W-:Y:S02]  /*a9f0*/  @P3 LOP3.LUT R3, R3, 0x40000000, RZ, 0xfc, !PT ;  /* 0x4000000003033812 */ /* 0x000fe400078efcff */
[----:B------:R-:W-:Y:S02]  /*aa00*/  LOP3.LUT P3, RZ, R251, 0x2, RZ, 0xc0, !PT ;  /* 0x00000002fbff7812 */ /* 0x000fe4000786c0ff */
[----:B------:R-:W-:-:S04]  /*aa10*/  LOP3.LUT R3, R3, 0x7fffffff, RZ, 0xc0, !PT ;  /* 0x7fffffff03037812 */ /* 0x000fc800078ec0ff */
[----:B------:R-:W-:Y:S01]  /*aa20*/  @P4 LOP3.LUT R3, R3, 0x80000000, RZ, 0xfc, !PT ;  /* 0x8000000003034812 */ /* 0x000fe200078efcff */
[----:B-1----:R-:W-:Y:S01]  /*aa30*/  FMUL R6, R6, UR62 ;  /* 0x0000003e06067c20 */ /* 0x002fe20008400000 */
[----:B------:R-:W-:Y:S01]  /*aa40*/  FMUL R5, R5, UR62 ;  /* 0x0000003e05057c20 */ /* 0x000fe20008400000 */
[----:B------:R-:W-:-:S03]  /*aa50*/  LOP3.LUT P4, RZ, R251, 0x1, RZ, 0xc0, !PT ;  /* 0x00000001fbff7812 */ /* 0x000fc6000788c0ff */
[----:B---3--:R-:W-:Y:S02]  /*aa60*/  FSEL R135, R6, -INF , !P0 ;  /* 0xff80000006877808 */ /* 0x008fe40004000000 */
[----:B------:R-:W-:Y:S02]  /*aa70*/  LOP3.LUT P0, RZ, R251, 0x8000, RZ, 0xc0, !PT ;  /* 0x00008000fbff7812 */ /* 0x000fe4000780c0ff */
[----:B------:R-:W-:-:S11]  /*aa80*/  FSEL R5, R5, -INF , !P1 ;  /* 0xff80000005057808 */ /* 0x000fd60004800000 */
[----:B------:R-:W-:Y:S02]  /*aa90*/  @P0 LOP3.LUT R252, R252, 0x40000, RZ, 0xfc, !PT ;  /* 0x00040000fcfc0812 */ /* 0x000fe400078efcff */
[----:B------:R-:W-:Y:S02]  /*aaa0*/  LOP3.LUT P0, RZ, R251, 0x4000, RZ, 0xc0, !PT ;  /* 0x00004000fbff7812 */ /* 0x000fe4000780c0ff */
[----:B------:R-:W-:-:S11]  /*aab0*/  LOP3.LUT R252, R252, 0xfff7ffff, RZ, 0xc0, !PT ;  /* 0xfff7fffffcfc7812 */ /* 0x000fd600078ec0ff */
        /* <DEDUP_REMOVED lines=16> */
[----:B------:R-:W-:Y:S01]  /*abc0*/  LOP3.LUT P0, RZ, R251, 0x100, RZ, 0xc0, !PT ;  /* 0x00000100fbff7812 */ /* 0x000fe2000780c0ff */
[----:B------:R-:W-:Y:S01]  /*abd0*/  FMUL R6, R8, UR62 ;  /* 0x0000003e08067c20 */ /* 0x000fe20008400000 */
[----:B------:R-:W-:Y:S01]  /*abe0*/  LOP3.LUT R252, R252, 0xfdffffff, RZ, 0xc0, !PT ;  /* 0xfdfffffffcfc7812 */ /* 0x000fe200078ec0ff */
[----:B------:R-:W-:Y:S01]  /*abf0*/  FMUL R8, R10, UR62 ;  /* 0x0000003e0a087c20 */ /* 0x000fe20008400000 */
[----:B------:R-:W-:Y:S01]  /*ac00*/  FMUL R10, R12, UR62 ;  /* 0x0000003e0c0a7c20 */ /* 0x000fe20008400000 */
[----:B------:R1:W-:Y:S01]  /*ac10*/  STL [R1+0x10], R5 ;  /* 0x0000100501007387 */ /* 0x0003e20000100800 */
[----:B------:R-:W-:-:S07]  /*ac20*/  FMUL R12, R14, UR62 ;  /* 0x0000003e0e0c7c20 */ /* 0x000fce0008400000 */
[----:B------:R-:W-:Y:S01]  /*ac30*/  @P0 LOP3.LUT R252, R252, 0x2000000, RZ, 0xfc, !PT ;  /* 0x02000000fcfc0812 */ /* 0x000fe200078efcff */
[----:B------:R-:W3:Y:S01]  /*ac40*/  LDL.LU R134, [R1+0x20] ;  /* 0x0000200001867983 */ /* 0x000ee20000300800 */
[----:B-1----:R-:W-:Y:S01]  /*ac50*/  FMUL R5, R7, UR62 ;  /* 0x0000003e07057c20 */ /* 0x002fe20008400000 */
[----:B------:R-:W-:Y:S01]  /*ac60*/  LOP3.LUT P0, RZ, R251, 0x80, RZ, 0xc0, !PT ;  /* 0x00000080fbff7812 */ /* 0x000fe2000780c0ff */
[----:B------:R-:W-:Y:S01]  /*ac70*/  FMUL R7, R9, UR62 ;  /* 0x0000003e09077c20 */ /* 0x000fe20008400000 */
[----:B------:R-:W-:Y:S01]  /*ac80*/  FMUL R9, R11, UR62 ;  /* 0x0000003e0b097c20 */ /* 0x000fe20008400000 */
[----:B------:R-:W-:Y:S01]  /*ac90*/  FMUL R11, R13, UR62 ;  /* 0x0000003e0d0b7c20 */ /* 0x000fe20008400000 */
[----:B------:R-:W-:Y:S01]  /*aca0*/  FSEL R12, R12, -INF , !P0 ;  /* 0xff8000000c0c7808 */ /* 0x000fe20004000000 */
[----:B------:R-:W-:Y:S01]  /*acb0*/  FMUL R13, R15, UR62 ;  /* 0x0000003e0f0d7c20 */ /* 0x000fe20008400000 */
[----:B------:R-:W-:Y:S01]  /*acc0*/  LOP3.LUT P0, RZ, R252, 0x2000000, RZ, 0xc0, !PT ;  /* 0x02000000fcff7812 */ /* 0x000fe2000780c0ff */
[----:B------:R-:W-:-:S03]  /*acd0*/  FMUL R14, R16, UR62 ;  /* 0x0000003e100e7c20 */ /* 0x000fc60008400000 */
[----:B------:R-:W-:Y:S02]  /*ace0*/  FSEL R13, R13, -INF , !P0 ;  /* 0xff8000000d0d7808 */ /* 0x000fe40004000000 */
        /* <DEDUP_REMOVED lines=18> */
[----:B------:R-:W-:-:S04]  /*ae10*/  LOP3.LUT P0, RZ, R252, 0x40000, RZ, 0xc0, !PT ;  /* 0x00040000fcff7812 */ /* 0x000fc8000780c0ff */
[----:B------:R-:W-:Y:S02]  /*ae20*/  FSEL R20, R20, -INF , !P0 ;  /* 0xff80000014147808 */ /* 0x000fe40004000000 */
        /* <DEDUP_REMOVED lines=19> */
[----:B------:R-:W-:Y:S02]  /*af60*/  LOP3.LUT R252, R252, 0xfffeffff, RZ, 0xc0, !PT ;  /* 0xfffefffffcfc7812 */ /* 0x000fe400078ec0ff */
[----:B------:R-:W-:Y:S02]  /*af70*/  FSEL R5, R5, -INF , !P4 ;  /* 0xff80000005057808 */ /* 0x000fe40006000000 */
[----:B------:R-:W-:Y:S02]  /*af80*/  FSEL R6, R6, -INF , !P3 ;  /* 0xff80000006067808 */ /* 0x000fe40005800000 */
[----:B------:R-:W-:-:S05]  /*af90*/  FSEL R7, R7, -INF , !P2 ;  /* 0xff80000007077808 */ /* 0x000fca0005000000 */
[----:B------:R-:W-:Y:S02]  /*afa0*/  @P0 LOP3.LUT R252, R252, 0x10000, RZ, 0xfc, !PT ;  /* 0x00010000fcfc0812 */ /* 0x000fe400078efcff */
[C---:B------:R-:W-:Y:S02]  /*afb0*/  LOP3.LUT P0, RZ, R251.reuse, 0x8000000, RZ, 0xc0, !PT ;  /* 0x08000000fbff7812 */ /* 0x040fe4000780c0ff */
[C---:B------:R-:W-:Y:S02]  /*afc0*/  LOP3.LUT P5, RZ, R251.reuse, 0x8, RZ, 0xc0, !PT ;  /* 0x00000008fbff7812 */ /* 0x040fe400078ac0ff */
[C---:B------:R-:W-:Y:S02]  /*afd0*/  LOP3.LUT P4, RZ, R251.reuse, 0x10, RZ, 0xc0, !PT ;  /* 0x00000010fbff7812 */ /* 0x040fe4000788c0ff */
[C---:B------:R-:W-:Y:S02]  /*afe0*/  LOP3.LUT P3, RZ, R251.reuse, 0x20, RZ, 0xc0, !PT ;  /* 0x00000020fbff7812 */ /* 0x040fe4000786c0ff */
[----:B------:R-:W-:Y:S01]  /*aff0*/  LOP3.LUT P2, RZ, R251, 0x40, RZ, 0xc0, !PT ;  /* 0x00000040fbff7812 */ /* 0x000fe2000784c0ff */
[----:B------:R-:W-:Y:S01]  /*b000*/  FMUL R21, R23, UR62 ;  /* 0x0000003e17157c20 */ /* 0x000fe20008400000 */
[----:B------:R-:W-:Y:S01]  /*b010*/  FMUL R22, R24, UR62 ;  /* 0x0000003e18167c20 */ /* 0x000fe20008400000 */
[----:B------:R-:W-:Y:S01]  /*b020*/  FMUL R23, R25, UR62 ;  /* 0x0000003e19177c20 */ /* 0x000fe20008400000 */
[----:B------:R-:W-:Y:S01]  /*b030*/  FMUL R24, R26, UR62 ;  /* 0x0000003e1a187c20 */ /* 0x000fe20008400000 */
[----:B------:R-:W-:Y:S01]  /*b040*/  FSEL R8, R8, -INF , !P5 ;  /* 0xff80000008087808 */ /* 0x000fe20006800000 */
[----:B------:R-:W-:Y:S01]  /*b050*/  FMUL R25, R27, UR62 ;  /* 0x0000003e1b197c20 */ /* 0x000fe20008400000 */
[----:B------:R-:W-:Y:S01]  /*b060*/  FSEL R9, R9, -INF , !P4 ;  /* 0xff80000009097808 */ /* 0x000fe20006000000 */
[----:B------:R-:W-:Y:S01]  /*b070*/  FMUL R26, R28, UR62 ;  /* 0x0000003e1c1a7c20 */ /* 0x000fe20008400000 */
[----:B------:R-:W-:-:S02]  /*b080*/  FSEL R10, R10, -INF , !P3 ;  /* 0xff8000000a0a7808 */ /* 0x000fc40005800000 */
[----:B------:R-:W-:Y:S02]  /*b090*/  FSEL R11, R11, -INF , !P2 ;  /* 0xff8000000b0b7808 */ /* 0x000fe40005000000 */
[C---:B------:R-:W-:Y:S02]  /*b0a0*/  LOP3.LUT P5, RZ, R251.reuse, 0x40000, RZ, 0xc0, !PT ;  /* 0x00040000fbff7812 */ /* 0x040fe400078ac0ff */
[C---:B------:R-:W-:Y:S02]  /*b0b0*/  LOP3.LUT P4, RZ, R251.reuse, 0x80000, RZ, 0xc0, !PT ;  /* 0x00080000fbff7812 */ /* 0x040fe4000788c0ff */
[C---:B------:R-:W-:Y:S02]  /*b0c0*/  LOP3.LUT P3, RZ, R251.reuse, 0x100000, RZ, 0xc0, !PT ;  /* 0x00100000fbff7812 */ /* 0x040fe4000786c0ff */
[----:B------:R-:W-:Y:S02]  /*b0d0*/  LOP3.LUT P2, RZ, R251, 0x200000, RZ, 0xc0, !PT ;  /* 0x00200000fbff7812 */ /* 0x000fe4000784c0ff */
[----:B------:R-:W-:-:S02]  /*b0e0*/  LOP3.LUT R252, R252, 0xfffdffff, RZ, 0xc0, !PT ;  /* 0xfffdfffffcfc7812 */ /* 0x000fc400078ec0ff */
[----:B------:R-:W-:Y:S02]  /*b0f0*/  FSEL R23, R23, -INF , !P5 ;  /* 0xff80000017177808 */ /* 0x000fe40006800000 */
[----:B------:R-:W-:Y:S02]  /*b100*/  FSEL R24, R24, -INF , !P4 ;  /* 0xff80000018187808 */ /* 0x000fe40006000000 */
[----:B------:R-:W-:Y:S02]  /*b110*/  FSEL R25, R25, -INF , !P3 ;  /* 0xff80000019197808 */ /* 0x000fe40005800000 */
[----:B------:R-:W-:Y:S02]  /*b120*/  FSEL R26, R26, -INF , !P2 ;  /* 0xff8000001a1a7808 */ /* 0x000fe40005000000 */
[----:B------:R-:W-:Y:S02]  /*b130*/  @P0 LOP3.LUT R252, R252, 0x20000, RZ, 0xfc, !PT ;  /* 0x00020000fcfc0812 */ /* 0x000fe400078efcff */
[----:B------:R-:W-:-:S02]  /*b140*/  LOP3.LUT P1, RZ, R251, 0x10000, RZ, 0xc0, !PT ;  /* 0x00010000fbff7812 */ /* 0x000fc4000782c0ff */
[C---:B------:R-:W-:Y:S02]  /*b150*/  LOP3.LUT P6, RZ, R251.reuse, 0x20000, RZ, 0xc0, !PT ;  /* 0x00020000fbff7812 */ /* 0x040fe400078cc0ff */
[C---:B------:R-:W-:Y:S02]  /*b160*/  LOP3.LUT P5, RZ, R251.reuse, 0x400000, RZ, 0xc0, !PT ;  /* 0x00400000fbff7812 */ /* 0x040fe400078ac0ff */
[C---:B------:R-:W-:Y:S02]  /*b170*/  LOP3.LUT P4, RZ, R251.reuse, 0x800000, RZ, 0xc0, !PT ;  /* 0x00800000fbff7812 */ /* 0x040fe4000788c0ff */
[C---:B------:R-:W-:Y:S02]  /*b180*/  LOP3.LUT P3, RZ, R251.reuse, 0x1000000, RZ, 0xc0, !PT ;  /* 0x01000000fbff7812 */ /* 0x040fe4000786c0ff */
[C---:B------:R-:W-:Y:S02]  /*b190*/  LOP3.LUT P2, RZ, R251.reuse, 0x2000000, RZ, 0xc0, !PT ;  /* 0x02000000fbff7812 */ /* 0x040fe4000784c0ff */
[----:B------:R-:W-:-:S02]  /*b1a0*/  LOP3.LUT P0, RZ, R251, 0x4000000, RZ, 0xc0, !PT ;  /* 0x04000000fbff7812 */ /* 0x000fc4000780c0ff */
[----:B------:R-:W5:Y:S01]  /*b1b0*/  LDL.LU R251, [R1+0xc] ;  /* 0x00000c0001fb7983 */ /* 0x000f620000300800 */
[----:B------:R-:W-:Y:S01]  /*b1c0*/  FMUL R27, R29, UR62 ;  /* 0x0000003e1d1b7c20 */ /* 0x000fe20008400000 */
[----:B------:R-:W-:Y:S01]  /*b1d0*/  FMUL R29, R31, UR62 ;  /* 0x0000003e1f1d7c20 */ /* 0x000fe20008400000 */
[----:B------:R-:W-:Y:S01]  /*b1e0*/  FMUL R31, R33, UR62 ;  /* 0x0000003e211f7c20 */ /* 0x000fe20008400000 */
[----:B------:R-:W-:Y:S01]  /*b1f0*/  FMUL R28, R30, UR62 ;  /* 0x0000003e1e1c7c20 */ /* 0x000fe20008400000 */
[----:B------:R-:W-:Y:S01]  /*b200*/  FMUL R30, R32, UR62 ;  /* 0x0000003e201e7c20 */ /* 0x000fe20008400000 */
[----:B------:R-:W-:Y:S02]  /*b210*/  FMUL R32, R34, UR62 ;  /* 0x0000003e22207c20 */ /* 0x000fe40008400000 */
        /* <DEDUP_REMOVED lines=11> */
[----:B------:R-:W-:Y:S01]  /*b2d0*/  FMUL R36, R38, UR62 ;  /* 0x0000003e26247c20 */ /* 0x000fe20008400000 */
[----:B------:R-:W-:Y:S02]  /*b2e0*/  FMUL R38, R40, UR62 ;  /* 0x0000003e28267c20 */ /* 0x000fe40008400000 */
[----:B------:R-:W-:Y:S01]  /*b2f0*/  FSEL R35, R35, -INF , !P0 ;  /* 0xff80000023237808 */ /* 0x000fe20004000000 */
[----:B------:R-:W-:Y:S01]  /*b300*/  FMUL R40, R42, UR62 ;  /* 0x0000003e2a287c20 */ /* 0x000fe20008400000 */
[----:B------:R-:W-:Y:S02]  /*b310*/  LOP3.LUT P0, RZ, R252, 0x2000, RZ, 0xc0, !PT ;  /* 0x00002000fcff7812 */ /* 0x000fe4000780c0ff */
[----:B------:R-:W-:-:S02]  /*b320*/  FSEL R21, R21, -INF , !P1 ;  /* 0xff80000015157808 */ /* 0x000fc40004800000 */
[----:B------:R-:W-:Y:S01]  /*b330*/  LOP3.LUT P1, RZ, R3, 0x8, RZ, 0xc0, !PT ;  /* 0x0000000803ff7812 */ /* 0x000fe2000782c0ff */
[----:B------:R-:W-:Y:S01]  /*b340*/  FMUL R37, R39, UR62 ;  /* 0x0000003e27257c20 */ /* 0x000fe20008400000 */
[----:B------:R-:W-:Y:S02]  /*b350*/  FSEL R36, R36, -INF , !P0 ;  /* 0xff80000024247808 */ /* 0x000fe40004000000 */
[----:B------:R-:W-:Y:S02]  /*b360*/  LOP3.LUT P0, RZ, R252, 0x1000, RZ, 0xc0, !PT ;  /* 0x00001000fcff7812 */ /* 0x000fe4000780c0ff */
[----:B------:R-:W-:Y:S01]  /*b370*/  FSEL R40, R40, -INF , !P1 ;  /* 0xff80000028287808 */ /* 0x000fe20004800000 */
[----:B------:R-:W-:Y:S01]  /*b380*/  FMUL R39, R41, UR62 ;  /* 0x0000003e29277c20 */ /* 0x000fe20008400000 */
[----:B------:R-:W-:Y:S01]  /*b390*/  LOP3.LUT P1, RZ, R3, 0x2000, RZ, 0xc0, !PT ;  /* 0x0000200003ff7812 */ /* 0x000fe2000782c0ff */
[----:B------:R-:W-:Y:S01]  /*b3a0*/  FMUL R41, R43, UR62 ;  /* 0x0000003e2b297c20 */ /* 0x000fe20008400000 */
[----:B------:R-:W-:-:S02]  /*b3b0*/  FSEL R22, R22, -INF , !P6 ;  /* 0xff80000016167808 */ /* 0x000fc40007000000 */
[----:B------:R-:W-:Y:S02]  /*b3c0*/  FSEL R37, R37, -INF , !P0 ;  /* 0xff80000025257808 */ /* 0x000fe40004000000 */
[----:B------:R-:W-:Y:S02]  /*b3d0*/  LOP3.LUT P6, RZ, R3, 0x10, RZ, 0xc0, !PT ;  /* 0x0000001003ff7812 */ /* 0x000fe400078cc0ff */
[----:B------:R-:W-:Y:S02]  /*b3e0*/  LOP3.LUT P0, RZ, R252, 0x800, RZ, 0xc0, !PT ;  /* 0x00000800fcff7812 */ /* 0x000fe4000780c0ff */
[----:B------:R-:W-:Y:S02]  /*b3f0*/  FSEL R41, R41, -INF , !P6 ;  /* 0xff80000029297808 */ /* 0x000fe40007000000 */
[----:B------:R-:W-:Y:S02]  /*b400*/  FSEL R38, R38, -INF , !P0 ;  /* 0xff80000026267808 */ /* 0x000fe40004000000 */
[----:B------:R-:W-:-:S02]  /*b410*/  LOP3.LUT P0, RZ, R252, 0x400, RZ, 0xc0, !PT ;  /* 0x00000400fcff7812 */ /* 0x000fc4000780c0ff */
[----:B------:R-:W-:Y:S02]  /*b420*/  LOP3.LUT P6, RZ, R3, 0x200000, RZ, 0xc0, !PT ;  /* 0x0020000003ff7812 */ /* 0x000fe400078cc0ff */
[----:B------:R-:W-:-:S04]  /*b430*/  LOP3.LUT R252, R252, 0xfffffdff, RZ, 0xc0, !PT ;  /* 0xfffffdfffcfc7812 */ /* 0x000fc800078ec0ff */
[----:B------:R-:W-:-:S04]  /*b440*/  @P1 LOP3.LUT R252, R252, 0x200, RZ, 0xfc, !PT ;  /* 0x00000200fcfc1812 */ /* 0x000fc800078efcff */
[----:B------:R-:W-:-:S04]  /*b450*/  LOP3.LUT R252, R252, 0xfffffffb, RZ, 0xc0, !PT ;  /* 0xfffffffbfcfc7812 */ /* 0x000fc800078ec0ff */
        /* <DEDUP_REMOVED lines=14> */
[----:B------:R-:W-:Y:S01]  /*b540*/  LOP3.LUT R252, R252, 0xffffff7f, RZ, 0xc0, !PT ;  /* 0xffffff7ffcfc7812 */ /* 0x000fe200078ec0ff */
[----:B------:R-:W-:Y:S01]  /*b550*/  FMUL R42, R44, UR62 ;  /* 0x0000003e2c2a7c20 */ /* 0x000fe20008400000 */
[----:B------:R-:W-:Y:S01]  /*b560*/  FMUL R43, R45, UR62 ;  /* 0x0000003e2d2b7c20 */ /* 0x000fe20008400000 */
[----:B------:R-:W-:Y:S01]  /*b570*/  FMUL R44, R46, UR62 ;  /* 0x0000003e2e2c7c20 */ /* 0x000fe20008400000 */
[----:B------:R-:W-:Y:S01]  /*b580*/  FMUL R45, R47, UR62 ;  /* 0x0000003e2f2d7c20 */ /* 0x000fe20008400000 */
[----:B------:R-:W-:Y:S01]  /*b590*/  FMUL R46, R48, UR62 ;  /* 0x0000003e302e7c20 */ /* 0x000fe20008400000 */
[----:B------:R-:W-:Y:S01]  /*b5a0*/  FMUL R47, R49, UR62 ;  /* 0x0000003e312f7c20 */ /* 0x000fe20008400000 */
[----:B------:R-:W-:Y:S01]  /*b5b0*/  FMUL R48, R50, UR62 ;  /* 0x0000003e32307c20 */ /* 0x000fe20008400000 */
[----:B------:R-:W-:-:S03]  /*b5c0*/  FMUL R49, R51, UR62 ;  /* 0x0000003e33317c20 */ /* 0x000fc60008400000 */
[----:B------:R-:W-:Y:S02]  /*b5d0*/  @P6 LOP3.LUT R252, R252, 0x80, RZ, 0xfc, !PT ;  /* 0x00000080fcfc6812 */ /* 0x000fe400078efcff */
[----:B------:R-:W-:Y:S01]  /*b5e0*/  LOP3.LUT P6, RZ, R3, 0x8000, RZ, 0xc0, !PT ;  /* 0x0000800003ff7812 */ /* 0x000fe200078cc0ff */
        /* <DEDUP_REMOVED lines=12> */
[----:B------:R-:W-:Y:S01]  /*b6b0*/  LOP3.LUT R252, R252, 0xfffffeff, RZ, 0xc0, !PT ;  /* 0xfffffefffcfc7812 */ /* 0x000fe200078ec0ff */
[----:B------:R-:W2:Y:S01]  /*b6c0*/  LDL.LU R63, [R1+0x18] ;  /* 0x00001800013f7983 */ /* 0x000ea20000300800 */
[----:B------:R-:W-:-:S03]  /*b6d0*/  FMUL R62, R64, UR62 ;  /* 0x0000003e403e7c20 */ /* 0x000fc60008400000 */
[----:B------:R-:W3:Y:S01]  /*b6e0*/  LDL.LU R64, [R1+0x8] ;  /* 0x0000080001407983 */ /* 0x000ee20000300800 */
[----:B------:R-:W-:Y:S02]  /*b6f0*/  @P6 LOP3.LUT R252, R252, 0x100, RZ, 0xfc, !PT ;  /* 0x00000100fcfc6812 */ /* 0x000fe400078efcff */
[----:B------:R-:W-:-:S04]  /*b700*/  LOP3.LUT P6, RZ, R3, 0x4000, RZ, 0xc0, !PT ;  /* 0x0000400003ff7812 */ /* 0x000fc800078cc0ff */
[----:B------:R-:W-:Y:S02]  /*b710*/  FSEL R51, R51, -INF , !P6 ;  /* 0xff80000033337808 */ /* 0x000fe40007000000 */
        /* <DEDUP_REMOVED lines=10> */
[C---:B------:R-:W-:Y:S02]  /*b7c0*/  LOP3.LUT P6, RZ, R252.reuse, 0x8, RZ, 0xc0, !PT ;  /* 0x00000008fcff7812 */ /* 0x040fe400078cc0ff */
[----:B------:R-:W-:Y:S02]  /*b7d0*/  FSEL R27, R27, -INF , !P5 ;  /* 0xff8000001b1b7808 */ /* 0x000fe40006800000 */
[----:B------:R-:W-:Y:S02]  /*b7e0*/  LOP3.LUT P5, RZ, R3, 0x20, RZ, 0xc0, !PT ;  /* 0x0000002003ff7812 */ /* 0x000fe400078ac0ff */
[----:B------:R-:W-:Y:S02]  /*b7f0*/  FSEL R57, R57, -INF , !P6 ;  /* 0xff80000039397808 */ /* 0x000fe40007000000 */
[----:B------:R-:W-:-:S02]  /*b800*/  LOP3.LUT P6, RZ, R252, 0x4, RZ, 0xc0, !PT ;  /* 0x00000004fcff7812 */ /* 0x000fc400078cc0ff */
[----:B------:R-:W-:Y:S02]  /*b810*/  FSEL R42, R42, -INF , !P5 ;  /* 0xff8000002a2a7808 */ /* 0x000fe40006800000 */
[C---:B------:R-:W-:Y:S02]  /*b820*/  LOP3.LUT P1, RZ, R3.reuse, 0x1000, RZ, 0xc0, !PT ;  /* 0x0000100003ff7812 */ /* 0x040fe4000782c0ff */
[----:B------:R-:W-:Y:S02]  /*b830*/  LOP3.LUT P5, RZ, R3, 0x400000, RZ, 0xc0, !PT ;  /* 0x0040000003ff7812 */ /* 0x000fe400078ac0ff */
[----:B------:R-:W-:Y:S02]  /*b840*/  FSEL R58, R58, -INF , !P6 ;  /* 0xff8000003a3a7808 */ /* 0x000fe40007000000 */
[----:B------:R-:W-:Y:S02]  /*b850*/  LOP3.LUT P6, RZ, R252, 0x2, RZ, 0xc0, !PT ;  /* 0x00000002fcff7812 */ /* 0x000fe400078cc0ff */
[----:B------:R-:W-:-:S02]  /*b860*/  FSEL R49, R49, -INF , !P1 ;  /* 0xff80000031317808 */ /* 0x000fc40004800000 */
[----:B------:R-:W-:Y:S02]  /*b870*/  FSEL R59, R59, -INF , !P5 ;  /* 0xff8000003b3b7808 */ /* 0x000fe40006800000 */
[C---:B------:R-:W-:Y:S02]  /*b880*/  LOP3.LUT P1, RZ, R252.reuse, 0x200, RZ, 0xc0, !PT ;  /* 0x00000200fcff7812 */ /* 0x040fe4000782c0ff */
[----:B------:R-:W-:Y:S02]  /*b890*/  LOP3.LUT P5, RZ, R252, 0x1, RZ, 0xc0, !PT ;  /* 0x00000001fcff7812 */ /* 0x000fe400078ac0ff */
[----:B------:R-:W3:Y:S01]  /*b8a0*/  LDL.LU R252, [R1+0x24] ;  /* 0x0000240001fc7983 */ /* 0x000ee20000300800 */
[----:B-----5:R-:W-:-:S03]  /*b8b0*/  ISETP.GT.U32.AND.EX P6, PT, R251, RZ, PT, P6 ;  /* 0x000000fffb00720c */ /* 0x020fc60003fc4160 */
[----:B------:R-:W5:Y:S01]  /*b8c0*/  LDL.LU R251, [R1+0x28] ;  /* 0x0000280001fb7983 */ /* 0x000f620000300800 */
[----:B------:R-:W-:Y:S02]  /*b8d0*/  FSEL R39, R39, -INF , !P0 ;  /* 0xff80000027277808 */ /* 0x000fe40004000000 */
[----:B------:R-:W-:Y:S01]  /*b8e0*/  LOP3.LUT P0, RZ, R3, 0x800, RZ, 0xc0, !PT ;  /* 0x0000080003ff7812 */ /* 0x000fe2000780c0ff */
[----:B------:R-:W-:-:S03]  /*b8f0*/  FMUL R65, R65, UR62 ;  /* 0x0000003e41417c20 */ /* 0x000fc60008400000 */
[----:B------:R-:W-:Y:S02]  /*b900*/  FSEL R48, R48, -INF , !P0 ;  /* 0xff80000030307808 */ /* 0x000fe40004000000 */
[----:B------:R-:W-:Y:S01]  /*b910*/  LOP3.LUT P0, RZ, R3, 0x4000000, RZ, 0xc0, !PT ;  /* 0x0400000003ff7812 */ /* 0x000fe2000780c0ff */
[----:B------:R-:W-:Y:S01]  /*b920*/  FMUL R67, R67, UR62 ;  /* 0x0000003e43437c20 */ /* 0x000fe20008400000 */
[----:B------:R-:W-:Y:S02]  /*b930*/  FSEL R50, R50, -INF , !P1 ;  /* 0xff80000032327808 */ /* 0x000fe40004800000 */
[----:B------:R-:W-:Y:S02]  /*b940*/  LOP3.LUT P1, RZ, R3, 0x8000000, RZ, 0xc0, !PT ;  /* 0x0800000003ff7812 */ /* 0x000fe4000782c0ff */
[----:B------:R-:W-:Y:S02]  /*b950*/  FSEL R65, R65, -INF , !P0 ;  /* 0xff80000041417808 */ /* 0x000fe40004000000 */
[----:B------:R-:W-:-:S02]  /*b960*/  FSEL R67, R67, -INF , !P1 ;  /* 0xff80000043437808 */ /* 0x000fc40004800000 */
[-C--:B----4-:R-:W-:Y:S01]  /*b970*/  ISETP.GT.U32.AND P1, PT, R244, R132.reuse, PT ;  /* 0x00000084f400720c */ /* 0x090fe20003f24070 */
[----:B------:R-:W-:Y:S01]  /*b980*/  FMUL R68, R68, UR62 ;  /* 0x0000003e44447c20 */ /* 0x000fe20008400000 */
[----:B--2---:R-:W-:Y:S02]  /*b990*/  ISETP.GT.U32.AND.EX P5, PT, R63, RZ, PT, P5 ;  /* 0x000000ff3f00720c */ /* 0x004fe40003fa4150 */
[----:B---3--:R-:W-:Y:S02]  /*b9a0*/  ISETP.GT.U32.AND P0, PT, R64, R132, PT ;  /* 0x000000844000720c */ /* 0x008fe40003f04070 */
[----:B------:R-:W2:Y:S04]  /*b9b0*/  LDL.LU R64, [R1+0x4] ;  /* 0x0000040001407983 */ /* 0x000ea80000300800 */
[----:B------:R-:W3:Y:S04]  /*b9c0*/  LDL.LU R244, [R1+0x234] ;  /* 0x0002340001f47983 */ /* 0x000ee80000300800 */
[----:B------:R-:W4:Y:S01]  /*b9d0*/  LDL.LU R63, [R1] ;  /* 0x00000000013f7983 */ /* 0x000f220000300800 */
[----:B------:R-:W-:-:S03]  /*b9e0*/  ISETP.GT.U32.AND.EX P0, PT, R133, RZ, PT, P0 ;  /* 0x000000ff8500720c */ /* 0x000fc60003f04100 */
[----:B------:R-:W3:Y:S01]  /*b9f0*/  LDL.LU R133, [R1+0x230] ;  /* 0x0002300001857983 */ /* 0x000ee20000300800 */
[----:B------:R-:W-:Y:S02]  /*ba00*/  FSEL R68, R68, -INF , !P0 ;  /* 0xff80000044447808 */ /* 0x000fe40004000000 */
[----:B------:R-:W-:Y:S02]  /*ba10*/  ISETP.GT.U32.AND P0, PT, R134, R132, PT ;  /* 0x000000848600720c */ /* 0x000fe40003f04070 */
[----:B------:R-:W3:Y:S02]  /*ba20*/  LDL.LU R134, [R1+0x22c] ;  /* 0x00022c0001867983 */ /* 0x000ee40000300800 */
[----:B-----5:R-:W-:Y:S02]  /*ba30*/  ISETP.GT.U32.AND.EX P0, PT, R251, RZ, PT, P0 ;  /* 0x000000fffb00720c */ /* 0x020fe40003f04100 */
[----:B------:R-:W5:Y:S01]  /*ba40*/  LDL.LU R251, [R1+0x10] ;  /* 0x0000100001fb7983 */ /* 0x000f620000300800 */
[----:B------:R-:W-:Y:S01]  /*ba50*/  FMUL R70, R70, UR62 ;  /* 0x0000003e46467c20 */ /* 0x000fe20008400000 */
[----:B------:R-:W-:-:S04]  /*ba60*/  FMUL R72, R72, UR62 ;  /* 0x0000003e48487c20 */ /* 0x000fc80008400000 */
[----:B------:R-:W-:Y:S01]  /*ba70*/  FSEL R70, R70, -INF , !P0 ;  /* 0xff80000046467808 */ /* 0x000fe20004000000 */
[----:B------:R-:W-:Y:S01]  /*ba80*/  FMUL R71, R71, UR62 ;  /* 0x0000003e47477c20 */ /* 0x000fe20008400000 */
[----:B------:R-:W-:Y:S01]  /*ba90*/  ISETP.GT.U32.AND.EX P1, PT, R252, RZ, PT, P1 ;  /* 0x000000fffc00720c */ /* 0x000fe20003f24110 */
[----:B------:R-:W-:-:S03]  /*baa0*/  FMUL R74, R74, UR62 ;  /* 0x0000003e4a4a7c20 */ /* 0x000fc60008400000 */
[----:B------:R-:W-:Y:S02]  /*bab0*/  FSEL R71, R71, -INF , !P1 ;  /* 0xff80000047477808 */ /* 0x000fe40004800000 */
[----:B------:R-:W-:Y:S01]  /*bac0*/  ISETP.GT.U32.AND P1, PT, R138, R132, PT ;  /* 0x000000848a00720c */ /* 0x000fe20003f24070 */
[----:B------:R-:W-:-:S03]  /*bad0*/  FMUL R75, R75, UR62 ;  /* 0x0000003e4b4b7c20 */ /* 0x000fc60008400000 */
[----:B------:R-:W-:-:S04]  /*bae0*/  ISETP.GT.U32.AND.EX P1, PT, R143, RZ, PT, P1 ;  /* 0x000000ff8f00720c */ /* 0x000fc80003f24110 */
[----:B------:R-:W-:Y:S02]  /*baf0*/  FSEL R75, R75, -INF , !P1 ;  /* 0xff8000004b4b7808 */ /* 0x000fe40004800000 */
[----:B------:R-:W-:-:S04]  /*bb00*/  ISETP.GT.U32.AND P1, PT, R144, R132, PT ;  /* 0x000000849000720c */ /* 0x000fc80003f24070 */
[----:B------:R-:W-:Y:S01]  /*bb10*/  ISETP.GT.U32.AND.EX P1, PT, R149, RZ, PT, P1 ;  /* 0x000000ff9500720c */ /* 0x000fe20003f24110 */
[----:B------:R-:W-:Y:S01]  /*bb20*/  FMUL R82, R82, UR62 ;  /* 0x0000003e52527c20 */ /* 0x000fe20008400000 */
[----:B------:R-:W-:Y:S01]  /*bb30*/  FMUL R69, R69, UR62 ;  /* 0x0000003e45457c20 */ /* 0x000fe20008400000 */
[----:B------:R-:W-:-:S04]  /*bb40*/  FMUL R73, R73, UR62 ;  /* 0x0000003e49497c20 */ /* 0x000fc80008400000 */
[----:B------:R-:W-:Y:S02]  /*bb50*/  FSEL R69, R69, -INF , !P5 ;  /* 0xff80000045457808 */ /* 0x000fe40006800000 */
[----:B------:R-:W-:-:S04]  /*bb60*/  ISETP.GT.U32.AND P5, PT, R137, R132, PT ;  /* 0x000000848900720c */ /* 0x000fc80003fa4070 */
[----:B------:R-:W-:-:S04]  /*bb70*/  ISETP.GT.U32.AND.EX P5, PT, R139, RZ, PT, P5 ;  /* 0x000000ff8b00720c */ /* 0x000fc80003fa4150 */
[----:B------:R-:W-:Y:S02]  /*bb80*/  FSEL R73, R73, -INF , !P5 ;  /* 0xff80000049497808 */ /* 0x000fe40006800000 */
[----:B------:R-:W-:-:S04]  /*bb90*/  ISETP.GT.U32.AND P5, PT, R142, R132, PT ;  /* 0x000000848e00720c */ /* 0x000fc80003fa4070 */
[----:B------:R-:W-:Y:S02]  /*bba0*/  ISETP.GT.U32.AND.EX P5, PT, R147, RZ, PT, P5 ;  /* 0x000000ff9300720c */ /* 0x000fe40003fa4150 */
[----:B------:R-:W-:Y:S02]  /*bbb0*/  FSEL R28, R28, -INF , !P4 ;  /* 0xff8000001c1c7808 */ /* 0x000fe40006000000 */
[----:B------:R-:W-:Y:S02]  /*bbc0*/  FSEL R29, R29, -INF , !P3 ;  /* 0xff8000001d1d7808 */ /* 0x000fe40005800000 */
[----:B------:R-:W-:Y:S02]  /*bbd0*/  FSEL R30, R30, -INF , !P2 ;  /* 0xff8000001e1e7808 */ /* 0x000fe40005000000 */
[----:B--2---:R-:W-:-:S04]  /*bbe0*/  ISETP.GT.U32.AND P0, PT, R64, R132, PT ;  /* 0x000000844000720c */ /* 0x004fc80003f04070 */
[----:B----4-:R-:W-:-:S04]  /*bbf0*/  ISETP.GT.U32.AND.EX P0, PT, R63, RZ, PT, P0 ;  /* 0x000000ff3f00720c */ /* 0x010fc80003f04100 */
[----:B------:R-:W-:Y:S02]  /*bc00*/  FSEL R72, R72, -INF , !P0 ;  /* 0xff80000048487808 */ /* 0x000fe40004000000 */
[----:B------:R-:W-:-:S04]  /*bc10*/  ISETP.GT.U32.AND P0, PT, R136, R132, PT ;  /* 0x000000848800720c */ /* 0x000fc80003f04070 */
[----:B------:R-:W-:-:S04]  /*bc20*/  ISETP.GT.U32.AND.EX P0, PT, R141, RZ, PT, P0 ;  /* 0x000000ff8d00720c */ /* 0x000fc80003f04100 */
[----:B------:R-:W-:Y:S02]  /*bc30*/  FSEL R74, R74, -INF , !P0 ;  /* 0xff8000004a4a7808 */ /* 0x000fe40004000000 */
[----:B------:R-:W-:Y:S01]  /*bc40*/  ISETP.GT.U32.AND P0, PT, R140, R132, PT ;  /* 0x000000848c00720c */ /* 0x000fe20003f04070 */
[----:B------:R-:W-:Y:S01]  /*bc50*/  FMUL R63, R76, UR62 ;  /* 0x0000003e4c3f7c20 */ /* 0x000fe20008400000 */
[----:B------:R-:W-:Y:S01]  /*bc60*/  FMUL R64, R77, UR62 ;  /* 0x0000003e4d407c20 */ /* 0x000fe20008400000 */
[----:B------:R-:W-:Y:S01]  /*bc70*/  FMUL R77, R78, UR62 ;  /* 0x0000003e4e4d7c20 */ /* 0x000fe20008400000 */
[----:B------:R-:W-:Y:S01]  /*bc80*/  ISETP.GT.U32.AND.EX P0, PT, R145, RZ, PT, P0 ;  /* 0x000000ff9100720c */ /* 0x000fe20003f04100 */
[----:B------:R-:W-:-:S03]  /*bc90*/  FMUL R78, R79, UR62 ;  /* 0x0000003e4f4e7c20 */ /* 0x000fc60008400000 */
[----:B------:R-:W-:Y:S02]  /*bca0*/  FSEL R63, R63, -INF , !P0 ;  /* 0xff8000003f3f7808 */ /* 0x000fe40004000000 */
[-C--:B------:R-:W-:Y:S02]  /*bcb0*/  ISETP.GT.U32.AND P0, PT, R148, R132.reuse, PT ;  /* 0x000000849400720c */ /* 0x080fe40003f04070 */
[----:B------:R-:W-:Y:S02]  /*bcc0*/  FSEL R77, R77, -INF , !P1 ;  /* 0xff8000004d4d7808 */ /* 0x000fe40004800000 */
[----:B------:R-:W-:Y:S01]  /*bcd0*/  ISETP.GT.U32.AND P1, PT, R150, R132, PT ;  /* 0x000000849600720c */ /* 0x000fe20003f24070 */
[----:B------:R-:W-:Y:S01]  /*bce0*/  FMUL R79, R80, UR62 ;  /* 0x0000003e504f7c20 */ /* 0x000fe20008400000 */
[----:B------:R-:W-:Y:S01]  /*bcf0*/  ISETP.GT.U32.AND.EX P0, PT, R153, RZ, PT, P0 ;  /* 0x000000ff9900720c */ /* 0x000fe20003f04100 */
[----:B------:R-:W-:Y:S01]  /*bd00*/  FMUL R80, R81, UR62 ;  /* 0x0000003e51507c20 */ /* 0x000fe20008400000 */
[----:B------:R-:W-:-:S02]  /*bd10*/  ISETP.GT.U32.AND.EX P1, PT, R155, RZ, PT, P1 ;  /* 0x000000ff9b00720c */ /* 0x000fc40003f24110 */
[----:B------:R-:W-:Y:S02]  /*bd20*/  FSEL R79, R79, -INF , !P0 ;  /* 0xff8000004f4f7808 */ /* 0x000fe40004000000 */
[-C--:B------:R-:W-:Y:S02]  /*bd30*/  ISETP.GT.U32.AND P0, PT, R152, R132.reuse, PT ;  /* 0x000000849800720c */ /* 0x080fe40003f04070 */
[----:B------:R-:W-:Y:S02]  /*bd40*/  FSEL R80, R80, -INF , !P1 ;  /* 0xff80000050507808 */ /* 0x000fe40004800000 */
[----:B------:R-:W-:Y:S01]  /*bd50*/  ISETP.GT.U32.AND P1, PT, R0, R132, PT ;  /* 0x000000840000720c */ /* 0x000fe20003f24070 */
[----:B------:R-:W-:Y:S01]  /*bd60*/  FMUL R76, R4, UR62 ;  /* 0x0000003e044c7c20 */ /* 0x000fe20008400000 */
[----:B------:R-:W-:Y:S02]  /*bd70*/  ISETP.GT.U32.AND.EX P0, PT, R157, RZ, PT, P0 ;  /* 0x000000ff9d00720c */ /* 0x000fe40003f04100 */
[----:B------:R-:W-:-:S02]  /*bd80*/  ISETP.GT.U32.AND.EX P1, PT, R2, RZ, PT, P1 ;  /* 0x000000ff0200720c */ /* 0x000fc40003f24110 */
[----:B------:R-:W-:Y:S02]  /*bd90*/  FSEL R4, R82, -INF , !P0 ;  /* 0xff80000052047808 */ /* 0x000fe40004000000 */
[----:B------:R-:W-:Y:S02]  /*bda0*/  FSEL R82, R76, -INF , !P1 ;  /* 0xff8000004c527808 */ /* 0x000fe40004800000 */
[----:B------:R-:W-:Y:S02]  /*bdb0*/  FSEL R64, R64, -INF , !P5 ;  /* 0xff80000040407808 */ /* 0x000fe40006800000 */
[----:B------:R-:W-:-:S04]  /*bdc0*/  ISETP.GT.U32.AND P5, PT, R146, R132, PT ;  /* 0x000000849200720c */ /* 0x000fc80003fa4070 */
[----:B------:R-:W-:-:S04]  /*bdd0*/  ISETP.GT.U32.AND.EX P5, PT, R151, RZ, PT, P5 ;  /* 0x000000ff9700720c */ /* 0x000fc80003fa4150 */
[----:B------:R-:W-:Y:S02]  /*bde0*/  FSEL R78, R78, -INF , !P5 ;  /* 0xff8000004e4e7808 */ /* 0x000fe40006800000 */
[----:B------:R-:W-:Y:S01]  /*bdf0*/  ISETP.GT.U32.AND P5, PT, R154, R132, PT ;  /* 0x000000849a00720c */ /* 0x000fe20003fa4070 */
[----:B------:R-:W-:-:S03]  /*be00*/  FMUL R81, R83, UR62 ;  /* 0x0000003e53517c20 */ /* 0x000fc60008400000 */
[----:B------:R-:W-:Y:S02]  /*be10*/  ISETP.GT.U32.AND.EX P5, PT, R159, RZ, PT, P5 ;  /* 0x000000ff9f00720c */ /* 0x000fe40003fa4150 */
[-C--:B------:R-:W-:Y:S02]  /*be20*/  ISETP.GT.U32.AND P1, PT, R158, R132.reuse, PT ;  /* 0x000000849e00720c */ /* 0x080fe40003f24070 */
[----:B------:R-:W-:Y:S02]  /*be30*/  FSEL R81, R81, -INF , !P5 ;  /* 0xff80000051517808 */ /* 0x000fe40006800000 */
[----:B------:R-:W-:Y:S01]  /*be40*/  ISETP.GT.U32.AND P5, PT, R156, R132, PT ;  /* 0x000000849c00720c */ /* 0x000fe20003fa4070 */
[----:B------:R-:W-:Y:S01]  /*be50*/  FMUL R83, R84, UR62 ;  /* 0x0000003e54537c20 */ /* 0x000fe20008400000 */
[----:B------:R-:W-:Y:S01]  /*be60*/  FMUL R84, R85, UR62 ;  /* 0x0000003e55547c20 */ /* 0x000fe20008400000 */
[----:B------:R-:W-:Y:S02]  /*be70*/  ISETP.GT.U32.AND.EX P1, PT, R163, RZ, PT, P1 ;  /* 0x000000ffa300720c */ /* 0x000fe40003f24110 */
[----:B------:R-:W-:-:S02]  /*be80*/  ISETP.GT.U32.AND.EX P5, PT, R161, RZ, PT, P5 ;  /* 0x000000ffa100720c */ /* 0x000fc40003fa4150 */
[----:B-----5:R-:W-:-:S04]  /*be90*/  FMNMX3 R76, R82, R251, R135, !PT ;  /* 0x000000fb524c7276 */ /* 0x020fc80007800087 */
[----:B------:R-:W-:-:S04]  /*bea0*/  FMNMX3 R76, R76, R5, R6, !PT ;  /* 0x000000054c4c7276 */ /* 0x000fc80007800006 */
        /* <DEDUP_REMOVED lines=8> */
[----:B------:R-:W-:Y:S02]  /*bf30*/  FMNMX3 R76, R76, R23, R24, !PT ;  /* 0x000000174c4c7276 */ /* 0x000fe40007800018 */
[----:B------:R-:W-:Y:S02]  /*bf40*/  FSEL R83, R83, -INF , !P5 ;  /* 0xff80000053537808 */ /* 0x000fe40006800000 */
[----:B------:R-:W-:Y:S02]  /*bf50*/  FMNMX3 R76, R76, R25, R26, !PT ;  /* 0x000000194c4c7276 */ /* 0x000fe4000780001a */
[-C--:B------:R-:W-:Y:S02]  /*bf60*/  ISETP.GT.U32.AND P5, PT, R160, R132.reuse, PT ;  /* 0x00000084a000720c */ /* 0x080fe40003fa4070 */
[----:B------:R-:W-:Y:S02]  /*bf70*/  FSEL R84, R84, -INF , !P1 ;  /* 0xff80000054547808 */ /* 0x000fe40004800000 */
[----:B------:R-:W-:-:S02]  /*bf80*/  ISETP.GT.U32.AND P1, PT, R162, R132, PT ;  /* 0x00000084a200720c */ /* 0x000fc40003f24070 */
[----:B------:R-:W-:Y:S01]  /*bf90*/  FMNMX3 R76, R76, R27, R28, !PT ;  /* 0x0000001b4c4c7276 */ /* 0x000fe2000780001c */
[----:B------:R-:W-:Y:S01]  /*bfa0*/  FMUL R85, R86, UR62 ;  /* 0x0000003e56557c20 */ /* 0x000fe20008400000 */
[----:B------:R-:W-:Y:S01]  /*bfb0*/  ISETP.GT.U32.AND.EX P5, PT, R165, RZ, PT, P5 ;  /* 0x000000ffa500720c */ /* 0x000fe20003fa4150 */
[----:B------:R-:W-:Y:S01]  /*bfc0*/  FMUL R86, R87, UR62 ;  /* 0x0000003e57567c20 */ /* 0x000fe20008400000 */
[----:B------:R-:W-:Y:S02]  /*bfd0*/  ISETP.GT.U32.AND.EX P1, PT, R167, RZ, PT, P1 ;  /* 0x000000ffa700720c */ /* 0x000fe40003f24110 */
[----:B------:R-:W-:Y:S02]  /*bfe0*/  FMNMX3 R76, R76, R29, R30, !PT ;  /* 0x0000001d4c4c7276 */ /* 0x000fe4000780001e */
[----:B------:R-:W-:Y:S02]  /*bff0*/  FSEL R85, R85, -INF , !P5 ;  /* 0xff80000055557808 */ /* 0x000fe40006800000 */
[----:B------:R-:W-:-:S02]  /*c000*/  ISETP.GT.U32.AND P5, PT, R164, R132, PT ;  /* 0x00000084a400720c */ /* 0x000fc40003fa4070 */
[----:B------:R-:W-:Y:S02]  /*c010*/  FSEL R86, R86, -INF , !P1 ;  /* 0xff80000056567808 */ /* 0x000fe40004800000 */
[----:B------:R-:W-:Y:S02]  /*c020*/  FMNMX3 R76, R76, R31, R32, !PT ;  /* 0x0000001f4c4c7276 */ /* 0x000fe40007800020 */
[----:B------:R-:W-:Y:S01]  /*c030*/  ISETP.GT.U32.AND P1, PT, R166, R132, PT ;  /* 0x00000084a600720c */ /* 0x000fe20003f24070 */
[----:B------:R-:W-:Y:S01]  /*c040*/  FMUL R87, R88, UR62 ;  /* 0x0000003e58577c20 */ /* 0x000fe20008400000 */
[----:B------:R-:W-:Y:S01]  /*c050*/  ISETP.GT.U32.AND.EX P5, PT, R169, RZ, PT, P5 ;  /* 0x000000ffa900720c */ /* 0x000fe20003fa4150 */
[----:B------:R-:W-:Y:S01]  /*c060*/  FMUL R88, R89, UR62 ;  /* 0x0000003e59587c20 */ /* 0x000fe20008400000 */
[----:B------:R-:W-:Y:S02]  /*c070*/  FMNMX3 R76, R76, R33, R34, !PT ;  /* 0x000000214c4c7276 */ /* 0x000fe40007800022 */
[----:B------:R-:W-:-:S02]  /*c080*/  ISETP.GT.U32.AND.EX P1, PT, R171, RZ, PT, P1 ;  /* 0x000000ffab00720c */ /* 0x000fc40003f24110 */
[----:B------:R-:W-:Y:S02]  /*c090*/  FSEL R87, R87, -INF , !P5 ;  /* 0xff80000057577808 */ /* 0x000fe40006800000 */
[----:B------:R-:W-:Y:S02]  /*c0a0*/  FMNMX3 R76, R76, R35, R36, !PT ;  /* 0x000000234c4c7276 */ /* 0x000fe40007800024 */
[-C--:B------:R-:W-:Y:S02]  /*c0b0*/  ISETP.GT.U32.AND P5, PT, R168, R132.reuse, PT ;  /* 0x00000084a800720c */ /* 0x080fe40003fa4070 */
[----:B------:R-:W-:Y:S02]  /*c0c0*/  FSEL R88, R88, -INF , !P1 ;  /* 0xff80000058587808 */ /* 0x000fe40004800000 */
[----:B------:R-:W-:Y:S01]  /*c0d0*/  ISETP.GT.U32.AND P1, PT, R170, R132, PT ;  /* 0x00000084aa00720c */ /* 0x000fe20003f24070 */
[----:B------:R-:W-:Y:S01]  /*c0e0*/  FMUL R89, R90, UR62 ;  /* 0x0000003e5a597c20 */ /* 0x000fe20008400000 */
[----:B------:R-:W-:Y:S01]  /*c0f0*/  FMNMX3 R76, R76, R37, R38, !PT ;  /* 0x000000254c4c7276 */ /* 0x000fe20007800026 */
[----:B------:R-:W-:Y:S01]  /*c100*/  FMUL R90, R91, UR62 ;  /* 0x0000003e5b5a7c20 */ /* 0x000fe20008400000 */
[----:B------:R-:W-:-:S02]  /*c110*/  ISETP.GT.U32.AND.EX P5, PT, R173, RZ, PT, P5 ;  /* 0x000000ffad00720c */ /* 0x000fc40003fa4150 */
[----:B------:R-:W-:Y:S02]  /*c120*/  ISETP.GT.U32.AND.EX P1, PT, R175, RZ, PT, P1 ;  /* 0x000000ffaf00720c */ /* 0x000fe40003f24110 */
[C---:B------:R-:W-:Y:S02]  /*c130*/  LOP3.LUT P3, RZ, R3.reuse, 0x80, RZ, 0xc0, !PT ;  /* 0x0000008003ff7812 */ /* 0x040fe4000786c0ff */
[----:B------:R-:W-:Y:S02]  /*c140*/  LOP3.LUT P4, RZ, R3, 0x40, RZ, 0xc0, !PT ;  /* 0x0000004003ff7812 */ /* 0x000fe4000788c0ff */
[----:B------:R-:W-:Y:S02]  /*c150*/  FMNMX3 R76, R76, R39, R40, !PT ;  /* 0x000000274c4c7276 */ /* 0x000fe40007800028 */
[----:B------:R-:W-:Y:S02]  /*c160*/  FSEL R89, R89, -INF , !P5 ;  /* 0xff80000059597808 */ /* 0x000fe40006800000 */
[----:B------:R-:W-:-:S02]  /*c170*/  ISETP.GT.U32.AND P5, PT, R172, R132, PT ;  /* 0x00000084ac00720c */ /* 0x000fc40003fa4070 */
[----:B------:R-:W-:Y:S02]  /*c180*/  FSEL R90, R90, -INF , !P1 ;  /* 0xff8000005a5a7808 */ /* 0x000fe40004800000 */
[----:B------:R-:W-:Y:S02]  /*c190*/  LOP3.LUT P2, RZ, R3, 0x100, RZ, 0xc0, !PT ;  /* 0x0000010003ff7812 */ /* 0x000fe4000784c0ff */
[----:B------:R-:W-:Y:S02]  /*c1a0*/  FSEL R44, R44, -INF , !P3 ;  /* 0xff8000002c2c7808 */ /* 0x000fe40005800000 */
[----:B------:R-:W-:Y:S01]  /*c1b0*/  ISETP.GT.U32.AND P1, PT, R174, R132, PT ;  /* 0x00000084ae00720c */ /* 0x000fe20003f24070 */
[----:B------:R-:W-:Y:S01]  /*c1c0*/  FMUL R91, R92, UR62 ;  /* 0x0000003e5c5b7c20 */ /* 0x000fe20008400000 */
[----:B------:R-:W-:Y:S02]  /*c1d0*/  FSEL R43, R43, -INF , !P4 ;  /* 0xff8000002b2b7808 */ /* 0x000fe40006000000 */
[----:B------:R-:W-:-:S02]  /*c1e0*/  LOP3.LUT P3, RZ, R3, 0x200, RZ, 0xc0, !PT ;  /* 0x0000020003ff7812 */ /* 0x000fc4000786c0ff */
[----:B------:R-:W-:Y:S01]  /*c1f0*/  FMNMX3 R76, R76, R41, R42, !PT ;  /* 0x000000294c4c7276 */ /* 0x000fe2000780002a */
[----:B------:R-:W-:Y:S01]  /*c200*/  FMUL R92, R93, UR62 ;  /* 0x0000003e5d5c7c20 */ /* 0x000fe20008400000 */
[----:B------:R-:W-:Y:S02]  /*c210*/  ISETP.GT.U32.AND.EX P5, PT, R177, RZ, PT, P5 ;  /* 0x000000ffb100720c */ /* 0x000fe40003fa4150 */
[----:B------:R-:W-:Y:S02]  /*c220*/  FSEL R45, R45, -INF , !P2 ;  /* 0xff8000002d2d7808 */ /* 0x000fe40005000000 */
[----:B------:R-:W-:Y:S02]  /*c230*/  ISETP.GT.U32.AND.EX P1, PT, R179, RZ, PT, P1 ;  /* 0x000000ffb300720c */ /* 0x000fe40003f24110 */
[----:B------:R-:W-:Y:S02]  /*c240*/  LOP3.LUT P2, RZ, R3, 0x400, RZ, 0xc0, !PT ;  /* 0x0000040003ff7812 */ /* 0x000fe4000784c0ff */
[----:B------:R-:W-:-:S02]  /*c250*/  FSEL R46, R46, -INF , !P3 ;  /* 0xff8000002e2e7808 */ /* 0x000fc40005800000 */
[----:B------:R-:W-:Y:S02]  /*c260*/  FMNMX3 R76, R76, R43, R44, !PT ;  /* 0x0000002b4c4c7276 */ /* 0x000fe4000780002c */
[----:B------:R-:W-:Y:S02]  /*c270*/  FSEL R91, R91, -INF , !P5 ;  /* 0xff8000005b5b7808 */ /* 0x000fe40006800000 */
[-C--:B------:R-:W-:Y:S02]  /*c280*/  ISETP.GT.U32.AND P5, PT, R176, R132.reuse, PT ;  /* 0x00000084b000720c */ /* 0x080fe40003fa4070 */
[----:B------:R-:W-:Y:S02]  /*c290*/  FSEL R92, R92, -INF , !P1 ;  /* 0xff8000005c5c7808 */ /* 0x000fe40004800000 */
        /* <DEDUP_REMOVED lines=24> */
[----:B------:R-:W-:Y:S01]  /*c420*/  LOP3.LUT P4, RZ, R3, 0x800000, RZ, 0xc0, !PT ;  /* 0x0080000003ff7812 */ /* 0x000fe2000788c0ff */
[----:B------:R-:W-:Y:S01]  /*c430*/  FMUL R98, R99, UR62 ;  /* 0x0000003e63627c20 */ /* 0x000fe20008400000 */
[----:B------:R-:W-:-:S02]  /*c440*/  FMNMX3 R76, R76, R55, R56, !PT ;  /* 0x000000374c4c7276 */ /* 0x000fc40007800038 */
[----:B------:R-:W-:Y:S02]  /*c450*/  ISETP.GT.U32.AND.EX P5, PT, R189, RZ, PT, P5 ;  /* 0x000000ffbd00720c */ /* 0x000fe40003fa4150 */
[----:B------:R-:W-:Y:S02]  /*c460*/  ISETP.GT.U32.AND.EX P1, PT, R191, RZ, PT, P1 ;  /* 0x000000ffbf00720c */ /* 0x000fe40003f24110 */
[C---:B------:R-:W-:Y:S02]  /*c470*/  LOP3.LUT P3, RZ, R3.reuse, 0x1000000, RZ, 0xc0, !PT ;  /* 0x0100000003ff7812 */ /* 0x040fe4000786c0ff */
[----:B------:R-:W-:Y:S02]  /*c480*/  LOP3.LUT P2, RZ, R3, 0x2000000, RZ, 0xc0, !PT ;  /* 0x0200000003ff7812 */ /* 0x000fe4000784c0ff */
[----:B------:R-:W-:Y:S02]  /*c490*/  FSEL R60, R60, -INF , !P4 ;  /* 0xff8000003c3c7808 */ /* 0x000fe40006000000 */
[----:B------:R-:W-:-:S02]  /*c4a0*/  FMNMX3 R76, R76, R57, R58, !PT ;  /* 0x000000394c4c7276 */ /* 0x000fc4000780003a */
[----:B------:R-:W-:Y:S01]  /*c4b0*/  FSEL R97, R97, -INF , !P5 ;  /* 0xff80000061617808 */ /* 0x000fe20006800000 */
[----:B------:R-:W-:Y:S01]  /*c4c0*/  FMUL R66, R66, UR62 ;  /* 0x0000003e42427c20 */ /* 0x000fe20008400000 */
[-C--:B------:R-:W-:Y:S02]  /*c4d0*/  ISETP.GT.U32.AND P5, PT, R188, R132.reuse, PT ;  /* 0x00000084bc00720c */ /* 0x080fe40003fa4070 */
[----:B------:R-:W-:Y:S02]  /*c4e0*/  FSEL R98, R98, -INF , !P1 ;  /* 0xff80000062627808 */ /* 0x000fe40004800000 */
[----:B------:R-:W-:Y:S01]  /*c4f0*/  ISETP.GT.U32.AND P1, PT, R190, R132, PT ;  /* 0x00000084be00720c */ /* 0x000fe20003f24070 */
[----:B------:R-:W-:Y:S01]  /*c500*/  FMUL R99, R100, UR62 ;  /* 0x0000003e64637c20 */ /* 0x000fe20008400000 */
[----:B------:R-:W-:Y:S02]  /*c510*/  FSEL R61, R61, -INF , !P3 ;  /* 0xff8000003d3d7808 */ /* 0x000fe40005800000 */
[----:B------:R-:W-:-:S02]  /*c520*/  FSEL R62, R62, -INF , !P2 ;  /* 0xff8000003e3e7808 */ /* 0x000fc40005000000 */
[----:B------:R-:W-:Y:S01]  /*c530*/  FMNMX3 R76, R76, R59, R60, !PT ;  /* 0x0000003b4c4c7276 */ /* 0x000fe2000780003c */
[----:B------:R-:W-:Y:S01]  /*c540*/  FMUL R100, R101, UR62 ;  /* 0x0000003e65647c20 */ /* 0x000fe20008400000 */
[----:B------:R-:W-:Y:S02]  /*c550*/  ISETP.GT.U32.AND.EX P5, PT, R193, RZ, PT, P5 ;  /* 0x000000ffc100720c */ /* 0x000fe40003fa4150 */
[----:B------:R-:W-:Y:S02]  /*c560*/  ISETP.GT.U32.AND.EX P1, PT, R195, RZ, PT, P1 ;  /* 0x000000ffc300720c */ /* 0x000fe40003f24110 */
[----:B------:R-:W-:Y:S02]  /*c570*/  FSEL R66, R66, -INF , !P6 ;  /* 0xff80000042427808 */ /* 0x000fe40007000000 */
[----:B------:R-:W-:Y:S02]  /*c580*/  FMNMX3 R76, R76, R61, R62, !PT ;  /* 0x0000003d4c4c7276 */ /* 0x000fe4000780003e */
[----:B------:R-:W-:-:S02]  /*c590*/  FSEL R99, R99, -INF , !P5 ;  /* 0xff80000063637808 */ /* 0x000fc40006800000 */
[-C--:B------:R-:W-:Y:S02]  /*c5a0*/  ISETP.GT.U32.AND P5, PT, R192, R132.reuse, PT ;  /* 0x00000084c000720c */ /* 0x080fe40003fa4070 */
[----:B------:R-:W-:Y:S02]  /*c5b0*/  FSEL R100, R100, -INF , !P1 ;  /* 0xff80000064647808 */ /* 0x000fe40004800000 */
[----:B------:R-:W-:Y:S02]  /*c5c0*/  ISETP.GT.U32.AND P1, PT, R194, R132, PT ;  /* 0x00000084c200720c */ /* 0x000fe40003f24070 */
[----:B------:R-:W-:Y:S01]  /*c5d0*/  FMNMX3 R76, R76, R65, R66, !PT ;  /* 0x000000414c4c7276 */ /* 0x000fe20007800042 */
[----:B------:R-:W-:Y:S01]  /*c5e0*/  FMUL R101, R102, UR62 ;  /* 0x0000003e66657c20 */ /* 0x000fe20008400000 */
[----:B------:R-:W-:Y:S01]  /*c5f0*/  ISETP.GT.U32.AND.EX P5, PT, R197, RZ, PT, P5 ;  /* 0x000000ffc500720c */ /* 0x000fe20003fa4150 */
[----:B------:R-:W-:Y:S01]  /*c600*/  FMUL R102, R103, UR62 ;  /* 0x0000003e67667c20 */ /* 0x000fe20008400000 */
[----:B------:R-:W-:-:S02]  /*c610*/  ISETP.GT.U32.AND.EX P1, PT, R199, RZ, PT, P1 ;  /* 0x000000ffc700720c */ /* 0x000fc40003f24110 */
[----:B------:R-:W-:Y:S02]  /*c620*/  FMNMX3 R76, R76, R67, R68, !PT ;  /* 0x000000434c4c7276 */ /* 0x000fe40007800044 */
[----:B------:R-:W-:Y:S02]  /*c630*/  FSEL R101, R101, -INF , !P5 ;  /* 0xff80000065657808 */ /* 0x000fe40006800000 */
[-C--:B------:R-:W-:Y:S02]  /*c640*/  ISETP.GT.U32.AND P5, PT, R196, R132.reuse, PT ;  /* 0x00000084c400720c */ /* 0x080fe40003fa4070 */
[----:B------:R-:W-:Y:S02]  /*c650*/  FSEL R102, R102, -INF , !P1 ;  /* 0xff80000066667808 */ /* 0x000fe40004800000 */
[----:B------:R-:W-:Y:S02]  /*c660*/  FMNMX3 R76, R76, R69, R70, !PT ;  /* 0x000000454c4c7276 */ /* 0x000fe40007800046 */
[----:B------:R-:W-:Y:S01]  /*c670*/  ISETP.GT.U32.AND P1, PT, R198, R132, PT ;  /* 0x00000084c600720c */ /* 0x000fe20003f24070 */
[----:B------:R-:W-:Y:S01]  /*c680*/  FMUL R103, R104, UR62 ;  /* 0x0000003e68677c20 */ /* 0x000fe20008400000 */
[----:B------:R-:W-:Y:S01]  /*c690*/  ISETP.GT.U32.AND.EX P5, PT, R201, RZ, PT, P5 ;  /* 0x000000ffc900720c */ /* 0x000fe20003fa4150 */
[----:B------:R-:W-:Y:S01]  /*c6a0*/  FMUL R104, R105, UR62 ;  /* 0x0000003e69687c20 */ /* 0x000fe20008400000 */
[----:B------:R-:W-:-:S02]  /*c6b0*/  FMNMX3 R76, R76, R71, R72, !PT ;  /* 0x000000474c4c7276 */ /* 0x000fc40007800048 */
[----:B------:R-:W-:Y:S02]  /*c6c0*/  ISETP.GT.U32.AND.EX P1, PT, R203, RZ, PT, P1 ;  /* 0x000000ffcb00720c */ /* 0x000fe40003f24110 */
        /* <DEDUP_REMOVED lines=10> */
[----:B------:R-:W-:Y:S02]  /*c770*/  FMNMX3 R76, R76, R64, R77, !PT ;  /* 0x000000404c4c7276 */ /* 0x000fe4000780004d */
[----:B------:R-:W-:Y:S02]  /*c780*/  FSEL R105, R105, -INF , !P5 ;  /* 0xff80000069697808 */ /* 0x000fe40006800000 */
        /* <DEDUP_REMOVED lines=51> */
[----:B------:R-:W-:Y:S02]  /*cac0*/  FSEL R116, R117, -INF , !P1 ;  /* 0xff80000075747808 */ /* 0x000fe40004800000 */
[----:B------:R-:W-:Y:S02]  /*cad0*/  ISETP.GT.U32.AND P1, PT, R226, R132, PT ;  /* 0x00000084e200720c */ /* 0x000fe40003f24070 */
[----:B------:R-:W-:Y:S01]  /*cae0*/  FMNMX3 R76, R76, R100, R101, !PT ;  /* 0x000000644c4c7276 */ /* 0x000fe20007800065 */
[----:B------:R-:W-:Y:S01]  /*caf0*/  FMUL R117, R119, UR62 ;  /* 0x0000003e77757c20 */ /* 0x000fe20008400000 */
[----:B------:R-:W-:-:S02]  /*cb00*/  ISETP.GT.U32.AND P5, PT, R224, R132, PT ;  /* 0x00000084e000720c */ /* 0x000fc40003fa4070 */
[----:B------:R-:W-:Y:S02]  /*cb10*/  ISETP.GT.U32.AND.EX P1, PT, R230, RZ, PT, P1 ;  /* 0x000000ffe600720c */ /* 0x000fe40003f24110 */
[----:B------:R-:W-:Y:S01]  /*cb20*/  FMNMX3 R76, R76, R102, R103, !PT ;  /* 0x000000664c4c7276 */ /* 0x000fe20007800067 */
[----:B------:R-:W-:Y:S01]  /*cb30*/  FMUL R118, R118, UR62 ;  /* 0x0000003e76767c20 */ /* 0x000fe20008400000 */
[----:B------:R-:W-:Y:S02]  /*cb40*/  ISETP.GT.U32.AND.EX P5, PT, R229, RZ, PT, P5 ;  /* 0x000000ffe500720c */ /* 0x000fe40003fa4150 */
[----:B------:R-:W-:Y:S02]  /*cb50*/  FSEL R117, R117, -INF , !P1 ;  /* 0xff80000075757808 */ /* 0x000fe40004800000 */
[----:B------:R-:W-:Y:S02]  /*cb60*/  FMNMX3 R76, R76, R104, R105, !PT ;  /* 0x000000684c4c7276 */ /* 0x000fe40007800069 */
[----:B------:R-:W-:-:S02]  /*cb70*/  ISETP.GT.U32.AND P1, PT, R231, R132, PT ;  /* 0x00000084e700720c */ /* 0x000fc40003f24070 */
[----:B------:R-:W-:Y:S01]  /*cb80*/  FSEL R138, R118, -INF , !P5 ;  /* 0xff800000768a7808 */ /* 0x000fe20006800000 */
[----:B------:R-:W-:Y:S01]  /*cb90*/  FMUL R118, R121, UR62 ;  /* 0x0000003e79767c20 */ /* 0x000fe20008400000 */
[----:B------:R-:W-:Y:S02]  /*cba0*/  FMNMX3 R76, R76, R106, R107, !PT ;  /* 0x0000006a4c4c7276 */ /* 0x000fe4000780006b */
[----:B------:R-:W-:Y:S02]  /*cbb0*/  ISETP.GT.U32.AND P5, PT, R228, R132, PT ;  /* 0x00000084e400720c */ /* 0x000fe40003fa4070 */
[----:B------:R-:W-:Y:S01]  /*cbc0*/  ISETP.GT.U32.AND.EX P1, PT, R234, RZ, PT, P1 ;  /* 0x000000ffea00720c */ /* 0x000fe20003f24110 */
[----:B------:R-:W-:Y:S01]  /*cbd0*/  FMUL R120, R120, UR62 ;  /* 0x0000003e78787c20 */ /* 0x000fe20008400000 */
[----:B------:R-:W-:Y:S02]  /*cbe0*/  FMNMX3 R76, R76, R108, R109, !PT ;  /* 0x0000006c4c4c7276 */ /* 0x000fe4000780006d */
[----:B------:R-:W-:-:S02]  /*cbf0*/  ISETP.GT.U32.AND.EX P5, PT, R232, RZ, PT, P5 ;  /* 0x000000ffe800720c */ /* 0x000fc40003fa4150 */
[----:B------:R-:W-:Y:S02]  /*cc00*/  FSEL R118, R118, -INF , !P1 ;  /* 0xff80000076767808 */ /* 0x000fe40004800000 */
[----:B------:R-:W-:Y:S01]  /*cc10*/  ISETP.GT.U32.AND P1, PT, R235, R132, PT ;  /* 0x00000084eb00720c */ /* 0x000fe20003f24070 */
[----:B------:R-:W-:Y:S01]  /*cc20*/  FMUL R119, R123, UR62 ;  /* 0x0000003e7b777c20 */ /* 0x000fe20008400000 */
[----:B------:R-:W-:Y:S02]  /*cc30*/  FMNMX3 R76, R76, R110, R111, !PT ;  /* 0x0000006e4c4c7276 */ /* 0x000fe4000780006f */
[----:B------:R-:W-:Y:S02]  /*cc40*/  FSEL R139, R120, -INF , !P5 ;  /* 0xff800000788b7808 */ /* 0x000fe40006800000 */
[----:B------:R-:W-:Y:S02]  /*cc50*/  ISETP.GT.U32.AND P5, PT, R233, R132, PT ;  /* 0x00000084e900720c */ /* 0x000fe40003fa4070 */
[----:B------:R-:W-:Y:S01]  /*cc60*/  ISETP.GT.U32.AND.EX P1, PT, R238, RZ, PT, P1 ;  /* 0x000000ffee00720c */ /* 0x000fe20003f24110 */
[----:B------:R-:W-:Y:S01]  /*cc70*/  FMUL R122, R122, UR62 ;  /* 0x0000003e7a7a7c20 */ /* 0x000fe20008400000 */
[----:B------:R-:W-:-:S02]  /*cc80*/  FMNMX3 R76, R76, R112, R115, !PT ;  /* 0x000000704c4c7276 */ /* 0x000fc40007800073 */
[----:B------:R-:W-:Y:S02]  /*cc90*/  ISETP.GT.U32.AND.EX P5, PT, R236, RZ, PT, P5 ;  /* 0x000000ffec00720c */ /* 0x000fe40003fa4150 */
[----:B------:R-:W-:Y:S02]  /*cca0*/  FSEL R119, R119, -INF , !P1 ;  /* 0xff80000077777808 */ /* 0x000fe40004800000 */
[----:B------:R-:W-:Y:S02]  /*ccb0*/  ISETP.GT.U32.AND P1, PT, R239, R132, PT ;  /* 0x00000084ef00720c */ /* 0x000fe40003f24070 */
[----:B------:R-:W-:Y:S01]  /*ccc0*/  FMNMX3 R76, R76, R136, R137, !PT ;  /* 0x000000884c4c7276 */ /* 0x000fe20007800089 */
[----:B------:R-:W-:Y:S01]  /*ccd0*/  FMUL R120, R125, UR62 ;  /* 0x0000003e7d787c20 */ /* 0x000fe20008400000 */
[----:B------:R-:W-:Y:S02]  /*cce0*/  FSEL R122, R122, -INF , !P5 ;  /* 0xff8000007a7a7808 */ /* 0x000fe40006800000 */
[----:B------:R-:W-:-:S02]  /*ccf0*/  ISETP.GT.U32.AND P5, PT, R237, R132, PT ;  /* 0x00000084ed00720c */ /* 0x000fc40003fa4070 */
[----:B------:R-:W-:Y:S02]  /*cd00*/  ISETP.GT.U32.AND.EX P1, PT, R242, RZ, PT, P1 ;  /* 0x000000fff200720c */ /* 0x000fe40003f24110 */
[----:B------:R-:W-:Y:S01]  /*cd10*/  FMNMX3 R76, R76, R116, R138, !PT ;  /* 0x000000744c4c7276 */ /* 0x000fe2000780008a */
[----:B------:R-:W-:Y:S01]  /*cd20*/  FMUL R123, R124, UR62 ;  /* 0x0000003e7c7b7c20 */ /* 0x000fe20008400000 */
[----:B------:R-:W-:Y:S02]  /*cd30*/  ISETP.GT.U32.AND.EX P5, PT, R240, RZ, PT, P5 ;  /* 0x000000fff000720c */ /* 0x000fe40003fa4150 */
[----:B------:R-:W-:Y:S02]  /*cd40*/  FSEL R120, R120, -INF , !P1 ;  /* 0xff80000078787808 */ /* 0x000fe40004800000 */
[----:B------:R-:W-:Y:S02]  /*cd50*/  ISETP.GT.U32.AND P1, PT, R241, R132, PT ;  /* 0x00000084f100720c */ /* 0x000fe40003f24070 */
[----:B------:R-:W-:Y:S01]  /*cd60*/  FMNMX3 R76, R76, R117, R139, !PT ;  /* 0x000000754c4c7276 */ /* 0x000fe2000780008b */
[----:B------:R-:W-:Y:S01]  /*cd70*/  FMUL R126, R126, UR62 ;  /* 0x0000003e7e7e7c20 */ /* 0x000fe20008400000 */
[----:B------:R-:W-:-:S02]  /*cd80*/  FSEL R123, R123, -INF , !P5 ;  /* 0xff8000007b7b7808 */ /* 0x000fc40006800000 */
[-C--:B------:R-:W-:Y:S02]  /*cd90*/  ISETP.GT.U32.AND P0, PT, R245, R132.reuse, PT ;  /* 0x00000084f500720c */ /* 0x080fe40003f04070 */
[----:B------:R-:W-:Y:S02]  /*cda0*/  ISETP.GT.U32.AND P5, PT, R243, R132, PT ;  /* 0x00000084f300720c */ /* 0x000fe40003fa4070 */
[----:B---3--:R-:W-:Y:S02]  /*cdb0*/  ISETP.GT.U32.AND.EX P1, PT, R244, RZ, PT, P1 ;  /* 0x000000fff400720c */ /* 0x008fe40003f24110 */
[----:B------:R-:W-:Y:S01]  /*cdc0*/  FMNMX3 R76, R76, R118, R122, !PT ;  /* 0x000000764c4c7276 */ /* 0x000fe2000780007a */
[----:B------:R-:W-:Y:S01]  /*cdd0*/  FMUL R125, R127, UR62 ;  /* 0x0000003e7f7d7c20 */ /* 0x000fe20008400000 */
[----:B------:R-:W-:Y:S01]  /*cde0*/  FMUL R124, R128, UR62 ;  /* 0x0000003e807c7c20 */ /* 0x000fe20008400000 */
[C---:B------:R-:W-:Y:S02]  /*cdf0*/  LOP3.LUT P4, RZ, R3.reuse, 0x80000000, RZ, 0xc0, !PT ;  /* 0x8000000003ff7812 */ /* 0x040fe4000788c0ff */
[----:B------:R-:W-:-:S02]  /*ce00*/  LOP3.LUT P3, RZ, R3, 0x40000000, RZ, 0xc0, !PT ;  /* 0x4000000003ff7812 */ /* 0x000fc4000786c0ff */
[----:B------:R-:W-:Y:S02]  /*ce10*/  ISETP.GT.U32.AND.EX P0, PT, R247, RZ, PT, P0 ;  /* 0x000000fff700720c */ /* 0x000fe40003f04100 */
[----:B------:R-:W-:Y:S02]  /*ce20*/  ISETP.GT.U32.AND.EX P5, PT, R246, RZ, PT, P5 ;  /* 0x000000fff600720c */ /* 0x000fe40003fa4150 */
[----:B------:R-:W-:Y:S02]  /*ce30*/  FSEL R126, R126, -INF , !P1 ;  /* 0xff8000007e7e7808 */ /* 0x000fe40004800000 */
[----:B------:R-:W-:Y:S01]  /*ce40*/  FMNMX3 R76, R76, R119, R123, !PT ;  /* 0x000000774c4c7276 */ /* 0x000fe2000780007b */
[----:B------:R-:W-:Y:S01]  /*ce50*/  FMUL R121, R129, UR62 ;  /* 0x0000003e81797c20 */ /* 0x000fe20008400000 */
[----:B------:R-:W-:Y:S01]  /*ce60*/  FMUL R114, R130, UR62 ;  /* 0x0000003e82727c20 */ /* 0x000fe20008400000 */
[----:B------:R-:W-:Y:S02]  /*ce70*/  LOP3.LUT P2, RZ, R3, 0x20000000, RZ, 0xc0, !PT ;  /* 0x2000000003ff7812 */ /* 0x000fe4000784c0ff */
[----:B------:R-:W-:-:S02]  /*ce80*/  ISETP.GT.U32.AND.EX P3, PT, R249, RZ, PT, P3 ;  /* 0x000000fff900720c */ /* 0x000fc40003f64130 */
[----:B------:R-:W-:Y:S02]  /*ce90*/  ISETP.GT.U32.AND.EX P4, PT, R248, RZ, PT, P4 ;  /* 0x000000fff800720c */ /* 0x000fe40003f84140 */
[----:B------:R-:W-:Y:S02]  /*cea0*/  FSEL R125, R125, -INF , !P5 ;  /* 0xff8000007d7d7808 */ /* 0x000fe40006800000 */
[----:B------:R-:W-:Y:S02]  /*ceb0*/  FSEL R124, R124, -INF , !P0 ;  /* 0xff8000007c7c7808 */ /* 0x000fe40004000000 */
[----:B------:R-:W-:Y:S01]  /*cec0*/  FMNMX3 R76, R76, R120, R126, !PT ;  /* 0x000000784c4c7276 */ /* 0x000fe2000780007e */
[----:B------:R-:W-:Y:S01]  /*ced0*/  FMUL R113, R131, UR62 ;  /* 0x0000003e83717c20 */ /* 0x000fe20008400000 */
[----:B------:R-:W-:Y:S02]  /*cee0*/  ISETP.GT.U32.AND.EX P2, PT, R250, RZ, PT, P2 ;  /* 0x000000fffa00720c */ /* 0x000fe40003f44120 */
[----:B------:R-:W-:-:S02]  /*cef0*/  FSEL R121, R121, -INF , !P4 ;  /* 0xff80000079797808 */ /* 0x000fc40006000000 */
[----:B------:R-:W-:Y:S02]  /*cf00*/  FSEL R114, R114, -INF , !P3 ;  /* 0xff80000072727808 */ /* 0x000fe40005800000 */
[----:B------:R-:W-:Y:S02]  /*cf10*/  FMNMX3 R76, R76, R125, R124, !PT ;  /* 0x0000007d4c4c7276 */ /* 0x000fe4000780007c */
[----:B------:R-:W-:Y:S02]  /*cf20*/  FSEL R113, R113, -INF , !P2 ;  /* 0xff80000071717808 */ /* 0x000fe40005000000 */
[----:B------:R-:W-:-:S04]  /*cf30*/  FMNMX3 R76, R76, R121, R114, !PT ;  /* 0x000000794c4c7276 */ /* 0x000fc80007800072 */
[----:B------:R-:W-:-:S05]  /*cf40*/  FMNMX3 R76, R76, R113, R133, !PT ;  /* 0x000000714c4c7276 */ /* 0x000fca0007800085 */
[--C-:B------:R-:W-:Y:S02]  /*cf50*/  FADD R128, R135, -R76.reuse ;  /* 0x8000004c87807221 */ /* 0x100fe40000000000 */
[----:B------:R-:W2:Y:S01]  /*cf60*/  LDL.LU R135, [R1+0x228] ;  /* 0x0002280001877983 */ /* 0x000ea20000300800 */
[--C-:B------:R-:W-:Y:S01]  /*cf70*/  FADD R129, R5, -R76.reuse ;  /* 0x8000004c05817221 */ /* 0x100fe20000000000 */
[----:B------:R-:W-:Y:S01]  /*cf80*/  FMUL R128, R128, 1.4426950216293334961 ;  /* 0x3fb8aa3b80807820 */ /* 0x000fe20000400000 */
[--C-:B------:R-:W-:Y:S01]  /*cf90*/  FADD R7, R7, -R76.reuse ;  /* 0x8000004c07077221 */ /* 0x100fe20000000000 */
[--C-:B------:R-:W-:Y:S02]  /*cfa0*/  FADD R11, R11, -R76.reuse ;  /* 0x8000004c0b0b7221 */ /* 0x100fe40000000000 */
[----:B------:R1:W3:Y:S01]  /*cfb0*/  MUFU.EX2 R5, R128 ;  /* 0x0000008000057308 */ /* 0x0002e20000000800 */
[----:B------:R-:W-:Y:S01]  /*cfc0*/  FMUL R7, R7, 1.4426950216293334961 ;  /* 0x3fb8aa3b07077820 */ /* 0x000fe20000400000 */
[----:B------:R-:W-:Y:S01]  /*cfd0*/  FMUL R11, R11, 1.4426950216293334961 ;  /* 0x3fb8aa3b0b0b7820 */ /* 0x000fe20000400000 */
[--C-:B------:R-:W-:Y:S01]  /*cfe0*/  FADD R13, R13, -R76.reuse ;  /* 0x8000004c0d0d7221 */ /* 0x100fe20000000000 */
[----:B-1----:R-:W-:Y:S01]  /*cff0*/  FMUL R128, R129, 1.4426950216293334961 ;  /* 0x3fb8aa3b81807820 */ /* 0x002fe20000400000 */
[----:B------:R-:W-:-:S03]  /*d000*/  FADD R129, R8, -R76 ;  /* 0x8000004c08817221 */ /* 0x000fc60000000000 */
[----:B------:R1:W4:Y:S01]  /*d010*/  MUFU.EX2 R8, R7 ;  /* 0x0000000700087308 */ /* 0x0003220000000800 */
[----:B------:R-:W-:Y:S01]  /*d020*/  FMUL R13, R13, 1.4426950216293334961 ;  /* 0x3fb8aa3b0d0d7820 */ /* 0x000fe20000400000 */
[----:B------:R-:W5:Y:S01]  /*d030*/  S2R R142, SR_TID.X ;  /* 0x00000000008e7919 */ /* 0x000f620000002100 */
[--C-:B------:R-:W-:Y:S01]  /*d040*/  FADD R15, R15, -R76.reuse ;  /* 0x8000004c0f0f7221 */ /* 0x100fe20000000000 */
[----:B-1----:R-:W-:Y:S01]  /*d050*/  FMUL R7, R129, 1.4426950216293334961 ;  /* 0x3fb8aa3b81077820 */ /* 0x002fe20000400000 */
[----:B------:R-:W-:-:S03]  /*d060*/  FADD R129, R12, -R76 ;  /* 0x8000004c0c817221 */ /* 0x000fc60000000000 */
[----:B------:R1:W0:Y:S01]  /*d070*/  MUFU.EX2 R12, R11 ;  /* 0x0000000b000c7308 */ /* 0x0002220000000800 */
[----:B------:R-:W-:Y:S01]  /*d080*/  FMUL R15, R15, 1.4426950216293334961 ;  /* 0x3fb8aa3b0f0f7820 */ /* 0x000fe20000400000 */
[--C-:B------:R-:W-:Y:S01]  /*d090*/  FADD R17, R17, -R76.reuse ;  /* 0x8000004c11117221 */ /* 0x100fe20000000000 */
[----:B-1----:R-:W-:Y:S01]  /*d0a0*/  FMUL R11, R129, 1.4426950216293334961 ;  /* 0x3fb8aa3b810b7820 */ /* 0x002fe20000400000 */
[----:B------:R-:W-:-:S04]  /*d0b0*/  FADD R129, R14, -R76 ;  /* 0x8000004c0e817221 */ /* 0x000fc80000000000 */
        /* <DEDUP_REMOVED lines=26> */
[----:B-----5:R-:W-:Y:S01]  /*d260*/  LOP3.LUT P6, RZ, R142, 0x7f, RZ, 0xc0, !PT ;  /* 0x0000007f8eff7812 */ /* 0x020fe200078cc0ff */
[--C-:B------:R-:W-:Y:S01]  /*d270*/  FADD R54, R54, -R76.reuse ;  /* 0x8000004c36367221 */ /* 0x100fe20000000000 */
[----:B------:R-:W-:Y:S01]  /*d280*/  FMUL R51, R51, 1.4426950216293334961 ;  /* 0x3fb8aa3b33337820 */ /* 0x000fe20000400000 */
[----:B-1----:R-:W-:Y:S01]  /*d290*/  FMUL R39, R129, 1.4426950216293334961 ;  /* 0x3fb8aa3b81277820 */ /* 0x002fe20000400000 */
[----:B------:R-:W-:-:S03]  /*d2a0*/  FADD R129, R42, -R76 ;  /* 0x8000004c2a817221 */ /* 0x000fc60000000000 */
[----:B------:R1:W0:Y:S01]  /*d2b0*/  MUFU.EX2 R42, R41 ;  /* 0x00000029002a7308 */ /* 0x0002220000000800 */
[----:B------:R-:W-:Y:S01]  /*d2c0*/  USHF.L.U32 UR8, UR8, 0x1f, URZ ;  /* 0x0000001f08087899 */ /* 0x000fe200080006ff */
[----:B------:R-:W-:-:S04]  /*d2d0*/  FMUL R54, R54, 1.4426950216293334961 ;  /* 0x3fb8aa3b36367820 */ /* 0x000fc80000400000 */
[----:B------:R-:W5:Y:S01]  /*d2e0*/  @!P6 SYNCS.CCTL.IV [UR16+0x8010] ;  /* 0x00801000ff00e9b1 */ /* 0x000f620008000010 */
[----:B------:R-:W-:Y:S01]  /*d2f0*/  NOP ;  /* 0x0000000000007918 */ /* 0x000fe20000000000 */
[----:B-1----:R-:W-:Y:S01]  /*d300*/  FMUL R41, R129, 1.4426950216293334961 ;  /* 0x3fb8aa3b81297820 */ /* 0x002fe20000400000 */
[----:B------:R-:W-:Y:S02]  /*d310*/  FADD R129, R52, -R76 ;  /* 0x8000004c34817221 */ /* 0x000fe40000000000 */
[----:B------:R1:W0:Y:S02]  /*d320*/  MUFU.EX2 R52, R51 ;  /* 0x0000003300347308 */ /* 0x0002240000000800 */
[----:B-1----:R-:W-:-:S06]  /*d330*/  FMUL R51, R129, 1.4426950216293334961 ;  /* 0x3fb8aa3b81337820 */ /* 0x002fcc0000400000 */
[----:B------:R1:W0:Y:S02]  /*d340*/  MUFU.EX2 R129, R54 ;  /* 0x0000003600817308 */ /* 0x0002240000000800 */
[----:B-1----:R-:W-:-:S04]  /*d350*/  IMAD.U32 R54, RZ, RZ, UR8 ;  /* 0x00000008ff367e24 */ /* 0x002fc8000f8e00ff */
[----:B-----5:R-:W1:Y:S01]  /*d360*/  SYNCS.PHASECHK.TRANS64.TRYWAIT P0, [UR21], R54 ;  /* 0x00000036ff0075a7 */ /* 0x020e620008001115 */
[--C-:B------:R-:W-:Y:S01]  /*d370*/  FADD R82, R82, -R76.reuse ;  /* 0x8000004c52527221 */ /* 0x100fe20000000000 */
        /* <DEDUP_REMOVED lines=43> */
[----:B------:R-:W-:Y:S01]  /*d630*/  FMUL R82, R82, 1.4426950216293334961 ;  /* 0x3fb8aa3b52527820 */ /* 0x000fe20000400000 */
        /* <DEDUP_REMOVED lines=43> */
[--C-:B------:R-:W-:Y:S01]  /*d8f0*/  FADD R55, R55, -R76.reuse ;  /* 0x8000004c37377221 */ /* 0x100fe20000000000 */
[--C-:B------:R-:W-:Y:S01]  /*d900*/  FADD R69, R69, -R76.reuse ;  /* 0x8000004c45457221 */ /* 0x100fe20000000000 */
[----:B------:R-:W0:Y:S01]  /*d910*/  MUFU.EX2 R82, R82 ;  /* 0x0000005200527308 */ /* 0x000e220000000800 */
[----:B------:R-:W-:Y:S01]  /*d920*/  FADD R70, R70, -R76 ;  /* 0x8000004c46467221 */ /* 0x000fe20000000000 */
[----:B------:R-:W-:Y:S01]  /*d930*/  FMUL R55, R55, 1.4426950216293334961 ;  /* 0x3fb8aa3b37377820 */ /* 0x000fe20000400000 */
[----:B------:R-:W-:-:S05]  /*d940*/  FMUL R69, R69, 1.4426950216293334961 ;  /* 0x3fb8aa3b45457820 */ /* 0x000fca0000400000 */
[----:B------:R-:W0:Y:S01]  /*d950*/  MUFU.EX2 R127, R127 ;  /* 0x0000007f007f7308 */ /* 0x000e220000000800 */
[----:B------:R-:W-:-:S07]  /*d960*/  FMUL R70, R70, 1.4426950216293334961 ;  /* 0x3fb8aa3b46467820 */ /* 0x000fce0000400000 */
[----:B------:R-:W0:Y:S08]  /*d970*/  MUFU.EX2 R128, R128 ;  /* 0x0000008000807308 */ /* 0x000e300000000800 */
        /* <DEDUP_REMOVED lines=51> */
[----:B------:R-:W0:Y:S01]  /*dcb0*/  MUFU.EX2 R144, R73 ;  /* 0x0000004900907308 */ /* 0x000e220000000800 */
[----:B------:R-:W-:-:S02]  /*dcc0*/  IMAD.MOV.U32 R68, RZ, RZ, R134 ;  /* 0x000000ffff447224 */ /* 0x000fc400078e0086 */
[----:B------:R-:W-:-:S05]  /*dcd0*/  FADD R147, R74, -R76 ;  /* 0x8000004c4a937221 */ /* 0x000fca0000000000 */
[----:B------:R5:W0:Y:S08]  /*dce0*/  MUFU.EX2 R130, R55 ;  /* 0x0000003700827308 */ /* 0x000a300000000800 */
[----:B------:R2:W0:Y:S01]  /*dcf0*/  MUFU.EX2 R142, R69 ;  /* 0x00000045008e7308 */ /* 0x0004220000000800 */
[----:B-----5:R-:W-:-:S07]  /*dd00*/  IMAD.U32 R55, RZ, RZ, UR27 ;  /* 0x0000001bff377e24 */ /* 0x020fce000f8e00ff */
[----:B------:R5:W0:Y:S01]  /*dd10*/  MUFU.EX2 R143, R70 ;  /* 0x00000046008f7308 */ /* 0x000a220000000800 */
[----:B--2---:R-:W-:Y:S02]  /*dd20*/  IMAD.MOV.U32 R69, RZ, RZ, R135 ;  /* 0x000000ffff457224 */ /* 0x004fe400078e0087 */
[----:B------:R-:W-:-:S04]  /*dd30*/  IMAD.WIDE R68, R55, 0x2, R68 ;  /* 0x0000000237447825 */ /* 0x000fc800078e0244 */
[----:B-----5:R-:W-:Y:S01]  /*dd40*/  IMAD.U32 R70, RZ, RZ, UR27 ;  /* 0x0000001bff467e24 */ /* 0x020fe2000f8e00ff */
[----:B-1-34-:R-:W-:Y:S06]  /*dd50*/  @!P0 BRA `(.L_x_15) ;  /* 0x0000003c00ec8947 */ /* 0x01afec0003800000 */
.L_x_24:
[----:B------:R-:W2:Y:S04]  /*dd60*/  LDL.64 R154, [R1+0xf0] ;  /* 0x0000f000019a7983 */ /* 0x000ea80000100a00 */
[----:B------:R-:W3:Y:S04]  /*dd70*/  LDL.64 R152, [R1+0xb8] ;  /* 0x0000b80001987983 */ /* 0x000ee80000100a00 */
[----:B------:R-:W4:Y:S04]  /*dd80*/  LDL.64 R72, [R1+0x80] ;  /* 0x0000800001487983 */ /* 0x000f280000100a00 */
[----:B------:R-:W5:Y:S04]  /*dd90*/  LDL.64 R148, [R1+0x120] ;  /* 0x0001200001947983 */ /* 0x000f680000100a00 */
[----:B------:R-:W4:Y:S04]  /*dda0*/  LDL.64 R158, [R1+0xb0] ;  /* 0x0000b000019e7983 */ /* 0x000f280000100a00 */
[----:B------:R-:W5:Y:S04]  /*ddb0*/  LDL.64 R150, [R1+0x78] ;  /* 0x0000780001967983 */ /* 0x000f680000100a00 */
[----:B------:R-:W5:Y:S01]  /*ddc0*/  LDL.64 R156, [R1+0x118] ;  /* 0x00011800019c7983 */ /* 0x000f620000100a00 */
[----:B------:R-:W-:-:S03]  /*ddd0*/  IMAD.U32 R56, RZ, RZ, UR27 ;  /* 0x0000001bff387e24 */ /* 0x000fc6000f8e00ff */
[----:B------:R-:W5:Y:S01]  /*dde0*/  LDL.64 R160, [R1+0xe8] ;  /* 0x0000e80001a07983 */ /* 0x000f620000100a00 */
[----:B------:R-:W-:-:S03]  /*ddf0*/  FADD R75, R75, -R76 ;  /* 0x8000004c4b4b7221 */ /* 0x000fc60000000000 */
[----:B------:R-:W5:Y:S01]  /*de00*/  LDG.E.U16 R68, desc[UR30][R68.64] ;  /* 0x0000001e44447981 */ /* 0x000f62000c1e1500 */
[--C-:B------:R-:W-:Y:S01]  /*de10*/  FADD R57, R63, -R76.reuse ;  /* 0x8000004c3f397221 */ /* 0x100fe20000000000 */
[----:B------:R-:W-:Y:S01]  /*de20*/  FMUL R75, R75, 1.4426950216293334961 ;  /* 0x3fb8aa3b4b4b7820 */ /* 0x000fe20000400000 */
[----:B------:R-:W-:Y:S01]  /*de30*/  IMAD.U32 R74, RZ, RZ, UR27 ;  /* 0x0000001bff4a7e24 */ /* 0x000fe2000f8e00ff */
[----:B------:R-:W5:Y:S02]  /*de40*/  LDL.64 R164, [R1+0x70] ;  /* 0x0000700001a47983 */ /* 0x000f640000100a00 */
[----:B------:R1:W-:Y:S02]  /*de50*/  MUFU.EX2 R63, R75 ;  /* 0x0000004b003f7308 */ /* 0x0003e40000000800 */
[----:B------:R-:W5:Y:S01]  /*de60*/  LDL.64 R162, [R1+0xa0] ;  /* 0x0000a00001a27983 */ /* 0x000f620000100a00 */
[--C-:B------:R-:W-:Y:S01]  /*de70*/  FADD R77, R77, -R76.reuse ;  /* 0x8000004c4d4d7221 */ /* 0x100fe20000000000 */
[--C-:B------:R-:W-:Y:S01]  /*de80*/  FADD R79, R79, -R76.reuse ;  /* 0x8000004c4f4f7221 */ /* 0x100fe20000000000 */
[--C-:B------:R-:W-:Y:S01]  /*de90*/  FADD R80, R80, -R76.reuse ;  /* 0x8000004c50507221 */ /* 0x100fe20000000000 */
[----:B------:R-:W5:Y:S04]  /*dea0*/  LDL.64 R170, [R1+0xd0] ;  /* 0x0000d00001aa7983 */ /* 0x000f680000100a00 */
[----:B------:R-:W5:Y:S01]  /*deb0*/  LDL.64 R168, [R1+0x100] ;  /* 0x0001000001a87983 */ /* 0x000f620000100a00 */
[----:B------:R-:W-:-:S03]  /*dec0*/  FADD R85, R85, -R76 ;  /* 0x8000004c55557221 */ /* 0x000fc60000000000 */
[----:B------:R-:W5:Y:S04]  /*ded0*/  LDL.64 R166, [R1+0xc8] ;  /* 0x0000c80001a67983 */ /* 0x000f680000100a00 */
[----:B------:R-:W5:Y:S04]  /*dee0*/  LDL.64 R172, [R1+0x58] ;  /* 0x0000580001ac7983 */ /* 0x000f680000100a00 */
[----:B------:R-:W5:Y:S01]  /*def0*/  LDL.64 R174, [R1+0x88] ;  /* 0x0000880001ae7983 */ /* 0x000f620000100a00 */
[----:B------:R-:W-:-:S03]  /*df00*/  FADD R91, R91, -R76 ;  /* 0x8000004c5b5b7221 */ /* 0x000fc60000000000 */
[----:B------:R-:W5:Y:S04]  /*df10*/  LDL.64 R178, [R1+0x40] ;  /* 0x0000400001b27983 */ /* 0x000f680000100a00 */
[----:B------:R-:W5:Y:S01]  /*df20*/  LDL.64 R176, [R1+0x38] ;  /* 0x0000380001b07983 */ /* 0x000f620000100a00 */
[----:B--2---:R-:W-:-:S03]  /*df30*/  IMAD.WIDE R54, R55, 0x2, R154 ;  /* 0x0000000237367825 */ /* 0x004fc600078e029a */
[----:B------:R-:W2:Y:S01]  /*df40*/  LDL.64 R154, [R1+0xe0] ;  /* 0x0000e000019a7983 */ /* 0x000ea20000100a00 */
[----:B---3--:R-:W-:-:S03]  /*df50*/  IMAD.WIDE R70, R70, 0x2, R152 ;  /* 0x0000000246467825 */ /* 0x008fc600078e0298 */
[----:B------:R4:W3:Y:S04]  /*df60*/  LDG.E.U16 R69, desc[UR30][R54.64] ;  /* 0x0000001e36457981 */ /* 0x0008e8000c1e1500 */
[----:B------:R-:W3:Y:S04]  /*df70*/  LDL.64 R152, [R1+0xa8] ;  /* 0x0000a80001987983 */ /* 0x000ee80000100a00 */
[----:B------:R-:W3:Y:S01]  /*df80*/  LDG.E.U16 R70, desc[UR30][R70.64] ;  /* 0x0000001e46467981 */ /* 0x000ee2000c1e1500 */
[----:B----4-:R-:W-:-:S04]  /*df90*/  IMAD.WIDE R54, R56, 0x2, R72 ;  /* 0x0000000238367825 */ /* 0x010fc800078e0248 */
[----:B------:R-:W-:Y:S01]  /*dfa0*/  IMAD.U32 R72, RZ, RZ, UR27 ;  /* 0x0000001bff487e24 */ /* 0x000fe2000f8e00ff */
[----:B------:R4:W3:Y:S03]  /*dfb0*/  LDG.E.U16 R71, desc[UR30][R54.64] ;  /* 0x0000001e36477981 */ /* 0x0008e6000c1e1500 */
[----:B-----5:R-:W-:-:S04]  /*dfc0*/  IMAD.WIDE R72, R72, 0x2, R148 ;  /* 0x0000000248487825 */ /* 0x020fc800078e0294 */
[----:B------:R-:W-:Y:S01]  /*dfd0*/  FADD R148, R64, -R76 ;  /* 0x8000004c40947221 */ /* 0x000fe20000000000 */
[----:B-1----:R-:W-:Y:S02]  /*dfe0*/  IMAD.WIDE R74, R74, 0x2, R158 ;  /* 0x000000024a4a7825 */ /* 0x002fe400078e029e */
[----:B------:R-:W5:Y:S02]  /*dff0*/  LDL.64 R158, [R1+0x110] ;  /* 0x00011000019e7983 */ /* 0x000f640000100a00 */
[----:B----4-:R-:W-:Y:S01]  /*e000*/  FMUL R55, R57, 1.4426950216293334961 ;  /* 0x3fb8aa3b39377820 */ /* 0x010fe20000400000 */
[----:B------:R-:W-:Y:S01]  /*e010*/  IMAD.U32 R54, RZ, RZ, UR27 ;  /* 0x0000001bff367e24 */ /* 0x000fe2000f8e00ff */
[----:B------:R-:W4:Y:S02]  /*e020*/  LDG.E.U16 R74, desc[UR30][R74.64] ;  /* 0x0000001e4a4a7981 */ /* 0x000f24000c1e1500 */
[----:B------:R1:W-:Y:S01]  /*e030*/  MUFU.EX2 R64, R55 ;  /* 0x0000003700407308 */ /* 0x0003e20000000800 */
[----:B------:R-:W-:Y:S01]  /*e040*/  FMUL R77, R77, 1.4426950216293334961 ;  /* 0x3fb8aa3b4d4d7820 */ /* 0x000fe20000400000 */
[----:B------:R-:W4:Y:S01]  /*e050*/  LDG.E.U16 R72, desc[UR30][R72.64] ;  /* 0x0000001e48487981 */ /* 0x000f22000c1e1500 */
[----:B-1----:R-:W-:-:S04]  /*e060*/  IMAD.WIDE R54, R54, 0x2, R150 ;  /* 0x0000000236367825 */ /* 0x002fc800078e0296 */
[----:B------:R-:W-:Y:S01]  /*e070*/  FADD R150, R78, -R76 ;  /* 0x8000004c4e967221 */ /* 0x000fe20000000000 */
[----:B------:R1:W4:Y:S02]  /*e080*/  LDG.E.U16 R75, desc[UR30][R54.64] ;  /* 0x0000001e364b7981 */ /* 0x000324000c1e1500 */
[----:B01----:R-:W-:Y:S01]  /*e090*/  FADD R55, R82, R127 ;  /* 0x0000007f52377221 */ /* 0x003fe20000000000 */
[----:B------:R-:W-:-:S03]  /*e0a0*/  IMAD.U32 R54, RZ, RZ, UR27 ;  /* 0x0000001bff367e24 */ /* 0x000fc6000f8e00ff */
[----:B------:R-:W-:Y:S01]  /*e0b0*/  FADD R78, R5, R55 ;  /* 0x00000037054e7221 */ /* 0x000fe20000000000 */
[----:B------:R-:W-:Y:S02]  /*e0c0*/  IMAD.WIDE R54, R54, 0x2, R156 ;  /* 0x0000000236367825 */ /* 0x000fe400078e029c */
[----:B------:R-:W4:Y:S02]  /*e0d0*/  LDL.64 R156, [R1+0xd8] ;  /* 0x0000d800019c7983 */ /* 0x000f240000100a00 */
[----:B------:R-:W-:-:S04]  /*e0e0*/  IMAD.WIDE R56, R56, 0x2, R160 ;  /* 0x0000000238387825 */ /* 0x000fc800078e02a0 */
[----:B------:R-:W-:Y:S01]  /*e0f0*/  FADD R78, R128, R78 ;  /* 0x0000004e804e7221 */ /* 0x000fe20000000000 */
[----:B------:R0:W-:Y:S01]  /*e100*/  MUFU.EX2 R149, R77 ;  /* 0x0000004d00957308 */ /* 0x0001e20000000800 */
[----:B------:R-:W-:Y:S01]  /*e110*/  FMUL R79, R79, 1.4426950216293334961 ;  /* 0x3fb8aa3b4f4f7820 */ /* 0x000fe20000400000 */
[----:B------:R-:W-:Y:S01]  /*e120*/  IMAD.U32 R151, RZ, RZ, UR27 ;  /* 0x0000001bff977e24 */ /* 0x000fe2000f8e00ff */
[----:B------:R1:W4:Y:S01]  /*e130*/  LDG.E.U16 R73, desc[UR30][R56.64] ;  /* 0x0000001e38497981 */ /* 0x000322000c1e1500 */
[----:B------:R-:W-:-:S03]  /*e140*/  FADD R78, R6, R78 ;  /* 0x0000004e064e7221 */ /* 0x000fc60000000000 */
[----:B------:R-:W4:Y:S04]  /*e150*/  LDL.64 R160, [R1+0x68] ;  /* 0x0000680001a07983 */ /* 0x000f280000100a00 */
[----:B0-----:R3:W4:Y:S01]  /*e160*/  LDG.E.U16 R77, desc[UR30][R54.64] ;  /* 0x0000001e364d7981 */ /* 0x001722000c1e1500 */
[----:B-1----:R-:W-:Y:S02]  /*e170*/  IMAD.U32 R56, RZ, RZ, UR27 ;  /* 0x0000001bff387e24 */ /* 0x002fe4000f8e00ff */
[----:B------:R-:W-:Y:S02]  /*e180*/  FMUL R80, R80, 1.4426950216293334961 ;  /* 0x3fb8aa3b50507820 */ /* 0x000fe40000400000 */
[----:B--2---:R-:W-:-:S04]  /*e190*/  IMAD.WIDE R56, R56, 0x2, R154 ;  /* 0x0000000238387825 */ /* 0x004fc800078e029a */
[----:B---3--:R-:W-:-:S04]  /*e1a0*/  IMAD.WIDE R54, R151, 0x2, R152 ;  /* 0x0000000297367825 */ /* 0x008fc800078e0298 */
[----:B------:R-:W-:Y:S02]  /*e1b0*/  FADD R152, R8, R78 ;  /* 0x0000004e08987221 */ /* 0x000fe40000000000 */
[----:B------:R0:W2:Y:S02]  /*e1c0*/  LDG.E.U16 R78, desc[UR30][R56.64] ;  /* 0x0000001e384e7981 */ /* 0x0000a4000c1e1500 */
[----:B------:R-:W-:Y:S01]  /*e1d0*/  FADD R152, R7, R152 ;  /* 0x0000009807987221 */ /* 0x000fe20000000000 */
[----:B------:R1:W-:Y:S01]  /*e1e0*/  MUFU.EX2 R151, R79 ;  /* 0x0000004f00977308 */ /* 0x0003e20000000800 */
[----:B------:R-:W-:Y:S01]  /*e1f0*/  FADD R153, R4, -R76 ;  /* 0x8000004c04997221 */ /* 0x000fe20000000000 */
[----:B0-----:R-:W-:Y:S01]  /*e200*/  IMAD.U32 R56, RZ, RZ, UR27 ;  /* 0x0000001bff387e24 */ /* 0x001fe2000f8e00ff */
[----:B-1----:R0:W3:Y:S03]  /*e210*/  LDG.E.U16 R79, desc[UR30][R54.64] ;  /* 0x0000001e364f7981 */ /* 0x0020e6000c1e1500 */
[----:B-----5:R-:W-:-:S02]  /*e220*/  IMAD.WIDE R56, R56, 0x2, R158 ;  /* 0x0000000238387825 */ /* 0x020fc400078e029e */
[----:B------:R-:W5:Y:S02]  /*e230*/  LDL.64 R158, [R1+0x108] ;  /* 0x00010800019e7983 */ /* 0x000f640000100a00 */
[----:B0-----:R-:W-:Y:S01]  /*e240*/  FADD R55, R9, R152 ;  /* 0x0000009809377221 */ /* 0x001fe20000000000 */
[----:B------:R-:W-:-:S03]  /*e250*/  IMAD.U32 R54, RZ, RZ, UR27 ;  /* 0x0000001bff367e24 */ /* 0x000fc6000f8e00ff */
[----:B------:R-:W-:Y:S01]  /*e260*/  FADD R4, R10, R55 ;  /* 0x000000370a047221 */ /* 0x000fe20000000000 */
[----:B------:R-:W-:Y:S01]  /*e270*/  IMAD.WIDE R54, R54, 0x2, R164 ;  /* 0x0000000236367825 */ /* 0x000fe200078e02a4 */
[----:B------:R0:W-:Y:S03]  /*e280*/  MUFU.EX2 R152, R80 ;  /* 0x0000005000987308 */ /* 0x0001e60000000800 */
[----:B------:R-:W-:Y:S02]  /*e290*/  IMAD.U32 R155, RZ, RZ, UR27 ;  /* 0x0000001bff9b7e24 */ /* 0x000fe4000f8e00ff */
[--C-:B------:R-:W-:Y:S01]  /*e2a0*/  FADD R154, R81, -R76.reuse ;  /* 0x8000004c519a7221 */ /* 0x100fe20000000000 */
[----:B------:R-:W2:Y:S04]  /*e2b0*/  LDL.64 R164, [R1+0x98] ;  /* 0x0000980001a47983 */ /* 0x000ea80000100a00 */
[----:B0-----:R-:W2:Y:S04]  /*e2c0*/  LDG.E.U16 R80, desc[UR30][R54.64] ;  /* 0x0000001e36507981 */ /* 0x001ea8000c1e1500 */
[----:B------:R0:W2:Y:S02]  /*e2d0*/  LDG.E.U16 R81, desc[UR30][R56.64] ;  /* 0x0000001e38517981 */ /* 0x0000a4000c1e1500 */
[----:B0-----:R-:W-:Y:S01]  /*e2e0*/  FADD R56, R83, -R76 ;  /* 0x8000004c53387221 */ /* 0x001fe20000000000 */
[----:B----4-:R-:W-:-:S05]  /*e2f0*/  IMAD.WIDE R54, R155, 0x2, R156 ;  /* 0x000000029b367825 */ /* 0x010fca00078e029c */
[----:B------:R0:W4:Y:S02]  /*e300*/  LDG.E.U16 R83, desc[UR30][R54.64] ;  /* 0x0000001e36537981 */ /* 0x000124000c1e1500 */
[----:B0-----:R-:W-:-:S04]  /*e310*/  IMAD.U32 R54, RZ, RZ, UR27 ;  /* 0x0000001bff367e24 */ /* 0x001fc8000f8e00ff */
[----:B------:R-:W-:Y:S02]  /*e320*/  IMAD.WIDE R54, R54, 0x2, R162 ;  /* 0x0000000236367825 */ /* 0x000fe400078e02a2 */
[----:B------:R-:W3:Y:S02]  /*e330*/  LDL.64 R162, [R1+0x60] ;  /* 0x0000600001a27983 */ /* 0x000ee40000100a00 */
[----:B------:R-:W-:Y:S01]  /*e340*/  FMUL R155, R56, 1.4426950216293334961 ;  /* 0x3fb8aa3b389b7820 */ /* 0x000fe20000400000 */
[----:B------:R-:W-:Y:S02]  /*e350*/  IMAD.U32 R56, RZ, RZ, UR27 ;  /* 0x0000001bff387e24 */ /* 0x000fe4000f8e00ff */
[----:B------:R-:W-:Y:S02]  /*e360*/  IMAD.U32 R157, RZ, RZ, UR27 ;  /* 0x0000001bff9d7e24 */ /* 0x000fe4000f8e00ff */
[----:B------:R-:W-:Y:S01]  /*e370*/  FADD R156, R84, -R76 ;  /* 0x8000004c549c7221 */ /* 0x000fe20000000000 */
[----:B------:R-:W-:Y:S01]  /*e380*/  IMAD.WIDE R56, R56, 0x2, R160 ;  /* 0x0000000238387825 */ /* 0x000fe200078e02a0 */
[----:B------:R5:W4:Y:S03]  /*e390*/  LDG.E.U16 R84, desc[UR30][R54.64] ;  /* 0x0000001e36547981 */ /* 0x000b26000c1e1500 */
[----:B------:R-:W-:-:S02]  /*e3a0*/  IMAD.U32 R161, RZ, RZ, UR27 ;  /* 0x0000001bffa17e24 */ /* 0x000fc4000f8e00ff */
[----:B------:R-:W-:Y:S01]  /*e3b0*/  FADD R160, R88, -R76 ;  /* 0x8000004c58a07221 */ /* 0x000fe20000000000 */
[----:B-----5:R-:W-:-:S04]  /*e3c0*/  IMAD.WIDE R54, R157, 0x2, R158 ;  /* 0x000000029d367825 */ /* 0x020fc800078e029e */
[----:B------:R-:W-:Y:S02]  /*e3d0*/  FMUL R157, R85, 1.4426950216293334961 ;  /* 0x3fb8aa3b559d7820 */ /* 0x000fe40000400000 */
[----:B------:R0:W5:Y:S02]  /*e3e0*/  LDG.E.U16 R85, desc[UR30][R56.64] ;  /* 0x0000001e38557981 */ /* 0x000164000c1e1500 */
[----:B0-----:R-:W-:Y:S02]  /*e3f0*/  FADD R56, R86, -R76 ;  /* 0x8000004c56387221 */ /* 0x001fe40000000000 */
[----:B------:R0:W4:Y:S02]  /*e400*/  LDG.E.U16 R86, desc[UR30][R54.64] ;  /* 0x0000001e36567981 */ /* 0x000124000c1e1500 */
[----:B------:R-:W-:Y:S01]  /*e410*/  FMUL R158, R56, 1.4426950216293334961 ;  /* 0x3fb8aa3b389e7820 */ /* 0x000fe20000400000 */
[----:B------:R-:W-:-:S04]  /*e420*/  IMAD.U32 R56, RZ, RZ, UR27 ;  /* 0x0000001bff387e24 */ /* 0x000fc8000f8e00ff */
[----:B--2---:R-:W-:Y:S02]  /*e430*/  IMAD.WIDE R56, R56, 0x2, R164 ;  /* 0x0000000238387825 */ /* 0x004fe400078e02a4 */
[----:B------:R-:W2:Y:S02]  /*e440*/  LDL.64 R164, [R1+0x90] ;  /* 0x0000900001a47983 */ /* 0x000ea40000100a00 */
[----:B0-----:R-:W-:Y:S02]  /*e450*/  IMAD.U32 R54, RZ, RZ, UR27 ;  /* 0x0000001bff367e24 */ /* 0x001fe4000f8e00ff */
[----:B------:R-:W-:Y:S01]  /*e460*/  FADD R159, R87, -R76 ;  /* 0x8000004c579f7221 */ /* 0x000fe20000000000 */
[----:B------:R0:W4:Y:S01]  /*e470*/  LDG.E.U16 R88, desc[UR30][R56.64] ;  /* 0x0000001e38587981 */ /* 0x000122000c1e1500 */
[----:B------:R-:W-:-:S03]  /*e480*/  IMAD.WIDE R54, R54, 0x2, R170 ;  /* 0x0000000236367825 */ /* 0x000fc600078e02aa */
[----:B------:R-:W4:Y:S04]  /*e490*/  LDL.64 R170, [R1+0xf8] ;  /* 0x0000f80001aa7983 */ /* 0x000f280000100a00 */
[----:B------:R3:W4:Y:S01]  /*e4a0*/  LDG.E.U16 R87, desc[UR30][R54.64] ;  /* 0x0000001e36577981 */ /* 0x000722000c1e1500 */
[----:B0-----:R-:W-:Y:S01]  /*e4b0*/  FADD R56, R89, -R76 ;  /* 0x8000004c59387221 */ /* 0x001fe20000000000 */
[----:B---3--:R-:W-:-:S05]  /*e4c0*/  IMAD.WIDE R54, R161, 0x2, R162 ;  /* 0x00000002a1367825 */ /* 0x008fca00078e02a2 */
[----:B------:R0:W3:Y:S02]  /*e4d0*/  LDG.E.U16 R89, desc[UR30][R54.64] ;  /* 0x0000001e36597981 */ /* 0x0000e4000c1e1500 */
        /* <DEDUP_REMOVED lines=8> */
[----:B------:R2:W5:Y:S03]  /*e560*/  LDG.E.U16 R90, desc[UR30][R54.64] ;  /* 0x0000001e365a7981 */ /* 0x000566000c1e1500 */
[----:B------:R-:W-:-:S02]  /*e570*/  IMAD.U32 R167, RZ, RZ, UR27 ;  /* 0x0000001bffa77e24 */ /* 0x000fc4000f8e00ff */
[----:B------:R-:W-:Y:S01]  /*e580*/  FADD R166, R94, -R76 ;  /* 0x8000004c5ea67221 */ /* 0x000fe20000000000 */
[----:B------:R-:W-:-:S04]  /*e590*/  FADD R4, R12, R4 ;  /* 0x000000040c047221 */ /* 0x000fc80000000000 */
[----:B------:R-:W-:-:S04]  /*e5a0*/  FADD R4, R11, R4 ;  /* 0x000000040b047221 */ /* 0x000fc80000000000 */
[----:B------:R-:W-:Y:S01]  /*e5b0*/  FADD R4, R14, R4 ;  /* 0x000000040e047221 */ /* 0x000fe20000000000 */
[----:B--2---:R-:W-:-:S04]  /*e5c0*/  IMAD.WIDE R54, R163, 0x2, R164 ;  /* 0x00000002a3367825 */ /* 0x004fc800078e02a4 */
[----:B------:R-:W-:Y:S02]  /*e5d0*/  FMUL R163, R91, 1.4426950216293334961 ;  /* 0x3fb8aa3b5ba37820 */ /* 0x000fe40000400000 */
[----:B------:R0:W2:Y:S02]  /*e5e0*/  LDG.E.U16 R91, desc[UR30][R56.64] ;  /* 0x0000001e385b7981 */ /* 0x0000a4000c1e1500 */
[----:B0-----:R-:W-:Y:S02]  /*e5f0*/  FADD R56, R92, -R76 ;  /* 0x8000004c5c387221 */ /* 0x001fe40000000000 */
[----:B------:R0:W2:Y:S02]  /*e600*/  LDG.E.U16 R92, desc[UR30][R54.64] ;  /* 0x0000001e365c7981 */ /* 0x0000a4000c1e1500 */
[----:B------:R-:W-:Y:S01]  /*e610*/  FMUL R164, R56, 1.4426950216293334961 ;  /* 0x3fb8aa3b38a47820 */ /* 0x000fe20000400000 */
[----:B------:R-:W-:Y:S02]  /*e620*/  IMAD.U32 R56, RZ, RZ, UR27 ;  /* 0x0000001bff387e24 */ /* 0x000fe4000f8e00ff */
[----:B0-----:R-:W-:-:S02]  /*e630*/  IMAD.U32 R54, RZ, RZ, UR27 ;  /* 0x0000001bff367e24 */ /* 0x001fc4000f8e00ff */
[----:B----4-:R-:W-:Y:S02]  /*e640*/  IMAD.WIDE R56, R56, 0x2, R170 ;  /* 0x0000000238387825 */ /* 0x010fe400078e02aa */
[----:B------:R-:W4:Y:S02]  /*e650*/  LDL.64 R170, [R1+0x48] ;  /* 0x0000480001aa7983 */ /* 0x000f240000100a00 */
[----:B------:R-:W-:Y:S02]  /*e660*/  IMAD.WIDE R54, R54, 0x2, R172 ;  /* 0x0000000236367825 */ /* 0x000fe400078e02ac */
[----:B------:R-:W2:Y:S02]  /*e670*/  LDL.64 R172, [R1+0x50] ;  /* 0x0000500001ac7983 */ /* 0x000ea40000100a00 */
[----:B------:R-:W-:Y:S02]  /*e680*/  FADD R165, R93, -R76 ;  /* 0x8000004c5da57221 */ /* 0x000fe40000000000 */
[----:B------:R3:W5:Y:S04]  /*e690*/  LDG.E.U16 R93, desc[UR30][R54.64] ;  /* 0x0000001e365d7981 */ /* 0x000768000c1e1500 */
[----:B------:R0:W5:Y:S01]  /*e6a0*/  LDG.E.U16 R94, desc[UR30][R56.64] ;  /* 0x0000001e385e7981 */ /* 0x000162000c1e1500 */
[----:B---3--:R-:W-:-:S04]  /*e6b0*/  IMAD.WIDE R54, R167, 0x2, R168 ;  /* 0x00000002a7367825 */ /* 0x008fc800078e02a8 */
[----:B0-----:R-:W-:Y:S02]  /*e6c0*/  FADD R56, R95, -R76 ;  /* 0x8000004c5f387221 */ /* 0x001fe40000000000 */
[----:B------:R0:W3:Y:S02]  /*e6d0*/  LDG.E.U16 R95, desc[UR30][R54.64] ;  /* 0x0000001e365f7981 */ /* 0x0000e4000c1e1500 */
[----:B0-----:R-:W-:-:S04]  /*e6e0*/  IMAD.U32 R54, RZ, RZ, UR27 ;  /* 0x0000001bff367e24 */ /* 0x001fc8000f8e00ff */
[----:B------:R-:W-:Y:S02]  /*e6f0*/  IMAD.WIDE R54, R54, 0x2, R174 ;  /* 0x0000000236367825 */ /* 0x000fe400078e02ae */
[----:B------:R-:W3:Y:S02]  /*e700*/  LDL.64 R174, [R1+0x30] ;  /* 0x0000300001ae7983 */ /* 0x000ee40000100a00 */
[----:B------:R-:W-:-:S04]  /*e710*/  FADD R4, R13, R4 ;  /* 0x000000040d047221 */ /* 0x000fc80000000000 */
        /* <DEDUP_REMOVED lines=18> */
[----:B------:R-:W-:Y:S01]  /*e840*/  FADD R4, R33, R4 ;  /* 0x0000000421047221 */ /* 0x000fe20000000000 */
[----:B------:R-:W-:-:S03]  /*e850*/  FMUL R167, R56, 1.4426950216293334961 ;  /* 0x3fb8aa3b38a77820 */ /* 0x000fc60000400000 */
[----:B------:R-:W-:Y:S01]  /*e860*/  FADD R4, R34, R4 ;  /* 0x0000000422047221 */ /* 0x000fe20000000000 */
[----:B------:R-:W-:-:S03]  /*e870*/  IMAD.U32 R56, RZ, RZ, UR27 ;  /* 0x0000001bff387e24 */ /* 0x000fc6000f8e00ff */
[----:B------:R-:W-:Y:S01]  /*e880*/  FADD R4, R35, R4 ;  /* 0x0000000423047221 */ /* 0x000fe20000000000 */
[----:B------:R-:W-:Y:S02]  /*e890*/  IMAD.U32 R169, RZ, RZ, UR27 ;  /* 0x0000001bffa97e24 */ /* 0x000fe4000f8e00ff */
[--C-:B------:R-:W-:Y:S01]  /*e8a0*/  FADD R97, R97, -R76.reuse ;  /* 0x8000004c61617221 */ /* 0x100fe20000000000 */
[----:B------:R-:W-:Y:S01]  /*e8b0*/  FADD R168, R96, -R76 ;  /* 0x8000004c60a87221 */ /* 0x000fe20000000000 */
[----:B------:R-:W-:Y:S01]  /*e8c0*/  FADD R4, R36, R4 ;  /* 0x0000000424047221 */ /* 0x000fe20000000000 */
[----:B------:R4:W5:Y:S03]  /*e8d0*/  LDG.E.U16 R96, desc[UR30][R54.64] ;  /* 0x0000001e36607981 */ /* 0x000966000c1e1500 */
[----:B------:R-:W-:-:S04]  /*e8e0*/  FADD R4, R37, R4 ;  /* 0x0000000425047221 */ /* 0x000fc80000000000 */
[----:B------:R-:W-:Y:S01]  /*e8f0*/  FADD R4, R38, R4 ;  /* 0x0000000426047221 */ /* 0x000fe20000000000 */
[----:B------:R-:W-:-:S03]  /*e900*/  FADD R100, R100, -R76 ;  /* 0x8000004c64647221 */ /* 0x000fc60000000000 */
        /* <DEDUP_REMOVED lines=18> */
[----:B----4-:R-:W-:-:S04]  /*ea30*/  IMAD.WIDE R54, R169, 0x2, R170 ;  /* 0x00000002a9367825 */ /* 0x010fc800078e02aa */
[----:B--2---:R-:W-:-:S04]  /*ea40*/  IMAD.WIDE R56, R56, 0x2, R172 ;  /* 0x0000000238387825 */ /* 0x004fc800078e02ac */
[----:B------:R-:W-:Y:S02]  /*ea50*/  FMUL R169, R97, 1.4426950216293334961 ;  /* 0x3fb8aa3b61a97820 */ /* 0x000fe40000400000 */
[----:B------:R0:W2:Y:S01]  /*ea60*/  LDG.E.U16 R97, desc[UR30][R56.64] ;  /* 0x0000001e38617981 */ /* 0x0000a2000c1e1500 */
[----:B------:R-:W-:Y:S02]  /*ea70*/  IMAD.U32 R172, RZ, RZ, UR27 ;  /* 0x0000001bffac7e24 */ /* 0x000fe4000f8e00ff */
[----:B0-----:R-:W-:Y:S02]  /*ea80*/  FADD R56, R98, -R76 ;  /* 0x8000004c62387221 */ /* 0x001fe40000000000 */
[----:B------:R0:W4:Y:S02]  /*ea90*/  LDG.E.U16 R98, desc[UR30][R54.64] ;  /* 0x0000001e36627981 */ /* 0x000124000c1e1500 */
[----:B------:R-:W-:Y:S01]  /*eaa0*/  FMUL R170, R56, 1.4426950216293334961 ;  /* 0x3fb8aa3b38aa7820 */ /* 0x000fe20000400000 */
[----:B------:R-:W-:-:S02]  /*eab0*/  IMAD.U32 R56, RZ, RZ, UR27 ;  /* 0x0000001bff387e24 */ /* 0x000fc4000f8e00ff */
[----:B0-----:R-:W-:-:S04]  /*eac0*/  IMAD.U32 R54, RZ, RZ, UR27 ;  /* 0x0000001bff367e24 */ /* 0x001fc8000f8e00ff */
[----:B------:R-:W-:-:S04]  /*ead0*/  IMAD.WIDE R54, R54, 0x2, R178 ;  /* 0x0000000236367825 */ /* 0x000fc800078e02b2 */
[----:B------:R-:W-:Y:S01]  /*eae0*/  FADD R171, R99, -R76 ;  /* 0x8000004c63ab7221 */ /* 0x000fe20000000000 */
[----:B------:R-:W-:Y:S01]  /*eaf0*/  IMAD.WIDE R56, R56, 0x2, R176 ;  /* 0x0000000238387825 */ /* 0x000fe200078e02b0 */
[----:B------:R3:W2:Y:S03]  /*eb00*/  LDG.E.U16 R99, desc[UR30][R54.64] ;  /* 0x0000001e36637981 */ /* 0x0006a6000c1e1500 */
[----:B---3--:R-:W-:-:S04]  /*eb10*/  IMAD.WIDE R54, R172, 0x2, R174 ;  /* 0x00000002ac367825 */ /* 0x008fc800078e02ae */
[----:B------:R-:W-:Y:S02]  /*eb20*/  FMUL R172, R100, 1.4426950216293334961 ;  /* 0x3fb8aa3b64ac7820 */ /* 0x000fe40000400000 */
[----:B------:R0:W3:Y:S02]  /*eb30*/  LDG.E.U16 R100, desc[UR30][R56.64] ;  /* 0x0000001e38647981 */ /* 0x0000e4000c1e1500 */
[----:B0-----:R-:W-:Y:S02]  /*eb40*/  FADD R57, R101, -R76 ;  /* 0x8000004c65397221 */ /* 0x001fe40000000000 */
[----:B------:R0:W2:Y:S01]  /*eb50*/  LDG.E.U16 R101, desc[UR30][R54.64] ;  /* 0x0000001e36657981 */ /* 0x0000a2000c1e1500 */
        /* <DEDUP_REMOVED lines=10> */
[----:B------:R-:W-:-:S04]  /*ec00*/  FADD R4, R141, R4 ;  /* 0x000000048d047221 */ /* 0x000fc80000000000 */
[----:B------:R-:W-:Y:S01]  /*ec10*/  FADD R4, R142, R4 ;  /* 0x000000048e047221 */ /* 0x000fe20000000000 */
[----:B------:R-:W1:Y:S03]  /*ec20*/  MUFU.EX2 R147, R147 ;  /* 0x0000009300937308 */ /* 0x000e660000000800 */
[----:B------:R-:W-:Y:S01]  /*ec30*/  FADD R4, R143, R4 ;  /* 0x000000048f047221 */ /* 0x000fe20000000000 */
[----:B------:R-:W-:-:S03]  /*ec40*/  FMUL R148, R148, 1.4426950216293334961 ;  /* 0x3fb8aa3b94947820 */ /* 0x000fc60000400000 */
[----:B------:R-:W-:-:S04]  /*ec50*/  FADD R4, R145, R4 ;  /* 0x0000000491047221 */ /* 0x000fc80000000000 */
[----:B------:R-:W-:Y:S01]  /*ec60*/  FADD R4, R146, R4 ;  /* 0x0000000492047221 */ /* 0x000fe20000000000 */
[----:B------:R-:W5:Y:S01]  /*ec70*/  MUFU.EX2 R148, R148 ;  /* 0x0000009400947308 */ /* 0x000f620000000800 */
[----:B------:R-:W-:Y:S02]  /*ec80*/  FMUL R150, R150, 1.4426950216293334961 ;  /* 0x3fb8aa3b96967820 */ /* 0x000fe40000400000 */
[----:B------:R-:W-:Y:S01]  /*ec90*/  FADD R4, R144, R4 ;  /* 0x0000000490047221 */ /* 0x000fe20000000000 */
[--C-:B------:R-:W-:Y:S01]  /*eca0*/  FADD R102, R102, -R76.reuse ;  /* 0x8000004c66667221 */ /* 0x100fe20000000000 */
[----:B------:R-:W-:Y:S02]  /*ecb0*/  FADD R112, R112, -R76 ;  /* 0x8000004c70707221 */ /* 0x000fe40000000000 */
[----:B-1----:R-:W-:Y:S01]  /*ecc0*/  FADD R4, R147, R4 ;  /* 0x0000000493047221 */ /* 0x002fe20000000000 */
[----:B------:R-:W1:Y:S01]  /*ecd0*/  MUFU.EX2 R150, R150 ;  /* 0x0000009600967308 */ /* 0x000e620000000800 */
[----:B0-----:R-:W-:-:S02]  /*ece0*/  FMUL R55, R102, 1.4426950216293334961 ;  /* 0x3fb8aa3b66377820 */ /* 0x001fc40000400000 */
[----:B------:R-:W-:Y:S01]  /*ecf0*/  FADD R4, R63, R4 ;  /* 0x000000043f047221 */ /* 0x000fe20000000000 */
[----:B------:R-:W-:Y:S01]  /*ed00*/  FMUL R112, R112, 1.4426950216293334961 ;  /* 0x3fb8aa3b70707820 */ /* 0x000fe20000400000 */
[----:B------:R-:W-:Y:S01]  /*ed10*/  FADD R102, R115, -R76 ;  /* 0x8000004c73667221 */ /* 0x000fe20000000000 */
[----:B------:R-:W-:Y:S01]  /*ed20*/  FMUL R153, R153, 1.4426950216293334961 ;  /* 0x3fb8aa3b99997820 */ /* 0x000fe20000400000 */
[----:B------:R-:W-:Y:S01]  /*ed30*/  FADD R4, R64, R4 ;  /* 0x0000000440047221 */ /* 0x000fe20000000000 */
[----:B------:R0:W-:Y:S01]  /*ed40*/  MUFU.EX2 R115, R112 ;  /* 0x0000007000737308 */ /* 0x0001e20000000800 */
[----:B------:R-:W-:Y:S01]  /*ed50*/  FMUL R154, R154, 1.4426950216293334961 ;  /* 0x3fb8aa3b9a9a7820 */ /* 0x000fe20000400000 */
[----:B0-----:R-:W-:Y:S01]  /*ed60*/  FMUL R112, R102, 1.4426950216293334961 ;  /* 0x3fb8aa3b66707820 */ /* 0x001fe20000400000 */
[----:B-----5:R-:W-:-:S05]  /*ed70*/  FADD R102, R148, R4 ;  /* 0x0000000494667221 */ /* 0x020fca0000000000 */
[----:B------:R-:W0:Y:S01]  /*ed80*/  MUFU.EX2 R153, R153 ;  /* 0x0000009900997308 */ /* 0x000e220000000800 */
[----:B------:R-:W-:Y:S01]  /*ed90*/  FADD R102, R149, R102 ;  /* 0x0000006695667221 */ /* 0x000fe20000000000 */
[----:B------:R-:W-:-:S03]  /*eda0*/  FMUL R156, R156, 1.4426950216293334961 ;  /* 0x3fb8aa3b9c9c7820 */ /* 0x000fc60000400000 */
[----:B-1----:R-:W-:-:S03]  /*edb0*/  FADD R102, R150, R102 ;  /* 0x0000006696667221 */ /* 0x002fc60000000000 */
[----:B------:R-:W1:Y:S01]  /*edc0*/  MUFU.EX2 R154, R154 ;  /* 0x0000009a009a7308 */ /* 0x000e620000000800 */
[----:B------:R-:W-:-:S07]  /*edd0*/  FADD R102, R151, R102 ;  /* 0x0000006697667221 */ /* 0x000fce0000000000 */
[----:B------:R-:W5:Y:S01]  /*ede0*/  MUFU.EX2 R155, R155 ;  /* 0x0000009b009b7308 */ /* 0x000f620000000800 */
[----:B------:R-:W-:Y:S01]  /*edf0*/  FADD R102, R152, R102 ;  /* 0x0000006698667221 */ /* 0x000fe20000000000 */
[----:B------:R-:W-:-:S06]  /*ee00*/  FMUL R159, R159, 1.4426950216293334961 ;  /* 0x3fb8aa3b9f9f7820 */ /* 0x000fcc0000400000 */
[----:B------:R-:W5:Y:S01]  /*ee10*/  MUFU.EX2 R156, R156 ;  /* 0x0000009c009c7308 */ /* 0x000f620000000800 */
[----:B0-----:R-:W-:Y:S01]  /*ee20*/  FADD R102, R153, R102 ;  /* 0x0000006699667221 */ /* 0x001fe20000000000 */
[----:B------:R-:W-:-:S06]  /*ee30*/  FMUL R160, R160, 1.4426950216293334961 ;  /* 0x3fb8aa3ba0a07820 */ /* 0x000fcc0000400000 */
[----:B------:R-:W0:Y:S01]  /*ee40*/  MUFU.EX2 R157, R157 ;  /* 0x0000009d009d7308 */ /* 0x000e220000000800 */
[----:B-1----:R-:W-:-:S07]  /*ee50*/  FADD R102, R154, R102 ;  /* 0x000000669a667221 */ /* 0x002fce0000000000 */
[----:B------:R-:W1:Y:S01]  /*ee60*/  MUFU.EX2 R158, R158 ;  /* 0x0000009e009e7308 */ /* 0x000e620000000800 */
[----:B-----5:R-:W-:Y:S01]  /*ee70*/  FADD R102, R155, R102 ;  /* 0x000000669b667221 */ /* 0x020fe20000000000 */
[----:B------:R-:W-:-:S06]  /*ee80*/  FMUL R162, R162, 1.4426950216293334961 ;  /* 0x3fb8aa3ba2a27820 */ /* 0x000fcc0000400000 */
[----:B------:R-:W5:Y:S01]  /*ee90*/  MUFU.EX2 R159, R159 ;  /* 0x0000009f009f7308 */ /* 0x000f620000000800 */
[----:B------:R-:W-:Y:S01]  /*eea0*/  FADD R102, R156, R102 ;  /* 0x000000669c667221 */ /* 0x000fe20000000000 */
[----:B------:R-:W-:-:S06]  /*eeb0*/  F2FP.F16.F32.PACK_AB R6, R8, R6 ;  /* 0x000000060806723e */ /* 0x000fcc00000000ff */
[----:B------:R-:W5:Y:S01]  /*eec0*/  MUFU.EX2 R160, R160 ;  /* 0x000000a000a07308 */ /* 0x000f620000000800 */
[----:B0-----:R-:W-:Y:S01]  /*eed0*/  FADD R102, R157, R102 ;  /* 0x000000669d667221 */ /* 0x001fe20000000000 */
[----:B------:R-:W-:Y:S02]  /*eee0*/  F2FP.F16.F32.PACK_AB R8, R12, R10 ;  /* 0x0000000a0c08723e */ /* 0x000fe400000000ff */
[----:B------:R-:W-:-:S04]  /*eef0*/  F2FP.F16.F32.PACK_AB R12, R19, R17 ;  /* 0x00000011130c723e */ /* 0x000fc800000000ff */
[----:B------:R-:W0:Y:S01]  /*ef00*/  MUFU.EX2 R161, R161 ;  /* 0x000000a100a17308 */ /* 0x000e220000000800 */
[----:B-1----:R-:W-:Y:S01]  /*ef10*/  FADD R19, R158, R102 ;  /* 0x000000669e137221 */ /* 0x002fe20000000000 */
[----:B------:R-:W-:Y:S02]  /*ef20*/  F2FP.F16.F32.PACK_AB R7, R9, R7 ;  /* 0x000000070907723e */ /* 0x000fe400000000ff */
[----:B------:R-:W-:-:S04]  /*ef30*/  F2FP.F16.F32.PACK_AB R9, R14, R11 ;  /* 0x0000000b0e09723e */ /* 0x000fc800000000ff */
[----:B------:R-:W1:Y:S01]  /*ef40*/  MUFU.EX2 R162, R162 ;  /* 0x000000a200a27308 */ /* 0x000e620000000800 */
[----:B------:R-:W-:Y:S01]  /*ef50*/  F2FP.F16.F32.PACK_AB R14, R24, R21 ;  /* 0x00000015180e723e */ /* 0x000fe200000000ff */
[----:B-----5:R-:W-:Y:S01]  /*ef60*/  FADD R21, R159, R19 ;  /* 0x000000139f157221 */ /* 0x020fe20000000000 */
[----:B------:R-:W-:Y:S01]  /*ef70*/  FMUL R165, R165, 1.4426950216293334961 ;  /* 0x3fb8aa3ba5a57820 */ /* 0x000fe20000400000 */
[----:B------:R-:W-:-:S04]  /*ef80*/  F2FP.F16.F32.PACK_AB R10, R16, R13 ;  /* 0x0000000d100a723e */ /* 0x000fc800000000ff */
[----:B------:R-:W5:Y:S01]  /*ef90*/  MUFU.EX2 R163, R163 ;  /* 0x000000a300a37308 */ /* 0x000f620000000800 */
[----:B------:R-:W-:Y:S01]  /*efa0*/  F2FP.F16.F32.PACK_AB R13, R22, R20 ;  /* 0x00000014160d723e */ /* 0x000fe200000000ff */
[----:B------:R-:W-:Y:S01]  /*efb0*/  FADD R22, R160, R21 ;  /* 0x00000015a0167221 */ /* 0x000fe20000000000 */
[----:B------:R-:W-:-:S05]  /*efc0*/  FMUL R166, R166, 1.4426950216293334961 ;  /* 0x3fb8aa3ba6a67820 */ /* 0x000fca0000400000 */
[----:B------:R-:W5:Y:S01]  /*efd0*/  MUFU.EX2 R164, R164 ;  /* 0x000000a400a47308 */ /* 0x000f620000000800 */
[----:B0-----:R-:W-:Y:S01]  /*efe0*/  FADD R24, R161, R22 ;  /* 0x00000016a1187221 */ /* 0x001fe20000000000 */
[----:B------:R-:W-:Y:S02]  /*eff0*/  F2FP.F16.F32.PACK_AB R11, R18, R15 ;  /* 0x0000000f120b723e */ /* 0x000fe400000000ff */
[----:B------:R-:W-:-:S04]  /*f000*/  F2FP.F16.F32.PACK_AB R15, R25, R23 ;  /* 0x00000017190f723e */ /* 0x000fc800000000ff */
[----:B------:R-:W0:Y:S01]  /*f010*/  MUFU.EX2 R165, R165 ;  /* 0x000000a500a57308 */ /* 0x000e220000000800 */
[----:B-1----:R-:W-:Y:S01]  /*f020*/  FADD R25, R162, R24 ;  /* 0x00000018a2197221 */ /* 0x002fe20000000000 */
[----:B------:R-:W-:Y:S01]  /*f030*/  FMUL R168, R168, 1.4426950216293334961 ;  /* 0x3fb8aa3ba8a87820 */ /* 0x000fe20000400000 */
[----:B------:R-:W-:-:S05]  /*f040*/  F2FP.F16.F32.PACK_AB R16, R27, R26 ;  /* 0x0000001a1b10723e */ /* 0x000fca00000000ff */
[----:B------:R-:W1:Y:S01]  /*f050*/  MUFU.EX2 R166, R166 ;  /* 0x000000a600a67308 */ /* 0x000e620000000800 */
[----:B-----5:R-:W-:Y:S01]  /*f060*/  FADD R27, R163, R25 ;  /* 0x00000019a31b7221 */ /* 0x020fe20000000000 */
[----:B------:R-:W-:-:S06]  /*f070*/  F2FP.F16.F32.PACK_AB R17, R29, R28 ;  /* 0x0000001c1d11723e */ /* 0x000fcc00000000ff */
[----:B------:R-:W5:Y:S01]  /*f080*/  MUFU.EX2 R167, R167 ;  /* 0x000000a700a77308 */ /* 0x000f620000000800 */
[----:B------:R-:W-:Y:S01]  /*f090*/  FADD R28, R164, R27 ;  /* 0x0000001ba41c7221 */ /* 0x000fe20000000000 */
[----:B------:R-:W-:-:S06]  /*f0a0*/  F2FP.F16.F32.PACK_AB R18, R31, R30 ;  /* 0x0000001e1f12723e */ /* 0x000fcc00000000ff */
[----:B------:R-:W5:Y:S01]  /*f0b0*/  MUFU.EX2 R168, R168 ;  /* 0x000000a800a87308 */ /* 0x000f620000000800 */
[----:B0-----:R-:W-:Y:S01]  /*f0c0*/  FADD R30, R165, R28 ;  /* 0x0000001ca51e7221 */ /* 0x001fe20000000000 */
[----:B------:R-:W-:-:S06]  /*f0d0*/  FMUL R171, R171, 1.4426950216293334961 ;  /* 0x3fb8aa3babab7820 */ /* 0x000fcc0000400000 */
[----:B------:R-:W0:Y:S01]  /*f0e0*/  MUFU.EX2 R169, R169 ;  /* 0x000000a900a97308 */ /* 0x000e220000000800 */
[----:B-1----:R-:W-:Y:S01]  /*f0f0*/  FADD R31, R166, R30 ;  /* 0x0000001ea61f7221 */ /* 0x002fe20000000000 */
[----:B------:R-:W-:-:S06]  /*f100*/  F2FP.F16.F32.PACK_AB R20, R35, R34 ;  /* 0x000000222314723e */ /* 0x000fcc00000000ff */
[----:B------:R-:W1:Y:S01]  /*f110*/  MUFU.EX2 R170, R170 ;  /* 0x000000aa00aa7308 */ /* 0x000e620000000800 */
[----:B-----5:R-:W-:Y:S01]  /*f120*/  FADD R34, R167, R31 ;  /* 0x0000001fa7227221 */ /* 0x020fe20000000000 */
[----:B------:R-:W-:-:S06]  /*f130*/  FMUL R54, R57, 1.4426950216293334961 ;  /* 0x3fb8aa3b39367820 */ /* 0x000fcc0000400000 */
[----:B------:R-:W5:Y:S01]  /*f140*/  MUFU.EX2 R171, R171 ;  /* 0x000000ab00ab7308 */ /* 0x000f620000000800 */
[----:B------:R-:W-:Y:S01]  /*f150*/  FADD R34, R168, R34 ;  /* 0x00000022a8227221 */ /* 0x000fe20000000000 */
[----:B------:R-:W-:Y:S01]  /*f160*/  FADD R103, R103, -R76 ;  /* 0x8000004c67677221 */ /* 0x000fe20000000000 */
[----:B------:R-:W-:-:S05]  /*f170*/  F2FP.F16.F32.PACK_AB R21, R37, R36 ;  /* 0x000000242515723e */ /* 0x000fca00000000ff */
[----:B------:R-:W4:Y:S01]  /*f180*/  MUFU.EX2 R56, R172 ;  /* 0x000000ac00387308 */ /* 0x000f220000000800 */
[----:B0-----:R-:W-:Y:S01]  /*f190*/  FADD R36, R169, R34 ;  /* 0x00000022a9247221 */ /* 0x001fe20000000000 */
[----:B------:R-:W-:Y:S01]  /*f1a0*/  FMUL R57, R103, 1.4426950216293334961 ;  /* 0x3fb8aa3b67397820 */ /* 0x000fe20000400000 */
[----:B------:R-:W-:-:S05]  /*f1b0*/  FADD R104, R104, -R76 ;  /* 0x8000004c68687221 */ /* 0x000fca0000000000 */
[----:B------:R-:W0:Y:S01]  /*f1c0*/  MUFU.EX2 R54, R54 ;  /* 0x0000003600367308 */ /* 0x000e220000000800 */
[----:B-1----:R-:W-:Y:S01]  /*f1d0*/  FADD R37, R170, R36 ;  /* 0x00000024aa257221 */ /* 0x002fe20000000000 */
[----:B------:R-:W-:Y:S01]  /*f1e0*/  FMUL R103, R104, 1.4426950216293334961 ;  /* 0x3fb8aa3b68677820 */ /* 0x000fe20000400000 */
[----:B------:R-:W-:Y:S01]  /*f1f0*/  FADD R105, R105, -R76 ;  /* 0x8000004c69697221 */ /* 0x000fe20000000000 */
[----:B------:R-:W-:-:S04]  /*f200*/  F2FP.F16.F32.PACK_AB R23, R42, R39 ;  /* 0x000000272a17723e */ /* 0x000fc800000000ff */
[----:B------:R-:W1:Y:S01]  /*f210*/  MUFU.EX2 R55, R55 ;  /* 0x0000003700377308 */ /* 0x000e620000000800 */
[----:B-----5:R-:W-:Y:S01]  /*f220*/  FADD R39, R171, R37 ;  /* 0x00000025ab277221 */ /* 0x020fe20000000000 */
[----:B------:R-:W-:Y:S01]  /*f230*/  FMUL R104, R105, 1.4426950216293334961 ;  /* 0x3fb8aa3b69687820 */ /* 0x000fe20000400000 */
[----:B------:R-:W-:Y:S01]  /*f240*/  FADD R106, R106, -R76 ;  /* 0x8000004c6a6a7221 */ /* 0x000fe20000000000 */
[----:B------:R-:W-:-:S04]  /*f250*/  F2FP.F16.F32.PACK_AB R22, R40, R38 ;  /* 0x000000262816723e */ /* 0x000fc800000000ff */
[----:B------:R-:W5:Y:S01]  /*f260*/  MUFU.EX2 R57, R57 ;  /* 0x0000003900397308 */ /* 0x000f620000000800 */
[----:B----4-:R-:W-:Y:S01]  /*f270*/  FADD R40, R56, R39 ;  /* 0x0000002738287221 */ /* 0x010fe20000000000 */
[----:B------:R-:W-:Y:S01]  /*f280*/  FMUL R105, R106, 1.4426950216293334961 ;  /* 0x3fb8aa3b6a697820 */ /* 0x000fe20000400000 */
[----:B------:R-:W-:-:S05]  /*f290*/  FADD R107, R107, -R76 ;  /* 0x8000004c6b6b7221 */ /* 0x000fca0000000000 */
[----:B------:R-:W4:Y:S01]  /*f2a0*/  MUFU.EX2 R103, R103 ;  /* 0x0000006700677308 */ /* 0x000f220000000800 */
[----:B0-----:R-:W-:Y:S01]  /*f2b0*/  FADD R42, R54, R40 ;  /* 0x00000028362a7221 */ /* 0x001fe20000000000 */
[----:B------:R-:W-:Y:S01]  /*f2c0*/  FMUL R106, R107, 1.4426950216293334961 ;  /* 0x3fb8aa3b6b6a7820 */ /* 0x000fe20000400000 */
[----:B------:R-:W-:Y:S01]  /*f2d0*/  FADD R108, R108, -R76 ;  /* 0x8000004c6c6c7221 */ /* 0x000fe20000000000 */
[----:B------:R-:W-:-:S04]  /*f2e0*/  F2FP.F16.F32.PACK_AB R24, R43, R41 ;  /* 0x000000292b18723e */ /* 0x000fc800000000ff */
        /* <DEDUP_REMOVED lines=8> */
[--C-:B------:R-:W-:Y:S01]  /*f370*/  FADD R110, R110, -R76.reuse ;  /* 0x8000004c6e6e7221 */ /* 0x100fe20000000000 */
[----:B------:R-:W5:Y:S04]  /*f380*/  S2R R173, SR_TID.X ;  /* 0x0000000000ad7919 */ /* 0x000f680000002100 */
[----:B------:R-:W1:Y:S01]  /*f390*/  MUFU.EX2 R106, R106 ;  /* 0x0000006a006a7308 */ /* 0x000e620000000800 */
[----:B------:R-:W-:Y:S01]  /*f3a0*/  F2FP.F16.F32.PACK_AB R26, R47, R46 ;  /* 0x0000002e2f1a723e */ /* 0x000fe200000000ff */
[----:B----4-:R-:W-:Y:S01]  /*f3b0*/  FADD R46, R103, R45 ;  /* 0x0000002d672e7221 */ /* 0x010fe20000000000 */
[----:B------:R-:W-:Y:S01]  /*f3c0*/  FMUL R110, R110, 1.4426950216293334961 ;  /* 0x3fb8aa3b6e6e7820 */ /* 0x000fe20000400000 */
[----:B------:R-:W-:-:S04]  /*f3d0*/  FADD R111, R111, -R76 ;  /* 0x8000004c6f6f7221 */ /* 0x000fc80000000000 */
[----:B------:R-:W4:Y:S01]  /*f3e0*/  MUFU.EX2 R107, R107 ;  /* 0x0000006b006b7308 */ /* 0x000f220000000800 */
[----:B------:R-:W-:Y:S01]  /*f3f0*/  F2FP.F16.F32.PACK_AB R27, R49, R48 ;  /* 0x00000030311b723e */ /* 0x000fe200000000ff */
[----:B0-----:R-:W-:Y:S01]  /*f400*/  FADD R49, R104, R46 ;  /* 0x0000002e68317221 */ /* 0x001fe20000000000 */
[----:B------:R-:W-:-:S05]  /*f410*/  FMUL R111, R111, 1.4426950216293334961 ;  /* 0x3fb8aa3b6f6f7820 */ /* 0x000fca0000400000 */
[----:B------:R-:W0:Y:S01]  /*f420*/  MUFU.EX2 R108, R108 ;  /* 0x0000006c006c7308 */ /* 0x000e220000000800 */
[--C-:B------:R-:W-:Y:S01]  /*f430*/  FADD R117, R117, -R76.reuse ;  /* 0x8000004c75757221 */ /* 0x100fe20000000000 */
[----:B-1----:R-:W-:Y:S01]  /*f440*/  FADD R49, R105, R49 ;  /* 0x0000003169317221 */ /* 0x002fe20000000000 */
[--C-:B------:R-:W-:Y:S01]  /*f450*/  FADD R116, R116, -R76.reuse ;  /* 0x8000004c74747221 */ /* 0x100fe20000000000 */
[----:B------:R-:W-:-:S04]  /*f460*/  FADD R119, R119, -R76 ;  /* 0x8000004c77777221 */ /* 0x000fc80000000000 */
[----:B------:R-:W1:Y:S01]  /*f470*/  MUFU.EX2 R110, R110 ;  /* 0x0000006e006e7308 */ /* 0x000e620000000800 */
[----:B------:R-:W-:Y:S01]  /*f480*/  F2FP.F16.F32.PACK_AB R28, R52, R50 ;  /* 0x00000032341c723e */ /* 0x000fe200000000ff */
[----:B------:R-:W-:Y:S01]  /*f490*/  FMUL R117, R117, 1.4426950216293334961 ;  /* 0x3fb8aa3b75757820 */ /* 0x000fe20000400000 */
[----:B------:R-:W-:Y:S01]  /*f4a0*/  FADD R52, R106, R49 ;  /* 0x000000316a347221 */ /* 0x000fe20000000000 */
[--C-:B------:R-:W-:Y:S01]  /*f4b0*/  FADD R136, R136, -R76.reuse ;  /* 0x8000004c88887221 */ /* 0x100fe20000000000 */
[----:B------:R-:W-:Y:S01]  /*f4c0*/  FMUL R116, R116, 1.4426950216293334961 ;  /* 0x3fb8aa3b74747820 */ /* 0x000fe20000400000 */
[----:B------:R-:W-:Y:S02]  /*f4d0*/  F2FP.F16.F32.PACK_AB R19, R33, R32 ;  /* 0x000000202113723e */ /* 0x000fe400000000ff */
[----:B------:R-:W0:Y:S01]  /*f4e0*/  MUFU.EX2 R111, R111 ;  /* 0x0000006f006f7308 */ /* 0x000e220000000800 */
[----:B------:R-:W-:Y:S01]  /*f4f0*/  FMUL R119, R119, 1.4426950216293334961 ;  /* 0x3fb8aa3b77777820 */ /* 0x000fe20000400000 */
        /* <DEDUP_REMOVED lines=9> */
[----:B------:R-:W-:Y:S01]  /*f590*/  F2FP.F16.F32.PACK_AB R29, R53, R51 ;  /* 0x00000033351d723e */ /* 0x000fe200000000ff */
[----:B------:R0:W-:Y:S01]  /*f5a0*/  MUFU.EX2 R102, R117 ;  /* 0x0000007500667308 */ /* 0x0001e20000000800 */
[----:B------:R-:W-:Y:S01]  /*f5b0*/  F2FP.F16.F32.PACK_AB R32, R59, R58 ;  /* 0x0000003a3b20723e */ /* 0x000fe200000000ff */
[--C-:B------:R-:W-:Y:S01]  /*f5c0*/  FADD R124, R124, -R76.reuse ;  /* 0x8000004c7c7c7221 */ /* 0x100fe20000000000 */
[----:B------:R-:W-:Y:S01]  /*f5d0*/  F2FP.F16.F32.PACK_AB R5, R128, R5 ;  /* 0x000000058005723e */ /* 0x000fe200000000ff */
[--C-:B------:R-:W-:Y:S01]  /*f5e0*/  FADD R48, R121, -R76.reuse ;  /* 0x8000004c79307221 */ /* 0x100fe20000000000 */
[----:B------:R-:W-:Y:S01]  /*f5f0*/  FADD R51, R114, -R76 ;  /* 0x8000004c72337221 */ /* 0x000fe20000000000 */
[----:B----4-:R-:W-:Y:S01]  /*f600*/  FADD R53, R107, R52 ;  /* 0x000000346b357221 */ /* 0x010fe20000000000 */
[----:B------:R-:W-:Y:S01]  /*f610*/  FADD R59, R113, -R76 ;  /* 0x8000004c713b7221 */ /* 0x000fe20000000000 */
[----:B------:R-:W-:Y:S01]  /*f620*/  F2FP.F16.F32.PACK_AB R4, R127, R82 ;  /* 0x000000527f04723e */ /* 0x000fe200000000ff */
[----:B------:R-:W-:Y:S01]  /*f630*/  FMUL R109, R136, 1.4426950216293334961 ;  /* 0x3fb8aa3b886d7820 */ /* 0x000fe20000400000 */
[----:B------:R4:W-:Y:S01]  /*f640*/  MUFU.EX2 R128, R116 ;  /* 0x0000007400807308 */ /* 0x0009e20000000800 */
[----:B------:R-:W-:Y:S01]  /*f650*/  F2FP.F16.F32.PACK_AB R30, R130, R129 ;  /* 0x00000081821e723e */ /* 0x000fe200000000ff */
[----:B0-----:R-:W-:Y:S01]  /*f660*/  FMUL R117, R120, 1.4426950216293334961 ;  /* 0x3fb8aa3b78757820 */ /* 0x001fe20000400000 */
[----:B------:R-:W-:Y:S01]  /*f670*/  FMUL R127, R137, 1.4426950216293334961 ;  /* 0x3fb8aa3b897f7820 */ /* 0x000fe20000400000 */
[----:B------:R-:W-:Y:S01]  /*f680*/  FMUL R82, R138, 1.4426950216293334961 ;  /* 0x3fb8aa3b8a527820 */ /* 0x000fe20000400000 */
[----:B------:R-:W-:Y:S01]  /*f690*/  FMUL R118, R118, 1.4426950216293334961 ;  /* 0x3fb8aa3b76767820 */ /* 0x000fe20000400000 */
[----:B------:R-:W-:Y:S01]  /*f6a0*/  FMUL R122, R122, 1.4426950216293334961 ;  /* 0x3fb8aa3b7a7a7820 */ /* 0x000fe20000400000 */
[----:B------:R-:W-:Y:S01]  /*f6b0*/  FMUL R129, R33, 1.4426950216293334961 ;  /* 0x3fb8aa3b21817820 */ /* 0x000fe20000400000 */
[----:B------:R0:W-:Y:S01]  /*f6c0*/  MUFU.EX2 R123, R119 ;  /* 0x00000077007b7308 */ /* 0x0001e20000000800 */
[----:B----4-:R-:W-:Y:S01]  /*f6d0*/  FMUL R116, R139, 1.4426950216293334961 ;  /* 0x3fb8aa3b8b747820 */ /* 0x010fe20000400000 */
[----:B------:R-:W-:Y:S01]  /*f6e0*/  FMUL R120, R125, 1.4426950216293334961 ;  /* 0x3fb8aa3b7d787820 */ /* 0x000fe20000400000 */
[----:B------:R-:W-:Y:S01]  /*f6f0*/  F2FP.F16.F32.PACK_AB R33, R61, R60 ;  /* 0x0000003c3d21723e */ /* 0x000fe200000000ff */
[----:B------:R-:W-:Y:S01]  /*f700*/  FMUL R124, R124, 1.4426950216293334961 ;  /* 0x3fb8aa3b7c7c7820 */ /* 0x000fe20000400000 */
[----:B------:R-:W-:Y:S01]  /*f710*/  FMUL R50, R48, 1.4426950216293334961 ;  /* 0x3fb8aa3b30327820 */ /* 0x000fe20000400000 */
[----:B------:R-:W-:Y:S01]  /*f720*/  FMUL R58, R51, 1.4426950216293334961 ;  /* 0x3fb8aa3b333a7820 */ /* 0x000fe20000400000 */
[----:B------:R-:W-:Y:S01]  /*f730*/  FADD R61, R108, R53 ;  /* 0x000000356c3d7221 */ /* 0x000fe20000000000 */
[----:B------:R-:W4:Y:S01]  /*f740*/  MUFU.EX2 R112, R112 ;  /* 0x0000007000707308 */ /* 0x000f220000000800 */
[----:B0-----:R-:W-:Y:S01]  /*f750*/  FMUL R119, R126, 1.4426950216293334961 ;  /* 0x3fb8aa3b7e777820 */ /* 0x001fe20000400000 */
[----:B------:R-:W-:Y:S01]  /*f760*/  FMUL R60, R59, 1.4426950216293334961 ;  /* 0x3fb8aa3b3b3c7820 */ /* 0x000fe20000400000 */
[----:B------:R-:W-:-:S02]  /*f770*/  F2FP.F16.F32.PACK_AB R53, R55, R54 ;  /* 0x000000363735723e */ /* 0x000fc400000000ff */
[----:B------:R-:W-:Y:S01]  /*f780*/  F2FP.F16.F32.PACK_AB R52, R56, R171 ;  /* 0x000000ab3834723e */ /* 0x000fe200000000ff */
[----:B-1----:R-:W-:Y:S01]  /*f790*/  FADD R56, R110, R61 ;  /* 0x0000003d6e387221 */ /* 0x002fe20000000000 */
[----:B------:R-:W-:Y:S01]  /*f7a0*/  F2FP.F16.F32.PACK_AB R54, R103, R57 ;  /* 0x000000396736723e */ /* 0x000fe200000000ff */
[----:B------:R-:W0:Y:S01]  /*f7b0*/  MUFU.EX2 R109, R109 ;  /* 0x0000006d006d7308 */ /* 0x000e220000000800 */
[----:B------:R-:W-:Y:S01]  /*f7c0*/  F2FP.F16.F32.PACK_AB R34, R65, R62 ;  /* 0x0000003e4122723e */ /* 0x000fe200000000ff */
[----:B------:R-:W-:Y:S01]  /*f7d0*/  FADD R62, R111, R56 ;  /* 0x000000386f3e7221 */ /* 0x000fe20000000000 */
[----:B------:R-:W-:-:S05]  /*f7e0*/  F2FP.F16.F32.PACK_AB R55, R105, R104 ;  /* 0x000000686937723e */ /* 0x000fca00000000ff */
[----:B------:R-:W1:Y:S01]  /*f7f0*/  MUFU.EX2 R127, R127 ;  /* 0x0000007f007f7308 */ /* 0x000e620000000800 */
[----:B-----5:R-:W-:-:S07]  /*f800*/  IMAD.SHL.U32 R105, R173, 0x2, RZ ;  /* 0x00000002ad697824 */ /* 0x020fce00078e00ff */
[----:B------:R-:W5:Y:S08]  /*f810*/  MUFU.EX2 R82, R82 ;  /* 0x0000005200527308 */ /* 0x000f700000000800 */
[----:B------:R-:W-:Y:S08]  /*f820*/  MUFU.EX2 R116, R116 ;  /* 0x0000007400747308 */ /* 0x000ff00000000800 */
[----:B------:R-:W0:Y:S08]  /*f830*/  MUFU.EX2 R118, R118 ;  /* 0x0000007600767308 */ /* 0x000e300000000800 */
[----:B------:R-:W0:Y:S08]  /*f840*/  MUFU.EX2 R122, R122 ;  /* 0x0000007a007a7308 */ /* 0x000e300000000800 */
[----:B------:R-:W-:Y:S08]  /*f850*/  MUFU.EX2 R129, R129 ;  /* 0x0000008100817308 */ /* 0x000ff00000000800 */
[----:B------:R-:W0:Y:S08]  /*f860*/  MUFU.EX2 R117, R117 ;  /* 0x0000007500757308 */ /* 0x000e300000000800 */
[----:B------:R-:W-:Y:S08]  /*f870*/  MUFU.EX2 R119, R119 ;  /* 0x0000007700777308 */ /* 0x000ff00000000800 */
[----:B------:R-:W0:Y:S08]  /*f880*/  MUFU.EX2 R120, R120 ;  /* 0x0000007800787308 */ /* 0x000e300000000800 */
[----:B------:R-:W-:Y:S08]  /*f890*/  MUFU.EX2 R121, R124 ;  /* 0x0000007c00797308 */ /* 0x000ff00000000800 */
[----:B------:R0:W0:Y:S08]  /*f8a0*/  MUFU.EX2 R114, R50 ;  /* 0x0000003200727308 */ /* 0x0000300000000800 */
[----:B------:R0:W-:Y:S08]  /*f8b0*/  MUFU.EX2 R113, R58 ;  /* 0x0000003a00717308 */ /* 0x0001f00000000800 */
[----:B------:R1:W1:Y:S01]  /*f8c0*/  MUFU.EX2 R103, R60 ;  /* 0x0000003c00677308 */ /* 0x0002620000000800 */
[----:B------:R-:W-:Y:S01]  /*f8d0*/  FADD R59, R115, R62 ;  /* 0x0000003e733b7221 */ /* 0x000fe20000000000 */
[----:B------:R-:W-:-:S02]  /*f8e0*/  LOP3.LUT R104, R173, 0x40, RZ, 0xc0, !PT ;  /* 0x00000040ad687812 */ /* 0x000fc400078ec0ff */
[----:B------:R-:W-:Y:S02]  /*f8f0*/  LOP3.LUT R105, R105, 0x7e, RZ, 0xc0, !PT ;  /* 0x0000007e69697812 */ /* 0x000fe400078ec0ff */
[----:B------:R-:W-:Y:S01]  /*f900*/  F2FP.F16.F32.PACK_AB R56, R107, R106 ;  /* 0x0000006a6b38723e */ /* 0x000fe200000000ff */
[----:B----4-:R-:W-:Y:S01]  /*f910*/  FADD R106, R112, R59 ;  /* 0x0000003b706a7221 */ /* 0x010fe20000000000 */
[----:B------:R-:W-:Y:S01]  /*f920*/  F2FP.F16.F32.PACK_AB R35, R67, R66 ;  /* 0x000000424323723e */ /* 0x000fe200000000ff */
[----:B------:R-:W-:Y:S01]  /*f930*/  IMAD R104, R104, 0x40, R105 ;  /* 0x0000004068687824 */ /* 0x000fe200078e0269 */
[----:B------:R-:W-:Y:S01]  /*f940*/  F2FP.F16.F32.PACK_AB R39, R63, R147 ;  /* 0x000000933f27723e */ /* 0x000fe200000000ff */
[----:B0-----:R-:W-:Y:S01]  /*f950*/  FADD R106, R109, R106 ;  /* 0x0000006a6d6a7221 */ /* 0x001fe20000000000 */
        /* <DEDUP_REMOVED lines=19> */
[----:B-1----:R-:W-:-:S02]  /*fa90*/  F2FP.F16.F32.PACK_AB R60, R128, R127 ;  /* 0x0000007f803c723e */ /* 0x002fc400000000ff */
[----:B-----5:R-:W-:Y:S02]  /*faa0*/  F2FP.F16.F32.PACK_AB R61, R102, R82 ;  /* 0x00000052663d723e */ /* 0x020fe400000000ff */
[----:B------:R-:W-:Y:S02]  /*fab0*/  F2FP.F16.F32.PACK_AB R62, R118, R116 ;  /* 0x00000074763e723e */ /* 0x000fe400000000ff */
[----:B------:R-:W-:Y:S02]  /*fac0*/  F2FP.F16.F32.PACK_AB R63, R123, R122 ;  /* 0x0000007a7b3f723e */ /* 0x000fe400000000ff */
[----:B------:R-:W-:Y:S02]  /*fad0*/  F2FP.F16.F32.PACK_AB R64, R117, R129 ;  /* 0x000000817540723e */ /* 0x000fe400000000ff */
[----:B------:R-:W-:Y:S02]  /*fae0*/  F2FP.F16.F32.PACK_AB R65, R120, R119 ;  /* 0x000000777841723e */ /* 0x000fe400000000ff */
[----:B------:R-:W-:-:S02]  /*faf0*/  F2FP.F16.F32.PACK_AB R66, R114, R121 ;  /* 0x000000797242723e */ /* 0x000fc400000000ff */
[----:B------:R-:W-:Y:S01]  /*fb00*/  F2FP.F16.F32.PACK_AB R67, R103, R113 ;  /* 0x000000716743723e */ /* 0x000fe200000000ff */
[----:B------:R-:W-:Y:S01]  /*fb10*/  FADD R127, R127, R106 ;  /* 0x0000006a7f7f7221 */ /* 0x000fe20000000000 */
[C---:B------:R-:W-:Y:S02]  /*fb20*/  LOP3.LUT R105, R104.reuse, 0x10, RZ, 0x3c, !PT ;  /* 0x0000001068697812 */ /* 0x040fe400078e3cff */
[----:B------:R0:W-:Y:S01]  /*fb30*/  STTM.x64 tmem[UR19+0xa0], R4 ;  /* 0x0000a004000079ed */ /* 0x0001e20008340013 */
[----:B------:R-:W-:Y:S01]  /*fb40*/  LOP3.LUT R106, R104, 0x20, RZ, 0x3c, !PT ;  /* 0x00000020686a7812 */ /* 0x000fe200078e3cff */
[----:B------:R-:W-:Y:S04]  /*fb50*/  STS.U16 [R104+UR16+0x6000], R68 ;  /* 0x0060004468007988 */ /* 0x000fe80008000410 */
[----:B------:R-:W-:Y:S04]  /*fb60*/  STS.U16 [R104+UR16+0x6400], R69 ;  /* 0x0064004568007988 */ /* 0x000fe80008000410 */
[----:B------:R-:W-:Y:S04]  /*fb70*/  STS.U16 [R104+UR16+0x6800], R70 ;  /* 0x0068004668007988 */ /* 0x000fe80008000410 */
[----:B------:R1:W-:Y:S04]  /*fb80*/  STS.U16 [R104+UR16+0x6c00], R71 ;  /* 0x006c004768007988 */ /* 0x0003e80008000410 */
[----:B------:R-:W-:Y:S04]  /*fb90*/  STS.U16 [R105+UR16+0x6080], R72 ;  /* 0x0060804869007988 */ /* 0x000fe80008000410 */
[----:B------:R-:W-:Y:S04]  /*fba0*/  STS.U16 [R105+UR16+0x6480], R73 ;  /* 0x0064804969007988 */ /* 0x000fe80008000410 */
[----:B------:R-:W-:Y:S04]  /*fbb0*/  STS.U16 [R105+UR16+0x6880], R74 ;  /* 0x0068804a69007988 */ /* 0x000fe80008000410 */
[----:B------:R-:W-:Y:S04]  /*fbc0*/  STS.U16 [R105+UR16+0x6c80], R75 ;  /* 0x006c804b69007988 */ /* 0x000fe80008000410 */
[----:B------:R-:W-:Y:S04]  /*fbd0*/  STS.U16 [R106+UR16+0x6100], R77 ;  /* 0x0061004d6a007988 */ /* 0x000fe80008000410 */
[----:B------:R-:W-:Y:S04]  /*fbe0*/  STS.U16 [R106+UR16+0x6500], R78 ;  /* 0x0065004e6a007988 */ /* 0x000fe80008000410 */
[----:B------:R-:W-:Y:S04]  /*fbf0*/  STS.U16 [R106+UR16+0x6900], R79 ;  /* 0x0069004f6a007988 */ /* 0x000fe80008000410 */
[----:B------:R-:W-:Y:S01]  /*fc00*/  STS.U16 [R106+UR16+0x6d00], R80 ;  /* 0x006d00506a007988 */ /* 0x000fe20008000410 */
[----:B------:R-:W-:-:S04]  /*fc10*/  FADD R127, R128, R127 ;  /* 0x0000007f807f7221 */ /* 0x000fc80000000000 */
[----:B------:R-:W-:-:S04]  /*fc20*/  FADD R127, R82, R127 ;  /* 0x0000007f527f7221 */ /* 0x000fc80000000000 */
[----:B------:R-:W-:-:S04]  /*fc30*/  FADD R127, R102, R127 ;  /* 0x0000007f667f7221 */ /* 0x000fc80000000000 */
[----:B------:R-:W-:-:S04]  /*fc40*/  FADD R127, R116, R127 ;  /* 0x0000007f747f7221 */ /* 0x000fc80000000000 */
[----:B------:R-:W-:Y:S01]  /*fc50*/  FADD R127, R118, R127 ;  /* 0x0000007f767f7221 */ /* 0x000fe20000000000 */
[C---:B0-----:R-:W-:Y:S02]  /*fc60*/  LOP3.LUT R4, R104.reuse, 0x30, RZ, 0x3c, !PT ;  /* 0x0000003068047812 */ /* 0x041fe400078e3cff */
[C---:B------:R-:W-:Y:S02]  /*fc70*/  LOP3.LUT R5, R104.reuse, 0x40, RZ, 0x3c, !PT ;  /* 0x0000004068057812 */ /* 0x040fe400078e3cff */
[C---:B------:R-:W-:Y:S02]  /*fc80*/  LOP3.LUT R6, R104.reuse, 0x50, RZ, 0x3c, !PT ;  /* 0x0000005068067812 */ /* 0x040fe400078e3cff */
[C---:B------:R-:W-:Y:S01]  /*fc90*/  LOP3.LUT R37, R104.reuse, 0x60, RZ, 0x3c, !PT ;  /* 0x0000006068257812 */ /* 0x040fe200078e3cff */
[----:B------:R-:W-:Y:S01]  /*fca0*/  STS.U16 [R4+UR16+0x6180], R81 ;  /* 0x0061805104007988 */ /* 0x000fe20008000410 */
[----:B-1----:R-:W-:-:S03]  /*fcb0*/  LOP3.LUT R104, R104, 0x70, RZ, 0x3c, !PT ;  /* 0x0000007068687812 */ /* 0x002fc600078e3cff */
[----:B------:R-:W-:Y:S04]  /*fcc0*/  STS.U16 [R4+UR16+0x6580], R83 ;  /* 0x0065805304007988 */ /* 0x000fe80008000410 */
[----:B------:R-:W-:Y:S04]  /*fcd0*/  STS.U16 [R4+UR16+0x6980], R84 ;  /* 0x0069805404007988 */ /* 0x000fe80008000410 */
[----:B------:R-:W-:Y:S01]  /*fce0*/  STS.U16 [R4+UR16+0x6d80], R85 ;  /* 0x006d805504007988 */ /* 0x000fe20008000410 */
[----:B------:R-:W-:-:S03]  /*fcf0*/  FADD R36, -R76, R133 ;  /* 0x000000854c247221 */ /* 0x000fc60000000100 */
[----:B------:R-:W-:Y:S04]  /*fd00*/  STS.U16 [R5+UR16+0x6200], R86 ;  /* 0x0062005605007988 */ /* 0x000fe80008000410 */
[----:B------:R-:W-:Y:S04]  /*fd10*/  STS.U16 [R5+UR16+0x6600], R87 ;  /* 0x0066005705007988 */ /* 0x000fe80008000410 */
[----:B------:R-:W-:Y:S04]  /*fd20*/  STS.U16 [R5+UR16+0x6a00], R88 ;  /* 0x006a005805007988 */ /* 0x000fe80008000410 */
[----:B------:R-:W-:Y:S04]  /*fd30*/  STS.U16 [R5+UR16+0x6e00], R89 ;  /* 0x006e005905007988 */ /* 0x000fe80008000410 */
[----:B------:R-:W-:Y:S04]  /*fd40*/  STS.U16 [R6+UR16+0x6280], R90 ;  /* 0x0062805a06007988 */ /* 0x000fe80008000410 */
[----:B------:R-:W-:Y:S04]  /*fd50*/  STS.U16 [R6+UR16+0x6680], R91 ;  /* 0x0066805b06007988 */ /* 0x000fe80008000410 */
[----:B------:R-:W-:Y:S04]  /*fd60*/  STS.U16 [R6+UR16+0x6a80], R92 ;  /* 0x006a805c06007988 */ /* 0x000fe80008000410 */
[----:B------:R0:W-:Y:S04]  /*fd70*/  STS.U16 [R6+UR16+0x6e80], R93 ;  /* 0x006e805d06007988 */ /* 0x0001e80008000410 */
[----:B------:R1:W-:Y:S04]  /*fd80*/  STS.U16 [R37+UR16+0x6300], R94 ;  /* 0x0063005e25007988 */ /* 0x0003e80008000410 */
[----:B------:R1:W-:Y:S04]  /*fd90*/  STS.U16 [R37+UR16+0x6700], R95 ;  /* 0x0067005f25007988 */ /* 0x0003e80008000410 */
[----:B------:R1:W-:Y:S04]  /*fda0*/  STS.U16 [R37+UR16+0x6b00], R96 ;  /* 0x006b006025007988 */ /* 0x0003e80008000410 */
[----:B--2---:R1:W-:Y:S04]  /*fdb0*/  STS.U16 [R37+UR16+0x6f00], R97 ;  /* 0x006f006125007988 */ /* 0x0043e80008000410 */
[----:B------:R1:W-:Y:S04]  /*fdc0*/  STS.U16 [R104+UR16+0x6380], R98 ;  /* 0x0063806268007988 */ /* 0x0003e80008000410 */
[----:B------:R1:W-:Y:S04]  /*fdd0*/  STS.U16 [R104+UR16+0x6780], R99 ;  /* 0x0067806368007988 */ /* 0x0003e80008000410 */
[----:B---3--:R1:W-:Y:S04]  /*fde0*/  STS.U16 [R104+UR16+0x6b80], R100 ;  /* 0x006b806468007988 */ /* 0x0083e80008000410 */
[----:B------:R1:W-:Y:S01]  /*fdf0*/  STS.U16 [R104+UR16+0x6f80], R101 ;  /* 0x006f806568007988 */ /* 0x0003e20008000410 */
[----:B------:R-:W-:Y:S01]  /*fe00*/  FMUL R36, R36, 1.4426950216293334961 ;  /* 0x3fb8aa3b24247820 */ /* 0x000fe20000400000 */
[----:B------:R-:W2:Y:S02]  /*fe10*/  FENCE.VIEW.ASYNC.T ;  /* 0x00000000000073c6 */ /* 0x000ea40000000200 */
[----:B--2---:R-:W-:Y:S06]  /*fe20*/  BAR.SYNC.DEFER_BLOCKING 0x0 ;  /* 0x0000000000007b1d */ /* 0x004fec0000010000 */
[----:B0-----:R-:W0:Y:S01]  /*fe30*/  LDTM.x32 R4, tmem[UR19] ;  /* 0x00000013000479ee */ /* 0x001e2200082c0000 */
[----:B------:R-:W0:Y:S01]  /*fe40*/  MUFU.EX2 R36, R36 ;  /* 0x0000002400247308 */ /* 0x000e220000000800 */
[----:B------:R-:W-:Y:S01]  /*fe50*/  NOP ;  /* 0x0000000000007918 */ /* 0x000fe20000000000 */
[C---:B0-----:R-:W-:Y:S01]  /*fe60*/  FMUL R4, R36.reuse, R4 ;  /* 0x0000000424047220 */ /* 0x041fe20000400000 */
        /* <DEDUP_REMOVED lines=31> */
[----:B------:R1:W-:Y:S01]  /*10060*/  STTM.x32 tmem[UR19], R4 ;  /* 0x00000004000079ed */ /* 0x0003e200082c0013 */
[----:B------:R-:W0:Y:S02]  /*10070*/  FENCE.VIEW.ASYNC.T ;  /* 0x00000000000073c6 */ /* 0x000e240000000200 */
[----:B0-----:R-:W-:Y:S01]  /*10080*/  BAR.SYNC.DEFER_BLOCKING 0x0 ;  /* 0x0000000000007b1d */ /* 0x001fe20000010000 */
[----:B------:R-:W-:-:S04]  /*10090*/  FADD R122, R122, R127 ;  /* 0x0000007f7a7a7221 */ /* 0x000fc80000000000 */
[----:B------:R-:W-:Y:S01]  /*100a0*/  FADD R122, R123, R122 ;  /* 0x0000007a7b7a7221 */ /* 0x000fe20000000000 */
[----:B------:R0:W-:Y:S06]  /*100b0*/  MEMBAR.ALL.CTA ;  /* 0x0000000000007992 */ /* 0x0001ec0000008000 */
[----:B0-----:R-:W0:Y:S01]  /*100c0*/  FENCE.VIEW.ASYNC.S ;  /* 0x00000000000073c6 */ /* 0x001e220000000000 */
[----:B------:R-:W-:-:S04]  /*100d0*/  FADD R122, R129, R122 ;  /* 0x0000007a817a7221 */ /* 0x000fc80000000000 */
[----:B------:R-:W-:-:S04]  /*100e0*/  FADD R122, R117, R122 ;  /* 0x0000007a757a7221 */ /* 0x000fc80000000000 */
[----:B------:R-:W-:-:S04]  /*100f0*/  FADD R119, R119, R122 ;  /* 0x0000007a77777221 */ /* 0x000fc80000000000 */
[----:B------:R-:W-:-:S04]  /*10100*/  FADD R120, R120, R119 ;  /* 0x0000007778787221 */ /* 0x000fc80000000000 */
[----:B------:R-:W-:-:S04]  /*10110*/  FADD R121, R121, R120 ;  /* 0x0000007879797221 */ /* 0x000fc80000000000 */
[----:B------:R-:W-:Y:S01]  /*10120*/  FADD R114, R114, R121 ;  /* 0x0000007972727221 */ /* 0x000fe20000000000 */
[----:B------:R-:W-:-:S03]  /*10130*/  ULEA UR21, UR26, UR16, 0x3 ;  /* 0x000000101a157291 */ /* 0x000fc6000f8e18ff */
[----:B------:R-:W-:Y:S01]  /*10140*/  FADD R114, R113, R114 ;  /* 0x0000007271727221 */ /* 0x000fe20000000000 */
[----:B------:R-:W-:-:S03]  /*10150*/  UIADD3 UR21, UPT, UPT, UR21, 0x8000, URZ ;  /* 0x0000800015157890 */ /* 0x000fc6000fffe0ff */
[----:B------:R-:W-:Y:S01]  /*10160*/  FADD R103, R103, R114 ;  /* 0x0000007267677221 */ /* 0x000fe20000000000 */
[----:B------:R-:W-:Y:S01]  /*10170*/  UMOV UR8, UR6 ;  /* 0x0000000600087c82 */ /* 0x000fe20008000000 */
[----:B0-----:R-:W-:Y:S06]  /*10180*/  BAR.SYNC.DEFER_BLOCKING 0x0 ;  /* 0x0000000000007b1d */ /* 0x001fec0000010000 */
[----:B------:R-:W-:Y:S05]  /*10190*/  BRA.U UP2, `(.L_x_16) ;  /* 0x0000000102947547 */ /* 0x000fea000b800000 */
[----:B------:R-:W-:Y:S02]  /*101a0*/  UIADD3 UR63, UPT, UPT, UR9, 0xa8, URZ ;  /* 0x000000a8093f7890 */ /* 0x000fe4000fffe0ff */
[----:B------:R-:W-:Y:S02]  /*101b0*/  UIADD3 UR64, UPT, UPT, UR9, 0xb0, URZ ;  /* 0x000000b009407890 */ /* 0x000fe4000fffe0ff */
[----:B------:R-:W-:Y:S02]  /*101c0*/  UIADD3 UR65, UPT, UPT, UR9, 0xb8, URZ ;  /* 0x000000b809417890 */ /* 0x000fe4000fffe0ff */
[----:B------:R-:W-:Y:S02]  /*101d0*/  UIADD3 UR66, UPT, UPT, UR9, 0xc0, URZ ;  /* 0x000000c009427890 */ /* 0x000fe4000fffe0ff */
[----:B------:R-:W-:Y:S02]  /*101e0*/  UIADD3 UR67, UPT, UPT, UR9, 0xc8, URZ ;  /* 0x000000c809437890 */ /* 0x000fe4000fffe0ff */
[----:B------:R-:W-:Y:S01]  /*101f0*/  UIADD3 UR68, UPT, UPT, UR9, 0xd0, URZ ;  /* 0x000000d009447890 */ /* 0x000fe2000fffe0ff */
[----:B------:R-:W-:Y:S01]  /*10200*/  UMOV UR10, 0x0 ;  /* 0x00000000000a7882 */ /* 0x000fe20000000000 */
[----:B------:R-:W-:Y:S01]  /*10210*/  UMOV UR11, 0x8080010 ;  /* 0x08080010000b7882 */ /* 0x000fe20000000000 */
[----:B------:R-:W-:Y:S01]  /*10220*/  UMOV UR15, 0x40004040 ;  /* 0x40004040000f7882 */ /* 0x000fe20000000000 */
[----:B------:R-:W-:-:S02]  /*10230*/  UIADD3 UR69, UPT, UPT, UR9, 0xd8, URZ ;  /* 0x000000d809457890 */ /* 0x000fc4000fffe0ff */
[----:B------:R0:W-:Y:S01]  /*10240*/  UTCHMMA tmem[UR22], gdesc[UR14], tmem[UR9], tmem[UR10], idesc[UR11], UPT ;  /* 0x00ff0a0e160079ea */ /* 0x0001e2000b800009 */
[----:B------:R-:W-:Y:S01]  /*10250*/  UMOV UR48, 0x0 ;  /* 0x0000000000307882 */ /* 0x000fe20000000000 */
        /* <DEDUP_REMOVED lines=14> */
[----:B------:R-:W-:Y:S01]  /*10340*/  UMOV UR6, UR21 ;  /* 0x0000001500067c82 */ /* 0x000fe20008000000 */
[----:B------:R-:W-:Y:S01]  /*10350*/  UMOV UR7, URZ ;  /* 0x000000ff00077c82 */ /* 0x000fe20008000000 */
[----:B------:R0:W-:Y:S01]  /*10360*/  UTCHMMA tmem[UR66], gdesc[UR40], tmem[UR9], tmem[UR54], idesc[UR55], UPT ;  /* 0x00ff3628420079ea */ /* 0x0001e2000b800009 */
[----:B------:R-:W-:Y:S01]  /*10370*/  UMOV UR60, 0x0 ;  /* 0x00000000003c7882 */ /* 0x000fe20000000000 */
[----:B------:R-:W-:Y:S01]  /*10380*/  UMOV UR61, 0x8080010 ;  /* 0x08080010003d7882 */ /* 0x000fe20000000000 */
[----:B------:R0:W-:Y:S01]  /*10390*/  UTCHMMA tmem[UR67], gdesc[UR42], tmem[UR9], tmem[UR56], idesc[UR57], UPT ;  /* 0x00ff382a430079ea */ /* 0x0001e2000b800009 */
[----:B------:R-:W-:Y:S01]  /*103a0*/  UMOV UR6, UR6 ;  /* 0x0000000600067c82 */ /* 0x000fe20008000000 */
[----:B------:R0:W-:Y:S01]  /*103b0*/  UTCHMMA tmem[UR68], gdesc[UR44], tmem[UR9], tmem[UR58], idesc[UR59], UPT ;  /* 0x00ff3a2c440079ea */ /* 0x0001e2000b800009 */
[----:B------:R0:W-:Y:S01]  /*103c0*/  UTCHMMA tmem[UR69], gdesc[UR46], tmem[UR9], tmem[UR60], idesc[UR61], UPT ;  /* 0x00ff3c2e450079ea */ /* 0x0001e2000b800009 */
[----:B------:R0:W-:Y:S01]  /*103d0*/  UTCBAR [UR6], URZ ;  /* 0x000000ff060073e9 */ /* 0x0001e200080000ff */
[----:B------:R-:W-:Y:S01]  /*103e0*/  NOP ;  /* 0x0000000000007918 */ /* 0x000fe20000000000 */
.L_x_16:
[----:B-1----:R-:W2:Y:S01]  /*103f0*/  LDL.LU R4, [R1+0x2c] ;  /* 0x00002c0001047983 */ /* 0x002ea20000300800 */
[----:B------:R-:W-:Y:S01]  /*10400*/  ISETP.GE.U32.AND P0, PT, R0, UR17, PT ;  /* 0x0000001100007c0c */ /* 0x000fe2000bf06070 */
[----:B------:R-:W-:Y:S01]  /*10410*/  UIADD3 UR26, UPT, UPT, UR26, 0x1, URZ ;  /* 0x000000011a1a7890 */ /* 0x000fe2000fffe0ff */
[----:B------:R-:W-:Y:S01]  /*10420*/  IMAD.MOV.U32 R133, RZ, RZ, R76 ;  /* 0x000000ffff857224 */ /* 0x000fe200078e004c */
[----:B------:R-:W-:Y:S01]  /*10430*/  UIADD3 UR27, UPT, UPT, UR25, UR27, URZ ;  /* 0x0000001b191b7290 */ /* 0x000fe2000fffe0ff */
[----:B------:R-:W-:Y:S01]  /*10440*/  ISETP.GE.U32.AND.EX P0, PT, R2, RZ, PT, P0 ;  /* 0x000000ff0200720c */ /* 0x000fe20003f06100 */
[----:B------:R-:W-:Y:S02]  /*10450*/  UISETP.GT.AND UP3, UPT, UR26, 0x1, UPT ;  /* 0x000000011a00788c */ /* 0x000fe4000bf64270 */
[----:B------:R-:W-:Y:S02]  /*10460*/  UIADD3 UR28, UPT, UPT, UR23, UR28, URZ ;  /* 0x0000001c171c7290 */ /* 0x000fe4000fffe0ff */
[----:B0-----:R-:W-:-:S02]  /*10470*/  USEL UR6, URZ, 0x1, !UP3 ;  /* 0x00000001ff067887 */ /* 0x001fc4000d800000 */
[----:B------:R-:W-:Y:S02]  /*10480*/  USEL UR26, UR26, URZ, !UP3 ;  /* 0x000000ff1a1a7287 */ /* 0x000fe4000d800000 */
[----:B------:R-:W-:Y:S01]  /*10490*/  ULOP3.LUT UR6, UR8, UR6, URZ, 0x3c, !UPT ;  /* 0x0000000608067292 */ /* 0x000fe2000f8e3cff */
[----:B--2---:R-:W-:-:S05]  /*104a0*/  FFMA R4, R36, R4, R103 ;  /* 0x0000000424047223 */ /* 0x004fca0000000067 */
[----:B------:R2:W-:Y:S01]  /*104b0*/  STL [R1+0x2c], R4 ;  /* 0x00002c0401007387 */ /* 0x0005e20000100800 */
[----:B------:R-:W-:Y:S05]  /*104c0*/  @!P0 BRA `(.L_x_17) ;  /* 0xffffff7800108947 */ /* 0x000fea000383ffff */
.L_x_12:
[----:B------:R-:W3:Y:S01]  /*104d0*/  LDL.LU R39, [R1+0x2c] ;  /* 0x00002c0001277983 */ /* 0x000ee20000300800 */
[----:B------:R-:W-:Y:S01]  /*104e0*/  IMAD.MOV.U32 R3, RZ, RZ, 0x3dc6b27f ;  /* 0x3dc6b27fff037424 */ /* 0x000fe200078e00ff */
[----:B------:R-:W-:Y:S01]  /*104f0*/  UISETP.GE.AND UP1, UPT, UR29, 0x1, UPT ;  /* 0x000000011d00788c */ /* 0x000fe2000bf26270 */
[----:B------:R-:W4:Y:S01]  /*10500*/  LDCU.64 UR4, c[0x0][0x3e0] ;  /* 0x00007c00ff0477ac */ /* 0x000f220008000a00 */
[C---:B0--3--:R-:W-:Y:S01]  /*10510*/  FMUL R0, R39.reuse, 8388608 ;  /* 0x4b00000027007820 */ /* 0x049fe20000400000 */
[C---:B------:R-:W-:Y:S02]  /*10520*/  FSETP.GEU.AND P3, PT, R39.reuse, 1.175494350822287508e-38, PT ;  /* 0x008000002700780b */ /* 0x040fe40003f6e000 */
[C---:B------:R-:W-:Y:S02]  /*10530*/  FSETP.GEU.AND P0, PT, |R39|.reuse, 1.175494350822287508e-38, PT ;  /* 0x008000002700780b */ /* 0x040fe40003f0e200 */
[----:B------:R-:W-:Y:S02]  /*10540*/  FSEL R42, R0, R39, !P3 ;  /* 0x00000027002a7208 */ /* 0x000fe40005800000 */
[----:B------:R-:W-:-:S03]  /*10550*/  FSETP.GT.AND P1, PT, |R39|, 8.50705917302346158658e+37, PT ;  /* 0x7e8000002700780b */ /* 0x000fc60003f24200 */
[----:B------:R-:W-:-:S05]  /*10560*/  VIADD R0, R42, 0xc0cafb0d ;  /* 0xc0cafb0d2a007836 */ /* 0x000fca0000000000 */
[----:B------:R-:W-:-:S05]  /*10570*/  LOP3.LUT R2, R0, 0xff800000, RZ, 0xc0, !PT ;  /* 0xff80000000027812 */ /* 0x000fca00078ec0ff */
[----:B------:R-:W-:-:S04]  /*10580*/  IMAD.IADD R0, R42, 0x1, -R2 ;  /* 0x000000012a007824 */ /* 0x000fc800078e0a02 */
[----:B------:R-:W-:-:S04]  /*10590*/  FADD R36, R0, -1 ;  /* 0xbf80000000247421 */ /* 0x000fc80000000000 */
[----:B------:R-:W-:-:S04]  /*105a0*/  FFMA.FTZ R3, R36, R3, -0.16845393180847167969 ;  /* 0xbe2c7f3024037423 */ /* 0x000fc80000010003 */
[----:B------:R-:W-:-:S04]  /*105b0*/  FFMA.FTZ R3, R36, R3, 0.1716887056827545166 ;  /* 0x3e2fcf2a24037423 */ /* 0x000fc80000010003 */
[----:B------:R-:W-:-:S04]  /*105c0*/  FFMA.FTZ R3, R36, R3, -0.17900948226451873779 ;  /* 0xbe374e4324037423 */ /* 0x000fc80000010003 */
[----:B------:R-:W-:-:S04]  /*105d0*/  FFMA.FTZ R3, R36, R3, 0.20512372255325317383 ;  /* 0x3e520bf424037423 */ /* 0x000fc80000010003 */
[----:B------:R-:W-:Y:S01]  /*105e0*/  FFMA.FTZ R3, R36, R3, -0.24046532809734344482 ;  /* 0xbe763c8b24037423 */ /* 0x000fe20000010003 */
[----:B----4-:R-:W-:Y:S06]  /*105f0*/  BRA.U !UP1, `(.L_x_18) ;  /* 0x0000000109107547 */ /* 0x010fec000b800000 */
[----:B------:R-:W-:-:S06]  /*10600*/  USHF.L.U32 UR8, UR8, 0x1f, URZ ;  /* 0x0000001f08087899 */ /* 0x000fcc00080006ff */
[----:B------:R-:W-:-:S04]  /*10610*/  IMAD.U32 R0, RZ, RZ, UR8 ;  /* 0x00000008ff007e24 */ /* 0x000fc8000f8e00ff */
[----:B------:R-:W0:Y:S02]  /*10620*/  SYNCS.PHASECHK.TRANS64.TRYWAIT P2, [UR21], R0 ;  /* 0x00000000ff0075a7 */ /* 0x000e240008041115 */
[----:B0-----:R-:W-:Y:S05]  /*10630*/  @!P2 BRA `(.L_x_19) ;  /* 0x0000001400c0a947 */ /* 0x001fea0003800000 */
.L_x_18:
[----:B-12---:R-:W0:Y:S01]  /*10640*/  S2R R4, SR_TID.X ;  /* 0x0000000000047919 */ /* 0x006e220000002100 */
[----:B------:R-:W-:Y:S01]  /*10650*/  FFMA.FTZ R3, R36, R3, 0.28857114911079406738 ;  /* 0x3e93bf9924037423 */ /* 0x000fe20000010003 */
[----:B------:R-:W1:Y:S01]  /*10660*/  LDC.64 R40, c[0x0][0x398] ;  /* 0x0000e600ff287b82 */ /* 0x000e620000000a00 */
[----:B------:R-:W-:Y:S01]  /*10670*/  @P1 FMUL R39, R39, 0.25 ;  /* 0x3e80000027271820 */ /* 0x000fe20000400000 */
[----:B------:R-:W-:Y:S01]  /*10680*/  ISETP.GE.U32.AND P2, PT, R42, 0x7f800000, PT ;  /* 0x7f8000002a00780c */ /* 0x000fe20003f46070 */
[C---:B------:R-:W-:Y:S01]  /*10690*/  FFMA.FTZ R3, R36.reuse, R3, -0.36067417263984680176 ;  /* 0xbeb8aa4924037423 */ /* 0x040fe20000010003 */
[----:B------:R-:W-:Y:S01]  /*106a0*/  FSEL R0, RZ, -23, P3 ;  /* 0xc1b80000ff007808 */ /* 0x000fe20001800000 */
[----:B------:R-:W-:Y:S01]  /*106b0*/  @!P0 FMUL R39, R39, 16777216 ;  /* 0x4b80000027278820 */ /* 0x000fe20000400000 */
[----:B------:R-:W-:Y:S01]  /*106c0*/  UIMAD UR4, UR18, UR4, URZ ;  /* 0x00000004120472a4 */ /* 0x000fe2000f8e02ff */
[----:B------:R-:W-:Y:S01]  /*106d0*/  FFMA.FTZ R3, R36, R3, 0.48089820146560668945 ;  /* 0x3ef6384a24037423 */ /* 0x000fe20000010003 */
[----:B------:R-:W2:Y:S01]  /*106e0*/  LDC R103, c[0x0][0x3e8] ;  /* 0x0000fa00ff677b82 */ /* 0x000ea20000000800 */
[----:B------:R-:W-:Y:S01]  /*106f0*/  IMAD R38, R132, UR5, RZ ;  /* 0x0000000584267c24 */ /* 0x000fe2000f8e02ff */
[----:B------:R-:W-:Y:S01]  /*10700*/  USHF.L.U32 UR5, UR4, 0x1, URZ ;  /* 0x0000000104057899 */ /* 0x000fe200080006ff */
[----:B------:R-:W-:Y:S01]  /*10710*/  FFMA.FTZ R3, R36, R3, -0.72134751081466674805 ;  /* 0xbf38aa3b24037423 */ /* 0x000fe20000010003 */
[----:B------:R-:W3:Y:S01]  /*10720*/  MUFU.RCP R39, R39 ;  /* 0x0000002700277308 */ /* 0x000ee20000001000 */
[----:B------:R-:W-:-:S02]  /*10730*/  FSETP.NEU.AND P3, PT, R42, RZ, PT ;  /* 0x000000ff2a00720b */ /* 0x000fc40003f6d000 */
[----:B------:R-:W-:Y:S01]  /*10740*/  FMUL R37, R36, R3 ;  /* 0x0000000324257220 */ /* 0x000fe20000400000 */
[----:B------:R-:W-:-:S03]  /*10750*/  I2FP.F32.S32 R3, R2 ;  /* 0x0000000200037245 */ /* 0x000fc60000201400 */
[----:B------:R-:W-:Y:S02]  /*10760*/  FMUL R37, R36, R37 ;  /* 0x0000002524257220 */ /* 0x000fe40000400000 */
[----:B------:R-:W-:Y:S01]  /*10770*/  FFMA.FTZ R0, R3, 1.1920928955078125e-07, R0 ;  /* 0x3400000003007823 */ /* 0x000fe20000010000 */
[----:B------:R-:W-:Y:S02]  /*10780*/  IMAD.SHL.U32 R3, R38, 0x2, RZ ;  /* 0x0000000226037824 */ /* 0x000fe400078e00ff */
[----:B------:R-:W-:Y:S01]  /*10790*/  FFMA.FTZ R37, R36, 1.4426950216293334961, R37 ;  /* 0x3fb8aa3b24257823 */ /* 0x000fe20000010025 */
[----:B------:R-:W-:Y:S02]  /*107a0*/  IMAD.HI R38, R38, 0x2, RZ ;  /* 0x0000000226267827 */ /* 0x000fe400078e02ff */
[----:B-1----:R-:W-:Y:S02]  /*107b0*/  IADD3 R2, P4, P5, R3, UR5, R40 ;  /* 0x0000000503027c10 */ /* 0x002fe4000fd9e028 */
[----:B------:R-:W-:-:S02]  /*107c0*/  @P2 IMAD.MOV.U32 R3, RZ, RZ, 0x7f800000 ;  /* 0x7f800000ff032424 */ /* 0x000fc400078e00ff */
[----:B------:R-:W-:Y:S01]  /*107d0*/  FADD R0, R0, R37 ;  /* 0x0000002500007221 */ /* 0x000fe20000000000 */
[----:B0-----:R-:W-:Y:S01]  /*107e0*/  LOP3.LUT P6, RZ, R4, 0x7f, RZ, 0xc0, !PT ;  /* 0x0000007f04ff7812 */ /* 0x001fe200078cc0ff */
[----:B------:R-:W-:Y:S01]  /*107f0*/  BAR.SYNC.DEFER_BLOCKING 0x0 ;  /* 0x0000000000007b1d */ /* 0x000fe20000010000 */
[----:B------:R-:W-:Y:S01]  /*10800*/  @P2 FFMA.FTZ R0, R42, R3, +INF ;  /* 0x7f8000002a002423 */ /* 0x000fe20000010003 */
[----:B------:R-:W-:Y:S01]  /*10810*/  UIMAD.WIDE UR4, UR4, 0x2, URZ ;  /* 0x00000002040478a5 */ /* 0x000fe2000f8e02ff */
[C---:B--2---:R-:W-:Y:S02]  /*10820*/  IMAD R43, R103.reuse, 0x30, RZ ;  /* 0x00000030672b7824 */ /* 0x044fe400078e02ff */
[C---:B------:R-:W-:Y:S02]  /*10830*/  IMAD R119, R103.reuse, 0x38, RZ ;  /* 0x0000003867777824 */ /* 0x040fe400078e02ff */
[C---:B------:R-:W-:Y:S01]  /*10840*/  IMAD R47, R103.reuse, 0x1c, RZ ;  /* 0x0000001c672f7824 */ /* 0x040fe200078e02ff */
[----:B------:R-:W-:Y:S01]  /*10850*/  IADD3.X R3, PT, PT, R38, UR5, R41, P4, P5 ;  /* 0x0000000526037c10 */ /* 0x000fe2000a7ea429 */
[----:B------:R-:W-:-:S02]  /*10860*/  IMAD R37, R103, 0x12, RZ ;  /* 0x0000001267257824 */ /* 0x000fc400078e02ff */
[C---:B------:R-:W-:Y:S02]  /*10870*/  IMAD R41, R103.reuse, 0x16, RZ ;  /* 0x0000001667297824 */ /* 0x040fe400078e02ff */
[C---:B------:R-:W-:Y:S01]  /*10880*/  IMAD R63, R103.reuse, 0x1a, RZ ;  /* 0x0000001a673f7824 */ /* 0x040fe200078e02ff */
[----:B------:R-:W0:Y:S01]  /*10890*/  LDCU UR4, c[0x0][0x3ec] ;  /* 0x00007d80ff0477ac */ /* 0x000e220008000800 */
[C---:B------:R-:W-:Y:S02]  /*108a0*/  IMAD R115, R103.reuse, 0x34, RZ ;  /* 0x0000003467737824 */ /* 0x040fe400078e02ff */
[C---:B------:R-:W-:Y:S02]  /*108b0*/  IMAD R123, R103.reuse, 0x3c, RZ ;  /* 0x0000003c677b7824 */ /* 0x040fe400078e02ff */
[C---:B------:R-:W-:Y:S02]  /*108c0*/  IMAD R107, R103.reuse, 0x26, RZ ;  /* 0x00000026676b7824 */ /* 0x040fe400078e02ff */
[----:B------:R-:W-:-:S02]  /*108d0*/  IMAD R45, R103, 0xd, RZ ;  /* 0x0000000d672d7824 */ /* 0x000fc400078e02ff */
[C---:B------:R-:W-:Y:S01]  /*108e0*/  IMAD R71, R103.reuse, 0x1e, RZ ;  /* 0x0000001e67477824 */ /* 0x040fe200078e02ff */
[----:B------:R-:W1:Y:S02]  /*108f0*/  @!P6 SYNCS.CCTL.IV [UR16+0x8000] ;  /* 0x00800000ff00e9b1 */ /* 0x000e640008000010 */
[----:B-1----:R-:W-:Y:S01]  /*10900*/  BAR.SYNC.DEFER_BLOCKING 0x0 ;  /* 0x0000000000007b1d */ /* 0x002fe20000010000 */
[C---:B------:R-:W-:Y:S02]  /*10910*/  IMAD R105, R103.reuse, 0x22, RZ ;  /* 0x0000002267697824 */ /* 0x040fe400078e02ff */
[C---:B------:R-:W-:Y:S02]  /*10920*/  IMAD R109, R103.reuse, 0x2a, RZ ;  /* 0x0000002a676d7824 */ /* 0x040fe400078e02ff */
[C---:B------:R-:W-:Y:S02]  /*10930*/  IMAD R111, R103.reuse, 0x2e, RZ ;  /* 0x0000002e676f7824 */ /* 0x040fe400078e02ff */
[C---:B------:R-:W-:Y:S01]  /*10940*/  IMAD R113, R103.reuse, 0x32, RZ ;  /* 0x0000003267717824 */ /* 0x040fe200078e02ff */
[----:B------:R-:W1:Y:S01]  /*10950*/  LDTM.x32 R4, tmem[UR19] ;  /* 0x00000013000479ee */ /* 0x000e6200082c0000 */
[C---:B------:R-:W-:Y:S01]  /*10960*/  IMAD R117, R103.reuse, 0x36, RZ ;  /* 0x0000003667757824 */ /* 0x040fe200078e02ff */
[----:B0-----:R-:W-:Y:S01]  /*10970*/  UIMAD UR4, UR18, UR4, URZ ;  /* 0x00000004120472a4 */ /* 0x001fe2000f8e02ff */
[----:B------:R-:W-:-:S02]  /*10980*/  IMAD R55, R103, 0x13, RZ ;  /* 0x0000001367377824 */ /* 0x000fc400078e02ff */
[C---:B------:R-:W-:Y:S01]  /*10990*/  IMAD R49, R103.reuse, 0xf, RZ ;  /* 0x0000000f67317824 */ /* 0x040fe200078e02ff */
[----:B------:R-:W-:Y:S01]  /*109a0*/  USHF.L.U32 UR6, UR4, 0x2, URZ ;  /* 0x0000000204067899 */ /* 0x000fe200080006ff */
[C---:B------:R-:W-:Y:S01]  /*109b0*/  IMAD R53, R103.reuse, 0x11, RZ ;  /* 0x0000001167357824 */ /* 0x040fe200078e02ff */
[----:B------:R-:W-:Y:S01]  /*109c0*/  UIMAD.WIDE UR4, UR4, 0x4, URZ ;  /* 0x00000004040478a5 */ /* 0x000fe2000f8e02ff */
[C---:B------:R-:W-:Y:S02]  /*109d0*/  IMAD R57, R103.reuse, 0x15, RZ ;  /* 0x0000001567397824 */ /* 0x040fe400078e02ff */
[C---:B------:R-:W-:Y:S02]  /*109e0*/  IMAD R59, R103.reuse, 0x17, RZ ;  /* 0x00000017673b7824 */ /* 0x040fe400078e02ff */
[C---:B------:R-:W-:Y:S02]  /*109f0*/  IMAD R61, R103.reuse, 0x19, RZ ;  /* 0x00000019673d7824 */ /* 0x040fe400078e02ff */
[C---:B------:R-:W-:Y:S01]  /*10a00*/  IMAD R65, R103.reuse, 0x1b, RZ ;  /* 0x0000001b67417824 */ /* 0x040fe200078e02ff */
[----:B------:R-:W0:Y:S01]  /*10a10*/  @!P6 SYNCS.CCTL.IV [UR16+0x8008] ;  /* 0x00800800ff00e9b1 */ /* 0x000e220008000010 */
[C---:B------:R-:W-:Y:S01]  /*10a20*/  IMAD R121, R103.reuse, 0x3a, RZ ;  /* 0x0000003a67797824 */ /* 0x040fe200078e02ff */
[----:B------:R-:W-:Y:S01]  /*10a30*/  NOP ;  /* 0x0000000000007918 */ /* 0x000fe20000000000 */
[----:B------:R-:W-:-:S02]  /*10a40*/  IMAD R125, R103, 0x3e, RZ ;  /* 0x0000003e677d7824 */ /* 0x000fc400078e02ff */
[C---:B------:R-:W-:Y:S02]  /*10a50*/  IMAD R69, R103.reuse, 0x1d, RZ ;  /* 0x0000001d67457824 */ /* 0x040fe400078e02ff */
[----:B------:R-:W-:Y:S02]  /*10a60*/  IMAD.SHL.U32 R51, R103, 0x10, RZ ;  /* 0x0000001067337824 */ /* 0x000fe400078e00ff */
[----:B-1----:R-:W-:Y:S01]  /*10a70*/  @P1 FMUL R4, R4, 0.25 ;  /* 0x3e80000004041820 */ /* 0x002fe20000400000 */
[----:B------:R-:W-:Y:S01]  /*10a80*/  @P1 FMUL R5, R5, 0.25 ;  /* 0x3e80000005051820 */ /* 0x000fe20000400000 */
[----:B------:R-:W-:Y:S01]  /*10a90*/  @P1 FMUL R6, R6, 0.25 ;  /* 0x3e80000006061820 */ /* 0x000fe20000400000 */
[----:B------:R-:W-:Y:S01]  /*10aa0*/  @P1 FMUL R7, R7, 0.25 ;  /* 0x3e80000007071820 */ /* 0x000fe20000400000 */
[----:B------:R-:W-:Y:S01]  /*10ab0*/  @!P0 FMUL R4, R4, 16777216 ;  /* 0x4b80000004048820 */ /* 0x000fe20000400000 */
[----:B------:R-:W-:Y:S01]  /*10ac0*/  @!P0 FMUL R5, R5, 16777216 ;  /* 0x4b80000005058820 */ /* 0x000fe20000400000 */
[----:B------:R-:W-:Y:S01]  /*10ad0*/  @!P0 FMUL R6, R6, 16777216 ;  /* 0x4b80000006068820 */ /* 0x000fe20000400000 */
[----:B------:R-:W-:Y:S01]  /*10ae0*/  @!P0 FMUL R7, R7, 16777216 ;  /* 0x4b80000007078820 */ /* 0x000fe20000400000 */
[C---:B---3--:R-:W-:Y:S01]  /*10af0*/  FMUL R4, R39.reuse, R4 ;  /* 0x0000000427047220 */ /* 0x048fe20000400000 */
[----:B------:R-:W-:Y:S01]  /*10b00*/  FMUL R5, R39, R5 ;  /* 0x0000000527057220 */ /* 0x000fe20000400000 */
[----:B------:R-:W-:Y:S01]  /*10b10*/  @P1 FMUL R21, R21, 0.25 ;  /* 0x3e80000015151820 */ /* 0x000fe20000400000 */
[----:B------:R-:W-:Y:S01]  /*10b20*/  @P1 FMUL R9, R9, 0.25 ;  /* 0x3e80000009091820 */ /* 0x000fe20000400000 */
[C---:B------:R-:W-:Y:S01]  /*10b30*/  FMUL R6, R39.reuse, R6 ;  /* 0x0000000627067220 */ /* 0x040fe20000400000 */
[----:B------:R-:W-:Y:S01]  /*10b40*/  FMUL R7, R39, R7 ;  /* 0x0000000727077220 */ /* 0x000fe20000400000 */
[----:B------:R-:W-:Y:S01]  /*10b50*/  F2FP.F16.F32.PACK_AB R94, R5, R4 ;  /* 0x00000004055e723e */ /* 0x000fe200000000ff */
[----:B------:R-:W-:Y:S01]  /*10b60*/  @P1 FMUL R31, R31, 0.25 ;  /* 0x3e8000001f1f1820 */ /* 0x000fe20000400000 */
[----:B------:R-:W-:Y:S01]  /*10b70*/  FSEL R5, R0, -INF , P3 ;  /* 0xff80000000057808 */ /* 0x000fe20001800000 */
[----:B------:R-:W-:Y:S01]  /*10b80*/  @P1 FMUL R25, R25, 0.25 ;  /* 0x3e80000019191820 */ /* 0x000fe20000400000 */
[----:B------:R-:W-:Y:S01]  /*10b90*/  @!P0 FMUL R21, R21, 16777216 ;  /* 0x4b80000015158820 */ /* 0x000fe20000400000 */
[----:B------:R-:W-:Y:S01]  /*10ba0*/  @P1 FMUL R8, R8, 0.25 ;  /* 0x3e80000008081820 */ /* 0x000fe20000400000 */
        /* <DEDUP_REMOVED lines=23> */
[----:B------:R-:W-:Y:S01]  /*10d20*/  @!P0 FMUL R9, R9, 16777216 ;  /* 0x4b80000009098820 */ /* 0x000fe20000400000 */
[----:B------:R-:W-:Y:S01]  /*10d30*/  FFMA R67, R5, 0.69314718246459960938, R76 ;  /* 0x3f31721805437823 */ /* 0x000fe2000000004c */
[----:B------:R-:W-:Y:S01]  /*10d40*/  @!P0 FMUL R31, R31, 16777216 ;  /* 0x4b8000001f1f8820 */ /* 0x000fe20000400000 */
[----:B------:R-:W-:Y:S01]  /*10d50*/  F2FP.F16.F32.PACK_AB R76, R7, R6 ;  /* 0x00000006074c723e */ /* 0x000fe200000000ff */
[----:B------:R-:W-:Y:S01]  /*10d60*/  @!P0 FMUL R25, R25, 16777216 ;  /* 0x4b80000019198820 */ /* 0x000fe20000400000 */
[----:B------:R-:W-:Y:S01]  /*10d70*/  FMUL R87, R39, R21 ;  /* 0x0000001527577220 */ /* 0x000fe20000400000 */
[----:B------:R-:W-:-:S02]  /*10d80*/  IMAD R7, R103, 0x18, RZ ;  /* 0x0000001867077824 */ /* 0x000fc400078e02ff */
[----:B------:R-:W-:Y:S01]  /*10d90*/  @!P0 FMUL R8, R8, 16777216 ;  /* 0x4b80000008088820 */ /* 0x000fe20000400000 */
        /* <DEDUP_REMOVED lines=23> */
[----:B------:R-:W-:Y:S01]  /*10f10*/  FMUL R75, R39, R9 ;  /* 0x00000009274b7220 */ /* 0x000fe20000400000 */
[----:B------:R-:W-:Y:S01]  /*10f20*/  IMAD R21, R103, 0xc, RZ ;  /* 0x0000000c67157824 */ /* 0x000fe200078e02ff */
[----:B------:R-:W-:Y:S01]  /*10f30*/  IADD3 R6, P0, PT, R43, R2, RZ ;  /* 0x000000022b067210 */ /* 0x000fe20007f1e0ff */
[----:B------:R-:W-:-:S02]  /*10f40*/  IMAD R9, R103, 0x6, RZ ;  /* 0x0000000667097824 */ /* 0x000fc400078e02ff */
[C---:B------:R-:W-:Y:S01]  /*10f50*/  FMUL R97, R39.reuse, R31 ;  /* 0x0000001f27617220 */ /* 0x040fe20000400000 */
[----:B------:R-:W-:Y:S01]  /*10f60*/  FMUL R91, R39, R25 ;  /* 0x00000019275b7220 */ /* 0x000fe20000400000 */
[----:B------:R-:W-:Y:S02]  /*10f70*/  IMAD R31, R103, 0x28, RZ ;  /* 0x00000028671f7824 */ /* 0x000fe400078e02ff */
[C---:B------:R-:W-:Y:S01]  /*10f80*/  FMUL R95, R39.reuse, R29 ;  /* 0x0000001d275f7220 */ /* 0x040fe20000400000 */
[----:B------:R-:W-:Y:S01]  /*10f90*/  FMUL R90, R39, R30 ;  /* 0x0000001e275a7220 */ /* 0x000fe20000400000 */
[----:B------:R-:W-:Y:S01]  /*10fa0*/  IMAD R25, R103, 0x24, RZ ;  /* 0x0000002467197824 */ /* 0x000fe200078e02ff */
[----:B------:R-:W-:Y:S01]  /*10fb0*/  IADD3 R42, P3, PT, R7, R2, RZ ;  /* 0x00000002072a7210 */ /* 0x000fe20007f7e0ff */
[C---:B------:R-:W-:Y:S01]  /*10fc0*/  FMUL R83, R39.reuse, R17 ;  /* 0x0000001127537220 */ /* 0x040fe20000400000 */
[----:B------:R-:W-:Y:S01]  /*10fd0*/  FMUL R84, R39, R24 ;  /* 0x0000001827547220 */ /* 0x000fe20000400000 */
[----:B------:R-:W-:Y:S01]  /*10fe0*/  IMAD R5, R103, 0x3, RZ ;  /* 0x0000000367057824 */ /* 0x000fe200078e02ff */
[-C--:B------:R-:W-:Y:S01]  /*10ff0*/  IADD3 R30, P4, PT, R21, R2.reuse, RZ ;  /* 0x00000002151e7210 */ /* 0x080fe20007f9e0ff */
[----:B------:R-:W-:Y:S01]  /*11000*/  IMAD R29, R103, 0x14, RZ ;  /* 0x00000014671d7824 */ /* 0x000fe200078e02ff */
[----:B------:R-:W-:Y:S01]  /*11010*/  LEA.HI.X.SX32 R7, R7, R3, 0x1, P0 ;  /* 0x0000000307077211 */ /* 0x000fe200000f0eff */
[----:B------:R-:W-:Y:S01]  /*11020*/  IMAD R17, R103, 0xa, RZ ;  /* 0x0000000a67117824 */ /* 0x000fe200078e02ff */
[----:B------:R-:W-:Y:S01]  /*11030*/  IADD3 R24, P0, PT, R9, R2, RZ ;  /* 0x0000000209187210 */ /* 0x000fe20007f1e0ff */
        /* <DEDUP_REMOVED lines=19> */
[----:B------:R-:W-:Y:S01]  /*11170*/  FMUL R101, R39, R35 ;  /* 0x0000002327657220 */ /* 0x000fe20000400000 */
        /* <DEDUP_REMOVED lines=11> */
[-C--:B------:R-:W-:Y:S01]  /*11230*/  IADD3 R28, P0, PT, R17, R2.reuse, RZ ;  /* 0x00000002111c7210 */ /* 0x080fe20007f1e0ff */
[----:B------:R-:W-:Y:S01]  /*11240*/  IMAD.SHL.U32 R23, R103, 0x2, RZ ;  /* 0x0000000267177824 */ /* 0x000fe200078e00ff */
[-C--:B------:R-:W-:Y:S01]  /*11250*/  IADD3 R12, P6, PT, R39, R2.reuse, RZ ;  /* 0x00000002270c7210 */ /* 0x080fe20007fde0ff */
[----:B------:R-:W-:Y:S01]  /*11260*/  IMAD.SHL.U32 R27, R103, 0x4, RZ ;  /* 0x00000004671b7824 */ /* 0x000fe200078e00ff */
[-C--:B------:R-:W-:Y:S01]  /*11270*/  IADD3 R4, P1, PT, R119, R2.reuse, RZ ;  /* 0x0000000277047210 */ /* 0x080fe20007f3e0ff */
[----:B------:R-:W-:Y:S01]  /*11280*/  IMAD.SHL.U32 R35, R103, 0x8, RZ ;  /* 0x0000000867237824 */ /* 0x000fe200078e00ff */
[-C--:B------:R-:W-:Y:S01]  /*11290*/  LEA.HI.X.SX32 R9, R29, R3.reuse, 0x1, P2 ;  /* 0x000000031d097211 */ /* 0x080fe200010f0eff */
[----:B------:R-:W-:Y:S01]  /*112a0*/  IMAD R73, R103, 0x1f, RZ ;  /* 0x0000001f67497824 */ /* 0x000fe200078e02ff */
[----:B------:R-:W-:Y:S01]  /*112b0*/  LEA.HI.X.SX32 R39, R17, R3, 0x1, P4 ;  /* 0x0000000311277211 */ /* 0x000fe200020f0eff */
[----:B------:R1:W-:Y:S01]  /*112c0*/  STG.E.U16 desc[UR30][R2.64], R94 ;  /* 0x0000005e02007986 */ /* 0x0003e2000c10151e */
[----:B------:R-:W-:-:S02]  /*112d0*/  IADD3 R46, P4, PT, R47, R2, RZ ;  /* 0x000000022f2e7210 */ /* 0x000fc40007f9e0ff */
[-C--:B------:R-:W-:Y:S02]  /*112e0*/  LEA.HI.X.SX32 R29, R11, R3.reuse, 0x1, P0 ;  /* 0x000000030b1d7211 */ /* 0x080fe400000f0eff */
[----:B------:R-:W-:Y:S02]  /*112f0*/  IADD3 R32, P0, PT, R33, R2, RZ ;  /* 0x0000000221207210 */ /* 0x000fe40007f1e0ff */
[-C--:B------:R-:W-:Y:S02]  /*11300*/  LEA.HI.X.SX32 R5, R47, R3.reuse, 0x1, P1 ;  /* 0x000000032f057211 */ /* 0x080fe400008f0eff */
[-C--:B------:R-:W-:Y:S02]  /*11310*/  LEA.HI.X.SX32 R47, R33, R3.reuse, 0x1, P4 ;  /* 0x00000003212f7211 */ /* 0x080fe400020f0eff */
[-C--:B------:R-:W-:Y:S02]  /*11320*/  LEA.HI.X.SX32 R33, R13, R3.reuse, 0x1, P0 ;  /* 0x000000030d217211 */ /* 0x080fe400000f0eff */
[----:B------:R-:W-:-:S02]  /*11330*/  LEA.HI.X.SX32 R43, R21, R3, 0x1, P3 ;  /* 0x00000003152b7211 */ /* 0x000fc400018f0eff */
[CC--:B------:R-:W-:Y:S02]  /*11340*/  IADD3 R36, P4, PT, R37.reuse, R2.reuse, RZ ;  /* 0x0000000225247210 */ /* 0x0c0fe40007f9e0ff */
[-C--:B------:R-:W-:Y:S02]  /*11350*/  LEA.HI.X.SX32 R17, R37, R3.reuse, 0x1, P5 ;  /* 0x0000000325117211 */ /* 0x080fe400028f0eff */
[----:B------:R-:W-:Y:S02]  /*11360*/  LEA.HI.X.SX32 R13, R41, R3, 0x1, P6 ;  /* 0x00000003290d7211 */ /* 0x000fe400030f0eff */
[-C--:B------:R-:W-:Y:S02]  /*11370*/  IADD3 R14, P3, PT, R115, R2.reuse, RZ ;  /* 0x00000002730e7210 */ /* 0x080fe40007f7e0ff */
[-C--:B------:R-:W-:Y:S02]  /*11380*/  IADD3 R10, P2, PT, R123, R2.reuse, RZ ;  /* 0x000000027b0a7210 */ /* 0x080fe40007f5e0ff */
[----:B------:R-:W-:-:S02]  /*11390*/  IADD3 R40, P5, PT, R41, R2, RZ ;  /* 0x0000000229287210 */ /* 0x000fc40007fbe0ff */
[-C--:B------:R-:W-:Y:S02]  /*113a0*/  IADD3 R44, P6, PT, R63, R2.reuse, RZ ;  /* 0x000000023f2c7210 */ /* 0x080fe40007fde0ff */
[----:B------:R-:W-:Y:S02]  /*113b0*/  IADD3 R54, P0, PT, R107, R2, RZ ;  /* 0x000000026b367210 */ /* 0x000fe40007f1e0ff */
[-C--:B------:R-:W-:Y:S02]  /*113c0*/  LEA.HI.X.SX32 R37, R15, R3.reuse, 0x1, P4 ;  /* 0x000000030f257211 */ /* 0x080fe400020f0eff */
[-C--:B------:R-:W-:Y:S02]  /*113d0*/  LEA.HI.X.SX32 R41, R19, R3.reuse, 0x1, P5 ;  /* 0x0000000313297211 */ /* 0x080fe400028f0eff */
[-C--:B------:R-:W-:Y:S02]  /*113e0*/  LEA.HI.X.SX32 R15, R63, R3.reuse, 0x1, P3 ;  /* 0x000000033f0f7211 */ /* 0x080fe400018f0eff */
[----:B------:R-:W-:-:S02]  /*113f0*/  LEA.HI.X.SX32 R45, R45, R3, 0x1, P6 ;  /* 0x000000032d2d7211 */ /* 0x000fc400030f0eff */
[----:B------:R-:W-:Y:S02]  /*11400*/  LEA.HI.X.SX32 R11, R71, R3, 0x1, P2 ;  /* 0x00000003470b7211 */ /* 0x000fe400010f0eff */
[-C--:B------:R-:W-:Y:S02]  /*11410*/  IADD3 R52, P1, PT, R105, R2.reuse, RZ ;  /* 0x0000000269347210 */ /* 0x080fe40007f3e0ff */
[-C--:B------:R-:W-:Y:S02]  /*11420*/  IADD3 R56, P4, PT, R109, R2.reuse, RZ ;  /* 0x000000026d387210 */ /* 0x080fe40007f9e0ff */
[-C--:B------:R-:W-:Y:S02]  /*11430*/  IADD3 R58, P5, PT, R111, R2.reuse, RZ ;  /* 0x000000026f3a7210 */ /* 0x080fe40007fbe0ff */
[-C--:B------:R-:W-:Y:S02]  /*11440*/  IADD3 R48, P3, PT, R71, R2.reuse, RZ ;  /* 0x0000000247307210 */ /* 0x080fe40007f7e0ff */
[----:B------:R-:W-:-:S02]  /*11450*/  IADD3 R60, P6, PT, R113, R2, RZ ;  /* 0x00000002713c7210 */ /* 0x000fc40007fde0ff */
[-C--:B------:R-:W-:Y:S02]  /*11460*/  IADD3 R62, P2, PT, R117, R2.reuse, RZ ;  /* 0x00000002753e7210 */ /* 0x080fe40007f5e0ff */
[-C--:B------:R-:W-:Y:S02]  /*11470*/  LEA.HI.X.SX32 R55, R55, R3.reuse, 0x1, P0 ;  /* 0x0000000337377211 */ /* 0x080fe400000f0eff */
[----:B------:R-:W-:Y:S02]  /*11480*/  IADD3 R20, P0, PT, R23, R2, RZ ;  /* 0x0000000217147210 */ /* 0x000fe40007f1e0ff */
[-C--:B------:R-:W-:Y:S02]  /*11490*/  LEA.HI.X.SX32 R49, R49, R3.reuse, 0x1, P3 ;  /* 0x0000000331317211 */ /* 0x080fe400018f0eff */
[-C--:B------:R-:W-:Y:S02]  /*114a0*/  LEA.HI.X.SX32 R53, R53, R3.reuse, 0x1, P1 ;  /* 0x0000000335357211 */ /* 0x080fe400008f0eff */
[----:B------:R-:W-:-:S02]  /*114b0*/  LEA.HI.X.SX32 R57, R57, R3, 0x1, P4 ;  /* 0x0000000339397211 */ /* 0x000fc400020f0eff */
[-C--:B------:R-:W-:Y:S02]  /*114c0*/  LEA.HI.X.SX32 R59, R59, R3.reuse, 0x1, P5 ;  /* 0x000000033b3b7211 */ /* 0x080fe400028f0eff */
[-C--:B------:R-:W-:Y:S02]  /*114d0*/  LEA.HI.X.SX32 R61, R61, R3.reuse, 0x1, P6 ;  /* 0x000000033d3d7211 */ /* 0x080fe400030f0eff */
[----:B------:R-:W-:Y:S02]  /*114e0*/  LEA.HI.X.SX32 R63, R65, R3, 0x1, P2 ;  /* 0x00000003413f7211 */ /* 0x000fe400010f0eff */
[-C--:B------:R-:W-:Y:S02]  /*114f0*/  IADD3 R18, P3, PT, R121, R2.reuse, RZ ;  /* 0x0000000279127210 */ /* 0x080fe40007f7e0ff */
[-C--:B------:R-:W-:Y:S02]  /*11500*/  IADD3 R64, P1, PT, R125, R2.reuse, RZ ;  /* 0x000000027d407210 */ /* 0x080fe40007f3e0ff */
[----:B------:R-:W-:-:S02]  /*11510*/  LEA R22, P4, R103, R2, 0x2 ;  /* 0x0000000267167211 */ /* 0x000fc400078810ff */
[CC--:B------:R-:W-:Y:S02]  /*11520*/  LEA R26, P5, R103.reuse, R2.reuse, 0x3 ;  /* 0x00000002671a7211 */ /* 0x0c0fe400078a18ff */
[CC--:B------:R-:W-:Y:S02]  /*11530*/  LEA R34, P6, R103.reuse, R2.reuse, 0x4 ;  /* 0x0000000267227211 */ /* 0x0c0fe400078c20ff */
[C---:B------:R-:W-:Y:S02]  /*11540*/  LEA R50, P2, R103.reuse, R2, 0x5 ;  /* 0x0000000267327211 */ /* 0x040fe400078428ff */
[----:B------:R-:W-:Y:S02]  /*11550*/  LEA.HI.X.SX32 R21, R103, R3, 0x1, P0 ;  /* 0x0000000367157211 */ /* 0x000fe400000f0eff */
[----:B-1----:R-:W-:Y:S02]  /*11560*/  PRMT R2, R94, 0x7632, R2 ;  /* 0x000076325e027816 */ /* 0x002fe40000000002 */
[----:B------:R-:W-:-:S02]  /*11570*/  F2FP.F16.F32.PACK_AB R66, R75, R66 ;  /* 0x000000424b42723e */ /* 0x000fc400000000ff */
[-C--:B------:R-:W-:Y:S01]  /*11580*/  LEA.HI.X.SX32 R19, R69, R3.reuse, 0x1, P3 ;  /* 0x0000000345137211 */ /* 0x080fe200018f0eff */
[----:B------:R1:W-:Y:S01]  /*11590*/  STG.E.U16 desc[UR30][R20.64], R2 ;  /* 0x0000000214007986 */ /* 0x0003e2000c10151e */
[-C--:B------:R-:W-:Y:S02]  /*115a0*/  LEA.HI.X.SX32 R23, R23, R3.reuse, 0x1, P4 ;  /* 0x0000000317177211 */ /* 0x080fe400020f0eff */
[-C--:B------:R-:W-:Y:S02]  /*115b0*/  LEA.HI.X.SX32 R27, R27, R3.reuse, 0x1, P5 ;  /* 0x000000031b1b7211 */ /* 0x080fe400028f0eff */
[-C--:B------:R-:W-:Y:S01]  /*115c0*/  LEA.HI.X.SX32 R35, R35, R3.reuse, 0x1, P6 ;  /* 0x0000000323237211 */ /* 0x080fe200030f0eff */
[----:B------:R-:W-:Y:S01]  /*115d0*/  STG.E.U16 desc[UR30][R22.64], R76 ;  /* 0x0000004c16007986 */ /* 0x000fe2000c10151e */
[-C--:B------:R-:W-:Y:S02]  /*115e0*/  LEA.HI.X.SX32 R51, R51, R3.reuse, 0x1, P2 ;  /* 0x0000000333337211 */ /* 0x080fe400010f0eff */
[----:B------:R-:W-:-:S02]  /*115f0*/  LEA.HI.X.SX32 R65, R73, R3, 0x1, P1 ;  /* 0x0000000349417211 */ /* 0x000fc400008f0eff */
[----:B------:R-:W-:Y:S02]  /*11600*/  PRMT R3, R76, 0x7632, R3 ;  /* 0x000076324c037816 */ /* 0x000fe40000000003 */
[----:B------:R-:W-:Y:S02]  /*11610*/  F2FP.F16.F32.PACK_AB R68, R77, R68 ;  /* 0x000000444d44723e */ /* 0x000fe400000000ff */
[----:B-1----:R-:W-:Y:S01]  /*11620*/  PRMT R21, R66, 0x7632, R21 ;  /* 0x0000763242157816 */ /* 0x002fe20000000015 */
[----:B------:R1:W-:Y:S01]  /*11630*/  STG.E.U16 desc[UR30][R24.64], R3 ;  /* 0x0000000318007986 */ /* 0x0003e2000c10151e */
[----:B------:R-:W-:Y:S02]  /*11640*/  F2FP.F16.F32.PACK_AB R70, R79, R70 ;  /* 0x000000464f46723e */ /* 0x000fe400000000ff */
[----:B------:R-:W-:Y:S01]  /*11650*/  PRMT R2, R68, 0x7632, R2 ;  /* 0x0000763244027816 */ /* 0x000fe20000000002 */
[----:B------:R2:W-:Y:S01]  /*11660*/  STG.E.U16 desc[UR30][R26.64], R66 ;  /* 0x000000421a007986 */ /* 0x0005e2000c10151e */
[----:B------:R-:W-:-:S02]  /*11670*/  F2FP.F16.F32.PACK_AB R72, R81, R72 ;  /* 0x000000485148723e */ /* 0x000fc400000000ff */
[----:B------:R-:W-:Y:S01]  /*11680*/  F2FP.F16.F32.PACK_AB R74, R83, R74 ;  /* 0x0000004a534a723e */ /* 0x000fe200000000ff */
[----:B------:R3:W-:Y:S01]  /*11690*/  STG.E.U16 desc[UR30][R28.64], R21 ;  /* 0x000000151c007986 */ /* 0x0007e2000c10151e */
[----:B------:R-:W-:Y:S02]  /*116a0*/  PRMT R20, R72, 0x7632, R20 ;  /* 0x0000763248147816 */ /* 0x000fe40000000014 */
[----:B------:R-:W-:Y:S01]  /*116b0*/  F2FP.F16.F32.PACK_AB R78, R85, R78 ;  /* 0x0000004e554e723e */ /* 0x000fe200000000ff */
[----:B------:R-:W-:Y:S01]  /*116c0*/  STG.E.U16 desc[UR30][R30.64], R68 ;  /* 0x000000441e007986 */ /* 0x000fe2000c10151e */
[----:B-1----:R-:W-:Y:S02]  /*116d0*/  PRMT R3, R70, 0x7632, R3 ;  /* 0x0000763246037816 */ /* 0x002fe40000000003 */
[----:B------:R-:W-:Y:S01]  /*116e0*/  PRMT R22, R74, 0x7632, R22 ;  /* 0x000076324a167816 */ /* 0x000fe20000000016 */
[----:B------:R-:W-:Y:S01]  /*116f0*/  STG.E.U16 desc[UR30][R32.64], R2 ;  /* 0x0000000220007986 */ /* 0x000fe2000c10151e */
[----:B------:R-:W-:-:S02]  /*11700*/  F2FP.F16.F32.PACK_AB R80, R87, R80 ;  /* 0x000000505750723e */ /* 0x000fc400000000ff */
[----:B------:R-:W-:Y:S01]  /*11710*/  PRMT R24, R78, 0x7632, R24 ;  /* 0x000076324e187816 */ /* 0x000fe20000000018 */
[----:B------:R-:W-:Y:S01]  /*11720*/  STG.E.U16 desc[UR30][R34.64], R70 ;  /* 0x0000004622007986 */ /* 0x000fe2000c10151e */
[----:B--2---:R-:W-:Y:S02]  /*11730*/  PRMT R26, R80, 0x7632, R26 ;  /* 0x00007632501a7816 */ /* 0x004fe4000000001a */
[----:B------:R-:W-:Y:S01]  /*11740*/  F2FP.F16.F32.PACK_AB R82, R89, R82 ;  /* 0x000000525952723e */ /* 0x000fe200000000ff */
[----:B------:R1:W-:Y:S01]  /*11750*/  STG.E.U16 desc[UR30][R36.64], R3 ;  /* 0x0000000324007986 */ /* 0x0003e2000c10151e */
[----:B------:R-:W-:Y:S02]  /*11760*/  F2FP.F16.F32.PACK_AB R84, R91, R84 ;  /* 0x000000545b54723e */ /* 0x000fe400000000ff */
[----:B------:R-:W-:Y:S01]  /*11770*/  PRMT R27, R82, 0x7632, R27 ;  /* 0x00007632521b7816 */ /* 0x000fe2000000001b */
[----:B------:R-:W-:Y:S01]  /*11780*/  STG.E.U16 desc[UR30][R38.64], R72 ;  /* 0x0000004826007986 */ /* 0x000fe2000c10151e */
[----:B------:R-:W-:-:S02]  /*11790*/  F2FP.F16.F32.PACK_AB R86, R93, R86 ;  /* 0x000000565d56723e */ /* 0x000fc400000000ff */
[----:B---3--:R-:W-:Y:S01]  /*117a0*/  PRMT R28, R84, 0x7632, R28 ;  /* 0x00007632541c7816 */ /* 0x008fe2000000001c */
[----:B------:R-:W-:Y:S01]  /*117b0*/  STG.E.U16 desc[UR30][R40.64], R20 ;  /* 0x0000001428007986 */ /* 0x000fe2000c10151e */
[----:B------:R-:W-:Y:S02]  /*117c0*/  F2FP.F16.F32.PACK_AB R88, R95, R88 ;  /* 0x000000585f58723e */ /* 0x000fe400000000ff */
[----:B------:R-:W-:Y:S01]  /*117d0*/  PRMT R29, R86, 0x7632, R29 ;  /* 0x00007632561d7816 */ /* 0x000fe2000000001d */
[----:B------:R-:W-:Y:S01]  /*117e0*/  STG.E.U16 desc[UR30][R42.64], R74 ;  /* 0x0000004a2a007986 */ /* 0x000fe2000c10151e */
[----:B------:R-:W-:Y:S01]  /*117f0*/  F2FP.F16.F32.PACK_AB R90, R97, R90 ;  /* 0x0000005a615a723e */ /* 0x000fe200000000ff */
[----:B-1----:R-:W-:Y:S01]  /*11800*/  IMAD.SHL.U32 R3, R132, 0x4, RZ ;  /* 0x0000000484037824 */ /* 0x002fe200078e00ff */
[----:B------:R-:W-:Y:S01]  /*11810*/  PRMT R30, R88, 0x7632, R30 ;  /* 0x00007632581e7816 */ /* 0x000fe2000000001e */
[----:B------:R-:W-:Y:S01]  /*11820*/  STG.E.U16 desc[UR30][R44.64], R22 ;  /* 0x000000162c007986 */ /* 0x000fe2000c10151e */
[----:B------:R-:W-:Y:S01]  /*11830*/  F2FP.F16.F32.PACK_AB R92, R99, R92 ;  /* 0x0000005c635c723e */ /* 0x000fe200000000ff */
[----:B------:R-:W-:Y:S01]  /*11840*/  IMAD.HI R132, R132, 0x4, RZ ;  /* 0x0000000484847827 */ /* 0x000fe200078e02ff */
[----:B------:R-:W-:Y:S01]  /*11850*/  PRMT R31, R90, 0x7632, R31 ;  /* 0x000076325a1f7816 */ /* 0x000fe2000000001f */
[----:B------:R-:W-:Y:S01]  /*11860*/  STG.E.U16 desc[UR30][R46.64], R78 ;  /* 0x0000004e2e007986 */ /* 0x000fe2000c10151e */
[----:B------:R-:W-:-:S03]  /*11870*/  F2FP.F16.F32.PACK_AB R0, R101, R0 ;  /* 0x000000006500723e */ /* 0x000fc600000000ff */
[----:B------:R-:W-:Y:S01]  /*11880*/  STG.E.U16 desc[UR30][R48.64], R24 ;  /* 0x0000001830007986 */ /* 0x000fe2000c10151e */
[----:B------:R-:W-:-:S03]  /*11890*/  PRMT R32, R0, 0x7632, R32 ;  /* 0x0000763200207816 */ /* 0x000fc60000000020 */
[----:B------:R-:W-:Y:S04]  /*118a0*/  STG.E.U16 desc[UR30][R50.64], R80 ;  /* 0x0000005032007986 */ /* 0x000fe8000c10151e */
[----:B------:R-:W-:Y:S04]  /*118b0*/  STG.E.U16 desc[UR30][R52.64], R26 ;  /* 0x0000001a34007986 */ /* 0x000fe8000c10151e */
[----:B------:R1:W-:Y:S04]  /*118c0*/  STG.E.U16 desc[UR30][R16.64], R82 ;  /* 0x0000005210007986 */ /* 0x0003e8000c10151e */
[----:B------:R-:W-:Y:S04]  /*118d0*/  STG.E.U16 desc[UR30][R54.64], R27 ;  /* 0x0000001b36007986 */ /* 0x000fe8000c10151e */
[----:B------:R2:W-:Y:S01]  /*118e0*/  STG.E.U16 desc[UR30][R8.64], R84 ;  /* 0x0000005408007986 */ /* 0x0005e2000c10151e */
[----:B-1----:R-:W1:Y:S03]  /*118f0*/  LDC.64 R16, c[0x0][0x3a0] ;  /* 0x0000e800ff107b82 */ /* 0x002e660000000a00 */
[----:B------:R3:W-:Y:S04]  /*11900*/  STG.E.U16 desc[UR30][R56.64], R28 ;  /* 0x0000001c38007986 */ /* 0x0007e8000c10151e */
[----:B------:R3:W-:Y:S01]  /*11910*/  STG.E.U16 desc[UR30][R12.64], R86 ;  /* 0x000000560c007986 */ /* 0x0007e2000c10151e */
[----:B--2---:R-:W-:-:S03]  /*11920*/  PRMT R9, R92, 0x7632, R9 ;  /* 0x000076325c097816 */ /* 0x004fc60000000009 */
[----:B------:R3:W-:Y:S04]  /*11930*/  STG.E.U16 desc[UR30][R58.64], R29 ;  /* 0x0000001d3a007986 */ /* 0x0007e8000c10151e */
[----:B------:R3:W-:Y:S04]  /*11940*/  STG.E.U16 desc[UR30][R6.64], R88 ;  /* 0x0000005806007986 */ /* 0x0007e8000c10151e */
[----:B------:R3:W-:Y:S04]  /*11950*/  STG.E.U16 desc[UR30][R60.64], R30 ;  /* 0x0000001e3c007986 */ /* 0x0007e8000c10151e */
[----:B------:R3:W-:Y:S01]  /*11960*/  STG.E.U16 desc[UR30][R14.64], R90 ;  /* 0x0000005a0e007986 */ /* 0x0007e2000c10151e */
[----:B-1----:R-:W-:-:S03]  /*11970*/  IADD3 R2, P0, P1, R3, UR6, R16 ;  /* 0x0000000603027c10 */ /* 0x002fc6000f91e010 */
[----:B------:R3:W-:Y:S01]  /*11980*/  STG.E.U16 desc[UR30][R62.64], R31 ;  /* 0x0000001f3e007986 */ /* 0x0007e2000c10151e */
[----:B------:R-:W-:-:S03]  /*11990*/  IADD3.X R3, PT, PT, R132, UR5, R17, P0, P1 ;  /* 0x0000000584037c10 */ /* 0x000fc600087e2411 */
[----:B------:R3:W-:Y:S04]  /*119a0*/  STG.E.U16 desc[UR30][R4.64], R92 ;  /* 0x0000005c04007986 */ /* 0x0007e8000c10151e */
[----:B------:R3:W-:Y:S04]  /*119b0*/  STG.E.U16 desc[UR30][R18.64], R9 ;  /* 0x0000000912007986 */ /* 0x0007e8000c10151e */
[----:B------:R3:W-:Y:S04]  /*119c0*/  STG.E.U16 desc[UR30][R10.64], R0 ;  /* 0x000000000a007986 */ /* 0x0007e8000c10151e */
[----:B------:R3:W-:Y:S04]  /*119d0*/  STG.E.U16 desc[UR30][R64.64], R32 ;  /* 0x0000002040007986 */ /* 0x0007e8000c10151e */
[----:B------:R3:W-:Y:S01]  /*119e0*/  STG.E desc[UR30][R2.64], R67 ;  /* 0x0000004302007986 */ /* 0x0007e2000c10191e */
[----:B0-----:R-:W-:Y:S06]  /*119f0*/  BAR.SYNC.DEFER_BLOCKING 0x0 ;  /* 0x0000000000007b1d */ /* 0x001fec0000010000 */
[----:B------:R-:W-:Y:S05]  /*11a00*/  BRA.U UP0, `(.L_x_20) ;  /* 0x0000000100a07547 */ /* 0x000fea000b800000 */
[----:B------:R-:W0:Y:S01]  /*11a10*/  S2UR UR5, SR_CgaCtaId ;  /* 0x00000000000579c3 */ /* 0x000e220000008800 */
[----:B------:R-:W-:Y:S01]  /*11a20*/  NOP ;  /* 0x0000000000007918 */ /* 0x000fe20000000000 */
[----:B------:R-:W-:Y:S01]  /*11a30*/  UMOV UR4, 0x50 ;  /* 0x0000005000047882 */ /* 0x000fe20000000000 */
[----:B---3--:R-:W-:Y:S02]  /*11a40*/  IMAD.U32 R0, RZ, RZ, UR9 ;  /* 0x00000009ff007e24 */ /* 0x008fe4000f8e00ff */
[----:B------:R-:W-:Y:S02]  /*11a50*/  IMAD.MOV.U32 R3, RZ, RZ, 0xff ;  /* 0x000000ffff037424 */ /* 0x000fe400078e00ff */
[----:B------:R-:W-:Y:S01]  /*11a60*/  IMAD.MOV.U32 R7, RZ, RZ, 0x1 ;  /* 0x00000001ff077424 */ /* 0x000fe200078e00ff */
[----:B------:R-:W-:-:S04]  /*11a70*/  LOP3.LUT R0, R0, 0xffff, RZ, 0xc0, !PT ;  /* 0x0000ffff00007812 */ /* 0x000fc800078ec0ff */
[----:B------:R-:W-:-:S05]  /*11a80*/  SHF.R.U32.HI R0, RZ, 0x5, R0 ;  /* 0x00000005ff007819 */ /* 0x000fca0000011600 */
[----:B------:R-:W-:Y:S01]  /*11a90*/  VIADD R2, R0, 0x10 ;  /* 0x0000001000027836 */ /* 0x000fe20000000000 */
[----:B------:R-:W-:Y:S01]  /*11aa0*/  SHF.L.U32 R0, R3, R0, RZ ;  /* 0x0000000003007219 */ /* 0x000fe200000006ff */
[----:B0-----:R-:W-:-:S03]  /*11ab0*/  ULEA UR6, UR5, UR4, 0x18 ;  /* 0x0000000405067291 */ /* 0x001fc6000f8ec0ff */
[----:B------:R-:W-:-:S04]  /*11ac0*/  SHF.L.U32 R3, R7, R2, RZ ;  /* 0x0000000207037219 */ /* 0x000fc800000006ff */
[----:B------:R-:W-:Y:S02]  /*11ad0*/  LOP3.LUT R0, R3, R0, RZ, 0xfc, !PT ;  /* 0x0000000003007212 */ /* 0x000fe400078efcff */
[----:B------:R-:W0:Y:S02]  /*11ae0*/  LDS R5, [UR6] ;  /* 0x00000006ff057984 */ /* 0x000e240008000800 */
[C---:B------:R-:W-:Y:S02]  /*11af0*/  LOP3.LUT R2, R0.reuse, 0xffff, RZ, 0xc0, !PT ;  /* 0x0000ffff00027812 */ /* 0x040fe400078ec0ff */
[----:B0-----:R-:W-:-:S04]  /*11b00*/  LOP3.LUT R3, R0, 0xffff, R5, 0x80, !PT ;  /* 0x0000ffff00037812 */ /* 0x001fc800078e8005 */
[----:B------:R-:W-:-:S13]  /*11b10*/  ISETP.NE.AND P0, PT, R3, R2, PT ;  /* 0x000000020300720c */ /* 0x000fda0003f05270 */
[----:B------:R-:W-:Y:S05]  /*11b20*/  @P0 BRA `(.L_x_21) ;  /* 0x0000000000500947 */ /* 0x000fea0003800000 */
[----:B------:R-:W-:Y:S02]  /*11b30*/  SHF.R.U32.HI R5, RZ, 0x10, R5 ;  /* 0x00000010ff057819 */ /* 0x000fe40000011605 */
[----:B------:R-:W-:-:S04]  /*11b40*/  SHF.R.U32.HI R2, RZ, 0x10, R0 ;  /* 0x00000010ff027819 */ /* 0x000fc80000011600 */
[----:B------:R-:W-:-:S04]  /*11b50*/  LOP3.LUT R5, R5, R2, RZ, 0xc0, !PT ;  /* 0x0000000205057212 */ /* 0x000fc800078ec0ff */
[----:B------:R-:W-:-:S13]  /*11b60*/  ISETP.NE.AND P0, PT, R5, R2, PT ;  /* 0x000000020500720c */ /* 0x000fda0003f05270 */
[----:B------:R-:W-:Y:S05]  /*11b70*/  @P0 BRA `(.L_x_22) ;  /* 0x0000000000300947 */ /* 0x000fea0003800000 */
[----:B------:R-:W-:Y:S01]  /*11b80*/  R2UR UR4, R0 ;  /* 0x00000000000472ca */ /* 0x000fe200000e0000 */
[----:B------:R-:W-:Y:S01]  /*11b90*/  VOTEU.ANY UR5, UPT, PT ;  /* 0x0000000000057886 */ /* 0x000fe200038e0100 */
[----:B------:R-:W0:Y:S01]  /*11ba0*/  S2R R0, SR_LANEID ;  /* 0x0000000000007919 */ /* 0x000e220000000000 */
[----:B------:R-:W-:-:S10]  /*11bb0*/  UFLO.U32 UR5, UR5 ;  /* 0x00000005000572bd */ /* 0x000fd400080e0000 */
[----:B------:R-:W-:-:S06]  /*11bc0*/  ULOP3.LUT UR4, URZ, UR4, URZ, 0x33, !UPT ;  /* 0x00000004ff047292 */ /* 0x000fcc000f8e33ff */
[----:B------:R-:W-:-:S04]  /*11bd0*/  IMAD.U32 R2, RZ, RZ, UR4 ;  /* 0x00000004ff027e24 */ /* 0x000fc8000f8e00ff */
[----:B------:R-:W1:Y:S02]  /*11be0*/  REDUX UR7, R2 ;  /* 0x00000000020773c4 */ /* 0x000e640000000000 */
[----:B------:R2:W-:Y:S01]  /*11bf0*/  UTCATOMSWS.AND URZ, UR4 ;  /* 0x0000000400ff79e3 */ /* 0x0005e20008000000 */
[----:B0-----:R-:W-:Y:S01]  /*11c00*/  ISETP.EQ.U32.AND P0, PT, R0, UR5, PT ;  /* 0x0000000500007c0c */ /* 0x001fe2000bf02070 */
[----:B-1----:R-:W-:-:S12]  /*11c10*/  IMAD.U32 R0, RZ, RZ, UR7 ;  /* 0x00000007ff007e24 */ /* 0x002fd8000f8e00ff */
[----:B------:R2:W-:Y:S01]  /*11c20*/  @P0 ATOMS.AND RZ, [UR6], R0 ;  /* 0x00000000ffff098c */ /* 0x0005e2000a800006 */
[----:B------:R-:W-:Y:S05]  /*11c30*/  BRA `(.L_x_20) ;  /* 0x0000000000147947 */ /* 0x000fea0003800000 */
.L_x_22:
[----:B------:R-:W-:-:S07]  /*11c40*/  MOV R2, 0x11c60 ;  /* 0x00011c6000027802 */ /* 0x000fce0000000f00 */
[----:B------:R-:W-:Y:S05]  /*11c50*/  CALL.REL.NOINC `($__internal_0_$__cuda_sm10x_tcgen05_guardrail_trap_col_being_dealloced_not_returned_by_alloc) ;  /* 0x0000000000447944 */ /* 0x000fea0003c00000 */
[----:B------:R-:W-:Y:S05]  /*11c60*/  BRA `(.L_x_20) ;  /* 0x0000000000087947 */ /* 0x000fea0003800000 */
.L_x_21:
[----:B------:R-:W-:-:S07]  /*11c70*/  MOV R2, 0x11c90 ;  /* 0x00011c9000027802 */ /* 0x000fce0000000f00 */
[----:B------:R-:W-:Y:S05]  /*11c80*/  CALL.REL.NOINC `($__internal_2_$__cuda_sm10x_tcgen05_guardrail_trap_unallocated_columns_being_dealloced) ;  /* 0x0000000000507944 */ /* 0x000fea0003c00000 */
.L_x_20:
[----:B------:R-:W-:Y:S01]  /*11c90*/  NOP ;  /* 0x0000000000007918 */ /* 0x000fe20000000000 */
[----:B--2---:R-:W-:Y:S05]  /*11ca0*/  EXIT ;  /* 0x000000000000794d */ /* 0x004fea0003800000 */
.L_x_8:
[----:B------:R-:W1:Y:S02]  /*11cb0*/  SYNCS.PHASECHK.TRANS64.TRYWAIT P2, [UR16+0x4000], RZ ;  /* 0x004000ffff0075a7 */ /* 0x000e640008041110 */
[----:B-1----:R-:W-:Y:S05]  /*11cc0*/  @!P2 BRA `(.L_x_8) ;  /* 0xfffffffc00f8a947 */ /* 0x002fea000383ffff */
[----:B------:R-:W-:Y:S05]  /*11cd0*/  BRA `(.L_x_7) ;  /* 0xffffff0800187947 */ /* 0x000fea000383ffff */
.L_x_14:
[----:B------:R-:W1:Y:S02]  /*11ce0*/  SYNCS.PHASECHK.TRANS64.TRYWAIT P0, [UR16+0x8010], RZ ;  /* 0x008010ffff0075a7 */ /* 0x000e640008001110 */
[----:B-1----:R-:W-:Y:S05]  /*11cf0*/  @!P0 BRA `(.L_x_14) ;  /* 0xfffffffc00f88947 */ /* 0x002fea000383ffff */
[----:B------:R-:W-:Y:S05]  /*11d00*/  BRA `(.L_x_23) ;  /* 0xffffff7c00247947 */ /* 0x000fea000383ffff */
.L_x_15:
[----:B------:R-:W1:Y:S02]  /*11d10*/  SYNCS.PHASECHK.TRANS64.TRYWAIT P0, [UR21], R54 ;  /* 0x00000036ff0075a7 */ /* 0x000e640008001115 */
[----:B-1----:R-:W-:Y:S05]  /*11d20*/  @!P0 BRA `(.L_x_15) ;  /* 0xfffffffc00f88947 */ /* 0x002fea000383ffff */
[----:B------:R-:W-:Y:S05]  /*11d30*/  BRA `(.L_x_24) ;  /* 0xffffffc000087947 */ /* 0x000fea000383ffff */
.L_x_19:
[----:B------:R-:W0:Y:S02]  /*11d40*/  SYNCS.PHASECHK.TRANS64.TRYWAIT P2, [UR21], R0 ;  /* 0x00000000ff0075a7 */ /* 0x000e240008041115 */
[----:B0-----:R-:W-:Y:S05]  /*11d50*/  @!P2 BRA `(.L_x_19) ;  /* 0xfffffffc00f8a947 */ /* 0x001fea000383ffff */
[----:B------:R-:W-:Y:S05]  /*11d60*/  BRA `(.L_x_18) ;  /* 0xffffffe800347947 */ /* 0x000fea000383ffff */
        .weak           $__internal_0_$__cuda_sm10x_tcgen05_guardrail_trap_col_being_dealloced_not_returned_by_alloc
        .type           $__internal_0_$__cuda_sm10x_tcgen05_guardrail_trap_col_being_dealloced_not_returned_by_alloc,@function
        .size           $__internal_0_$__cuda_sm10x_tcgen05_guardrail_trap_col_being_dealloced_not_returned_by_alloc,($__internal_1_$__cuda_sm10x_tcgen05_guardrail_trap_phase_invalid_during_alloc - $__internal_0_$__cuda_sm10x_tcgen05_guardrail_trap_col_being_dealloced_not_returned_by_alloc)
$__internal_0_$__cuda_sm10x_tcgen05_guardrail_trap_col_being_dealloced_not_returned_by_alloc:
[----:B------:R-:W-:Y:S05]  /*11d70*/  BPT.TRAP 0x1 ;  /* 0x000000040000795c */ /* 0x000fea0000300000 */
[----:B------:R-:W-:-:S04]  /*11d80*/  IMAD.MOV.U32 R3, RZ, RZ, 0x0 ;  /* 0x00000000ff037424 */ /* 0x000fc800078e00ff */
[----:B------:R-:W-:Y:S05]  /*11d90*/  RET.REL.NODEC R2 `(attn_fwd) ;  /* 0xfffffee002987950 */ /* 0x000fea0003c3ffff */
        .weak           $__internal_1_$__cuda_sm10x_tcgen05_guardrail_trap_phase_invalid_during_alloc
        .type           $__internal_1_$__cuda_sm10x_tcgen05_guardrail_trap_phase_invalid_during_alloc,@function
        .size           $__internal_1_$__cuda_sm10x_tcgen05_guardrail_trap_phase_invalid_during_alloc,($__internal_2_$__cuda_sm10x_tcgen05_guardrail_trap_unallocated_columns_being_dealloced - $__internal_1_$__cuda_sm10x_tcgen05_guardrail_trap_phase_invalid_during_alloc)
$__internal_1_$__cuda_sm10x_tcgen05_guardrail_trap_phase_invalid_during_alloc:
[----:B------:R-:W-:Y:S05]  /*11da0*/  BPT.TRAP 0x1 ;  /* 0x000000040000795c */ /* 0x000fea0000300000 */
[----:B------:R-:W-:-:S04]  /*11db0*/  IMAD.MOV.U32 R3, RZ, RZ, 0x0 ;  /* 0x00000000ff037424 */ /* 0x000fc800078e00ff */
[----:B------:R-:W-:Y:S05]  /*11dc0*/  RET.REL.NODEC R2 `(attn_fwd) ;  /* 0xfffffee0028c7950 */ /* 0x000fea0003c3ffff */
        .weak           $__internal_2_$__cuda_sm10x_tcgen05_guardrail_trap_unallocated_columns_being_dealloced
        .type           $__internal_2_$__cuda_sm10x_tcgen05_guardrail_trap_unallocated_columns_being_dealloced,@function
        .size           $__internal_2_$__cuda_sm10x_tcgen05_guardrail_trap_unallocated_columns_being_dealloced,(.L_x_28 - $__internal_2_$__cuda_sm10x_tcgen05_guardrail_trap_unallocated_columns_being_dealloced)
$__internal_2_$__cuda_sm10x_tcgen05_guardrail_trap_unallocated_columns_being_dealloced:
[----:B------:R-:W-:Y:S05]  /*11dd0*/  BPT.TRAP 0x1 ;  /* 0x000000040000795c */ /* 0x000fea0000300000 */
[----:B------:R-:W-:-:S04]  /*11de0*/  IMAD.MOV.U32 R3, RZ, RZ, 0x0 ;  /* 0x00000000ff037424 */ /* 0x000fc800078e00ff */
[----:B------:R-:W-:Y:S05]  /*11df0*/  RET.REL.NODEC R2 `(attn_fwd) ;  /* 0xfffffee002807950 */ /* 0x000fea0003c3ffff */
.L_x_25:
[----:B------:R-:W-:-:S00]  /*11e00*/  BRA `(.L_x_25) ;  /* 0xfffffffc00fc7947 */ /* 0x000fc0000383ffff */
[----:B------:R-:W-:-:S00]  /*11e10*/  NOP ;  /* 0x0000000000007918 */ /* 0x000fc00000000000 */
        /* <DEDUP_REMOVED lines=14> */
.L_x_28:


//--------------------- .nv.global.init           --------------------------
	.section	.nv.global.init,"aw",@progbits
.nv.global.init:
	.type		_$_str,@object
	.size		_$_str,(.L_3 - _$_str)
_$_str:
        /*0000*/ 	.byte	0x5f, 0x5f, 0x43, 0x55, 0x44, 0x41, 0x5f, 0x46, 0x54, 0x5a, 0x00
.L_3:


//--------------------- .nv.shared.attn_fwd       --------------------------
	.section	.nv.shared.attn_fwd,"aw",@nobits
	.sectionflags	@""
	.align	16
	.zero		1024


//--------------------- .nv.shared.reserved.0     --------------------------
	.section	.nv.shared.reserved.0,"aw",@nobits
	.align	8
	.weak		__nv_reservedSMEM_offset_0_alias
	.size		__nv_reservedSMEM_offset_0_alias, 0, 64
	.other		__nv_reservedSMEM_offset_0_alias,@"STO_CUDA_RESERVED_SHARED STV_DEFAULT"
__nv_reservedSMEM_offset_0_alias:
	.zero		0
.nv.shared.reserved.0:
	.zero		64
	.weak		__nv_reservedSMEM_allocation_phase
	.type		__nv_reservedSMEM_allocation_phase,@object
	.size		__nv_reservedSMEM_allocation_phase,(.L_0 - __nv_reservedSMEM_allocation_phase)
__nv_reservedSMEM_allocation_phase:
	.zero		1
.L_0:
	.zero		7
	.weak		__nv_reservedSMEM_devtool_atexit_pc
	.type		__nv_reservedSMEM_devtool_atexit_pc,@object
	.size		__nv_reservedSMEM_devtool_atexit_pc,(__nv_reservedSMEM_allocation_mask - __nv_reservedSMEM_devtool_atexit_pc)
__nv_reservedSMEM_devtool_atexit_pc:
	.zero		8
	.weak		__nv_reservedSMEM_allocation_mask
	.type		__nv_reservedSMEM_allocation_mask,@object
	.size		__nv_reservedSMEM_allocation_mask,(.L_2 - __nv_reservedSMEM_allocation_mask)
__nv_reservedSMEM_allocation_mask:
	.zero		4
.L_2:


//--------------------- .nv.constant0.attn_fwd    --------------------------
	.section	.nv.constant0.attn_fwd,"a",@progbits
	.sectionflags	@""
	.align	4
.nv.constant0.attn_fwd:
	.zero		1032


//--------------------- SYMBOLS --------------------------

	.type		.nv.reservedSmem.offset0,@object
	.size		.nv.reservedSmem.offset0,0x4
	.type		.nv.reservedSmem.cap,@object
	.size		.nv.reservedSmem.cap,0x4
